//
// Generated by NVIDIA NVVM Compiler
//
// Compiler Build ID: CL-36424714
// Cuda compilation tools, release 13.0, V13.0.88
// Based on NVVM 20.0.0
//

.version 9.0
.target sm_100
.address_size 64

	// .globl	onecenter_fock_kernel
// _ZZ24twocenter_fock_ri_kernelE3shW has been demoted
// _ZZ27twocenter_fock_ri_11_kernelE3shW has been demoted
// _ZZ27twocenter_fock_ri_14_kernelE3shW has been demoted
// _ZZ27twocenter_fock_ri_41_kernelE3shW has been demoted
// _ZZ27twocenter_fock_ri_44_kernelE3shW has been demoted

.visible .entry onecenter_fock_kernel(
	.param .u64 .ptr .align 1 onecenter_fock_kernel_param_0,
	.param .u64 .ptr .align 1 onecenter_fock_kernel_param_1,
	.param .u64 .ptr .align 1 onecenter_fock_kernel_param_2,
	.param .u64 .ptr .align 1 onecenter_fock_kernel_param_3,
	.param .u64 .ptr .align 1 onecenter_fock_kernel_param_4,
	.param .u32 onecenter_fock_kernel_param_5,
	.param .u32 onecenter_fock_kernel_param_6
)
{
	.reg .pred 	%p<12>;
	.reg .b16 	%rs<10>;
	.reg .b32 	%r<63>;
	.reg .b64 	%rd<43>;
	.reg .b64 	%fd<119>;

	ld.param.u64 	%rd3, [onecenter_fock_kernel_param_0];
	ld.param.u64 	%rd4, [onecenter_fock_kernel_param_1];
	ld.param.u64 	%rd5, [onecenter_fock_kernel_param_2];
	ld.param.u64 	%rd7, [onecenter_fock_kernel_param_3];
	ld.param.u64 	%rd6, [onecenter_fock_kernel_param_4];
	ld.param.u32 	%r28, [onecenter_fock_kernel_param_5];
	ld.param.u32 	%r29, [onecenter_fock_kernel_param_6];
	cvta.to.global.u64 	%rd1, %rd7;
	mov.u32 	%r1, %ctaid.x;
	setp.ge.s32 	%p1, %r1, %r29;
	@%p1 bra 	$L__BB0_17;
	cvta.to.global.u64 	%rd8, %rd4;
	cvta.to.global.u64 	%rd9, %rd3;
	cvta.to.global.u64 	%rd10, %rd5;
	mov.u32 	%r2, %tid.x;
	cvt.u64.u32 	%rd11, %r1;
	add.s64 	%rd12, %rd8, %rd11;
	ld.global.nc.u8 	%rs6, [%rd12];
	cvt.u16.u8 	%rs1, %rs6;
	cvt.u32.u16 	%r30, %rs1;
	and.b32  	%r3, %r30, 255;
	mul.wide.u32 	%rd13, %r1, 4;
	add.s64 	%rd14, %rd9, %rd13;
	ld.global.nc.u32 	%r4, [%rd14];
	mul.wide.u32 	%rd15, %r1, 2048;
	add.s64 	%rd2, %rd10, %rd15;
	setp.gt.u32 	%p2, %r2, 15;
	@%p2 bra 	$L__BB0_17;
	shr.u32 	%r5, %r2, 2;
	and.b32  	%r6, %r2, 3;
	max.u32 	%r33, %r5, %r6;
	setp.ge.u32 	%p3, %r33, %r3;
	@%p3 bra 	$L__BB0_17;
	shl.b32 	%r7, %r2, 4;
	and.b16  	%rs7, %rs1, 7;
	and.b16  	%rs2, %rs1, 3;
	add.s16 	%rs3, %rs1, -1;
	add.s16 	%rs4, %rs7, -1;
	and.b16  	%rs5, %rs1, 1;
	mov.f64 	%fd118, 0d0000000000000000;
	mov.b32 	%r55, 0;
	and.b16  	%rs8, %rs3, 255;
	shl.b32 	%r38, %r5, 4;
	or.b32  	%r39, %r38, %r6;
	mov.f64 	%fd117, %fd118;
$L__BB0_4:
	setp.lt.u16 	%p4, %rs8, 7;
	add.s32 	%r36, %r55, %r4;
	mad.lo.s32 	%r9, %r36, %r28, %r4;
	shl.b32 	%r37, %r55, 2;
	add.s32 	%r10, %r37, %r7;
	add.s32 	%r40, %r39, %r37;
	shl.b32 	%r11, %r40, 2;
	mov.b32 	%r61, 0;
	@%p4 bra 	$L__BB0_7;
	and.b32  	%r41, %r3, 248;
	neg.s32 	%r59, %r41;
	mov.u32 	%r56, %r9;
	mov.u32 	%r57, %r10;
	mov.u32 	%r58, %r11;
$L__BB0_6:
	.pragma "nounroll";
	and.b32  	%r61, %r3, 248;
	mul.wide.s32 	%rd16, %r56, 8;
	add.s64 	%rd17, %rd1, %rd16;
	ld.global.nc.f64 	%fd29, [%rd17];
	mul.wide.s32 	%rd18, %r57, 8;
	add.s64 	%rd19, %rd2, %rd18;
	ld.global.nc.f64 	%fd30, [%rd19];
	fma.rn.f64 	%fd31, %fd29, %fd30, %fd117;
	mul.wide.s32 	%rd20, %r58, 8;
	add.s64 	%rd21, %rd2, %rd20;
	ld.global.nc.f64 	%fd32, [%rd21];
	fma.rn.f64 	%fd33, %fd29, %fd32, %fd118;
	ld.global.nc.f64 	%fd34, [%rd17+8];
	ld.global.nc.f64 	%fd35, [%rd19+8];
	fma.rn.f64 	%fd36, %fd34, %fd35, %fd31;
	ld.global.nc.f64 	%fd37, [%rd21+8];
	fma.rn.f64 	%fd38, %fd34, %fd37, %fd33;
	ld.global.nc.f64 	%fd39, [%rd17+16];
	ld.global.nc.f64 	%fd40, [%rd19+16];
	fma.rn.f64 	%fd41, %fd39, %fd40, %fd36;
	ld.global.nc.f64 	%fd42, [%rd21+16];
	fma.rn.f64 	%fd43, %fd39, %fd42, %fd38;
	ld.global.nc.f64 	%fd44, [%rd17+24];
	ld.global.nc.f64 	%fd45, [%rd19+24];
	fma.rn.f64 	%fd46, %fd44, %fd45, %fd41;
	ld.global.nc.f64 	%fd47, [%rd21+24];
	fma.rn.f64 	%fd48, %fd44, %fd47, %fd43;
	ld.global.nc.f64 	%fd49, [%rd17+32];
	ld.global.nc.f64 	%fd50, [%rd19+32];
	fma.rn.f64 	%fd51, %fd49, %fd50, %fd46;
	ld.global.nc.f64 	%fd52, [%rd21+32];
	fma.rn.f64 	%fd53, %fd49, %fd52, %fd48;
	ld.global.nc.f64 	%fd54, [%rd17+40];
	ld.global.nc.f64 	%fd55, [%rd19+40];
	fma.rn.f64 	%fd56, %fd54, %fd55, %fd51;
	ld.global.nc.f64 	%fd57, [%rd21+40];
	fma.rn.f64 	%fd58, %fd54, %fd57, %fd53;
	ld.global.nc.f64 	%fd59, [%rd17+48];
	ld.global.nc.f64 	%fd60, [%rd19+48];
	fma.rn.f64 	%fd61, %fd59, %fd60, %fd56;
	ld.global.nc.f64 	%fd62, [%rd21+48];
	fma.rn.f64 	%fd63, %fd59, %fd62, %fd58;
	ld.global.nc.f64 	%fd64, [%rd17+56];
	ld.global.nc.f64 	%fd65, [%rd19+56];
	fma.rn.f64 	%fd117, %fd64, %fd65, %fd61;
	ld.global.nc.f64 	%fd66, [%rd21+56];
	fma.rn.f64 	%fd118, %fd64, %fd66, %fd63;
	add.s32 	%r59, %r59, 8;
	add.s32 	%r58, %r58, 8;
	add.s32 	%r57, %r57, 8;
	add.s32 	%r56, %r56, 8;
	setp.ne.s32 	%p5, %r59, 0;
	@%p5 bra 	$L__BB0_6;
$L__BB0_7:
	and.b32  	%r42, %r3, 7;
	setp.eq.s32 	%p6, %r42, 0;
	@%p6 bra 	$L__BB0_15;
	setp.lt.u16 	%p7, %rs4, 3;
	@%p7 bra 	$L__BB0_10;
	add.s32 	%r43, %r9, %r61;
	mul.wide.s32 	%rd22, %r43, 8;
	add.s64 	%rd23, %rd1, %rd22;
	ld.global.nc.f64 	%fd68, [%rd23];
	add.s32 	%r44, %r10, %r61;
	mul.wide.s32 	%rd24, %r44, 8;
	add.s64 	%rd25, %rd2, %rd24;
	ld.global.nc.f64 	%fd69, [%rd25];
	fma.rn.f64 	%fd70, %fd68, %fd69, %fd117;
	add.s32 	%r45, %r11, %r61;
	mul.wide.s32 	%rd26, %r45, 8;
	add.s64 	%rd27, %rd2, %rd26;
	ld.global.nc.f64 	%fd71, [%rd27];
	fma.rn.f64 	%fd72, %fd68, %fd71, %fd118;
	ld.global.nc.f64 	%fd73, [%rd23+8];
	ld.global.nc.f64 	%fd74, [%rd25+8];
	fma.rn.f64 	%fd75, %fd73, %fd74, %fd70;
	ld.global.nc.f64 	%fd76, [%rd27+8];
	fma.rn.f64 	%fd77, %fd73, %fd76, %fd72;
	ld.global.nc.f64 	%fd78, [%rd23+16];
	ld.global.nc.f64 	%fd79, [%rd25+16];
	fma.rn.f64 	%fd80, %fd78, %fd79, %fd75;
	ld.global.nc.f64 	%fd81, [%rd27+16];
	fma.rn.f64 	%fd82, %fd78, %fd81, %fd77;
	ld.global.nc.f64 	%fd83, [%rd23+24];
	ld.global.nc.f64 	%fd84, [%rd25+24];
	fma.rn.f64 	%fd117, %fd83, %fd84, %fd80;
	ld.global.nc.f64 	%fd85, [%rd27+24];
	fma.rn.f64 	%fd118, %fd83, %fd85, %fd82;
	add.s32 	%r61, %r61, 4;
$L__BB0_10:
	setp.eq.s16 	%p8, %rs2, 0;
	@%p8 bra 	$L__BB0_15;
	setp.eq.s16 	%p9, %rs2, 1;
	@%p9 bra 	$L__BB0_13;
	add.s32 	%r46, %r9, %r61;
	mul.wide.s32 	%rd28, %r46, 8;
	add.s64 	%rd29, %rd1, %rd28;
	ld.global.nc.f64 	%fd87, [%rd29];
	add.s32 	%r47, %r10, %r61;
	mul.wide.s32 	%rd30, %r47, 8;
	add.s64 	%rd31, %rd2, %rd30;
	ld.global.nc.f64 	%fd88, [%rd31];
	fma.rn.f64 	%fd89, %fd87, %fd88, %fd117;
	add.s32 	%r48, %r11, %r61;
	mul.wide.s32 	%rd32, %r48, 8;
	add.s64 	%rd33, %rd2, %rd32;
	ld.global.nc.f64 	%fd90, [%rd33];
	fma.rn.f64 	%fd91, %fd87, %fd90, %fd118;
	ld.global.nc.f64 	%fd92, [%rd29+8];
	ld.global.nc.f64 	%fd93, [%rd31+8];
	fma.rn.f64 	%fd117, %fd92, %fd93, %fd89;
	ld.global.nc.f64 	%fd94, [%rd33+8];
	fma.rn.f64 	%fd118, %fd92, %fd94, %fd91;
	add.s32 	%r61, %r61, 2;
$L__BB0_13:
	setp.eq.s16 	%p10, %rs5, 0;
	@%p10 bra 	$L__BB0_15;
	add.s32 	%r49, %r9, %r61;
	mul.wide.s32 	%rd34, %r49, 8;
	add.s64 	%rd35, %rd1, %rd34;
	ld.global.nc.f64 	%fd95, [%rd35];
	add.s32 	%r50, %r10, %r61;
	mul.wide.s32 	%rd36, %r50, 8;
	add.s64 	%rd37, %rd2, %rd36;
	ld.global.nc.f64 	%fd96, [%rd37];
	fma.rn.f64 	%fd117, %fd95, %fd96, %fd117;
	add.s32 	%r51, %r11, %r61;
	mul.wide.s32 	%rd38, %r51, 8;
	add.s64 	%rd39, %rd2, %rd38;
	ld.global.nc.f64 	%fd97, [%rd39];
	fma.rn.f64 	%fd118, %fd95, %fd97, %fd118;
$L__BB0_15:
	add.s32 	%r55, %r55, 1;
	setp.ne.s32 	%p11, %r55, %r3;
	@%p11 bra 	$L__BB0_4;
	fma.rn.f64 	%fd98, %fd118, 0dBFE0000000000000, %fd117;
	add.s32 	%r52, %r4, %r5;
	add.s32 	%r53, %r4, %r6;
	mad.lo.s32 	%r54, %r52, %r28, %r53;
	cvta.to.global.u64 	%rd40, %rd6;
	mul.wide.s32 	%rd41, %r54, 8;
	add.s64 	%rd42, %rd40, %rd41;
	ld.global.f64 	%fd99, [%rd42];
	add.f64 	%fd100, %fd98, %fd99;
	st.global.f64 	[%rd42], %fd100;
$L__BB0_17:
	ret;

}
	// .globl	twocenter_fock_kernel
.visible .entry twocenter_fock_kernel(
	.param .u64 .ptr .align 1 twocenter_fock_kernel_param_0,
	.param .u64 .ptr .align 1 twocenter_fock_kernel_param_1,
	.param .u64 .ptr .align 1 twocenter_fock_kernel_param_2,
	.param .u64 .ptr .align 1 twocenter_fock_kernel_param_3,
	.param .u64 .ptr .align 1 twocenter_fock_kernel_param_4,
	.param .u64 .ptr .align 1 twocenter_fock_kernel_param_5,
	.param .u64 .ptr .align 1 twocenter_fock_kernel_param_6,
	.param .u32 twocenter_fock_kernel_param_7,
	.param .u32 twocenter_fock_kernel_param_8
)
{
	.reg .pred 	%p<40>;
	.reg .b16 	%rs<25>;
	.reg .b32 	%r<144>;
	.reg .b64 	%rd<86>;
	.reg .b64 	%fd<310>;

	ld.param.u64 	%rd11, [twocenter_fock_kernel_param_0];
	ld.param.u64 	%rd12, [twocenter_fock_kernel_param_1];
	ld.param.u64 	%rd13, [twocenter_fock_kernel_param_2];
	ld.param.u64 	%rd14, [twocenter_fock_kernel_param_3];
	ld.param.u64 	%rd15, [twocenter_fock_kernel_param_4];
	ld.param.u64 	%rd16, [twocenter_fock_kernel_param_5];
	ld.param.u64 	%rd17, [twocenter_fock_kernel_param_6];
	ld.param.u32 	%r60, [twocenter_fock_kernel_param_7];
	ld.param.u32 	%r61, [twocenter_fock_kernel_param_8];
	cvta.to.global.u64 	%rd1, %rd15;
	cvta.to.global.u64 	%rd2, %rd16;
	cvta.to.global.u64 	%rd3, %rd17;
	mov.u32 	%r1, %ctaid.x;
	setp.ge.s32 	%p1, %r1, %r61;
	@%p1 bra 	$L__BB1_55;
	mov.u32 	%r2, %tid.x;
	setp.gt.u32 	%p2, %r2, 47;
	@%p2 bra 	$L__BB1_55;
	cvta.to.global.u64 	%rd18, %rd14;
	cvta.to.global.u64 	%rd19, %rd13;
	cvta.to.global.u64 	%rd20, %rd11;
	mul.wide.u32 	%rd21, %r1, 4;
	add.s64 	%rd22, %rd20, %rd21;
	ld.global.nc.u32 	%r62, [%rd22];
	cvta.to.global.u64 	%rd23, %rd12;
	add.s64 	%rd24, %rd23, %rd21;
	ld.global.nc.u32 	%r63, [%rd24];
	cvt.s64.s32 	%rd25, %r62;
	mul.wide.s32 	%rd26, %r62, 4;
	add.s64 	%rd27, %rd19, %rd26;
	ld.global.nc.u32 	%r3, [%rd27];
	cvt.s64.s32 	%rd28, %r63;
	mul.wide.s32 	%rd29, %r63, 4;
	add.s64 	%rd30, %rd19, %rd29;
	ld.global.nc.u32 	%r4, [%rd30];
	add.s64 	%rd31, %rd18, %rd25;
	ld.global.nc.u8 	%rs13, [%rd31];
	cvt.u16.u8 	%rs1, %rs13;
	cvt.u32.u16 	%r64, %rs1;
	and.b32  	%r5, %r64, 255;
	add.s64 	%rd32, %rd18, %rd28;
	ld.global.nc.u8 	%rs14, [%rd32];
	cvt.u16.u8 	%rs2, %rs14;
	cvt.u32.u16 	%r65, %rs2;
	and.b32  	%r6, %r65, 255;
	mul.wide.u32 	%rd4, %r1, 2048;
	add.s64 	%rd5, %rd1, %rd4;
	setp.gt.u32 	%p3, %r2, 15;
	@%p3 bra 	$L__BB1_21;
	shr.u32 	%r7, %r2, 2;
	and.b32  	%r8, %r2, 3;
	max.u32 	%r112, %r7, %r8;
	setp.ge.u32 	%p28, %r112, %r5;
	@%p28 bra 	$L__BB1_55;
	and.b16  	%rs21, %rs2, 255;
	setp.eq.s16 	%p29, %rs21, 0;
	mov.f64 	%fd289, 0d0000000000000000;
	@%p29 bra 	$L__BB1_20;
	shl.b32 	%r9, %r2, 4;
	and.b16  	%rs22, %rs2, 15;
	and.b16  	%rs3, %rs2, 7;
	and.b32  	%r10, %r6, 240;
	add.s16 	%rs4, %rs22, -1;
	and.b16  	%rs5, %rs2, 3;
	neg.s32 	%r11, %r10;
	add.s64 	%rd69, %rd4, %rd1;
	add.s64 	%rd6, %rd69, 64;
	mov.f64 	%fd289, 0d0000000000000000;
	mov.b32 	%r127, 0;
$L__BB1_6:
	and.b16  	%rs23, %rs2, 255;
	setp.lt.u16 	%p30, %rs23, 16;
	add.s32 	%r115, %r127, %r4;
	mad.lo.s32 	%r13, %r115, %r60, %r4;
	shl.b32 	%r116, %r127, 2;
	add.s32 	%r14, %r116, %r9;
	mov.b32 	%r132, 0;
	@%p30 bra 	$L__BB1_9;
	mov.u32 	%r128, %r14;
	mov.u32 	%r129, %r13;
	mov.u32 	%r130, %r11;
$L__BB1_8:
	.pragma "nounroll";
	mul.wide.s32 	%rd70, %r129, 8;
	add.s64 	%rd71, %rd2, %rd70;
	mul.wide.s32 	%rd72, %r128, 8;
	add.s64 	%rd73, %rd6, %rd72;
	ld.global.nc.f64 	%fd191, [%rd71];
	ld.global.nc.f64 	%fd192, [%rd73+-64];
	fma.rn.f64 	%fd193, %fd191, %fd192, %fd289;
	ld.global.nc.f64 	%fd194, [%rd71+8];
	ld.global.nc.f64 	%fd195, [%rd73+-56];
	fma.rn.f64 	%fd196, %fd194, %fd195, %fd193;
	ld.global.nc.f64 	%fd197, [%rd71+16];
	ld.global.nc.f64 	%fd198, [%rd73+-48];
	fma.rn.f64 	%fd199, %fd197, %fd198, %fd196;
	ld.global.nc.f64 	%fd200, [%rd71+24];
	ld.global.nc.f64 	%fd201, [%rd73+-40];
	fma.rn.f64 	%fd202, %fd200, %fd201, %fd199;
	ld.global.nc.f64 	%fd203, [%rd71+32];
	ld.global.nc.f64 	%fd204, [%rd73+-32];
	fma.rn.f64 	%fd205, %fd203, %fd204, %fd202;
	ld.global.nc.f64 	%fd206, [%rd71+40];
	ld.global.nc.f64 	%fd207, [%rd73+-24];
	fma.rn.f64 	%fd208, %fd206, %fd207, %fd205;
	ld.global.nc.f64 	%fd209, [%rd71+48];
	ld.global.nc.f64 	%fd210, [%rd73+-16];
	fma.rn.f64 	%fd211, %fd209, %fd210, %fd208;
	ld.global.nc.f64 	%fd212, [%rd71+56];
	ld.global.nc.f64 	%fd213, [%rd73+-8];
	fma.rn.f64 	%fd214, %fd212, %fd213, %fd211;
	ld.global.nc.f64 	%fd215, [%rd71+64];
	ld.global.nc.f64 	%fd216, [%rd73];
	fma.rn.f64 	%fd217, %fd215, %fd216, %fd214;
	ld.global.nc.f64 	%fd218, [%rd71+72];
	ld.global.nc.f64 	%fd219, [%rd73+8];
	fma.rn.f64 	%fd220, %fd218, %fd219, %fd217;
	ld.global.nc.f64 	%fd221, [%rd71+80];
	ld.global.nc.f64 	%fd222, [%rd73+16];
	fma.rn.f64 	%fd223, %fd221, %fd222, %fd220;
	ld.global.nc.f64 	%fd224, [%rd71+88];
	ld.global.nc.f64 	%fd225, [%rd73+24];
	fma.rn.f64 	%fd226, %fd224, %fd225, %fd223;
	ld.global.nc.f64 	%fd227, [%rd71+96];
	ld.global.nc.f64 	%fd228, [%rd73+32];
	fma.rn.f64 	%fd229, %fd227, %fd228, %fd226;
	ld.global.nc.f64 	%fd230, [%rd71+104];
	ld.global.nc.f64 	%fd231, [%rd73+40];
	fma.rn.f64 	%fd232, %fd230, %fd231, %fd229;
	ld.global.nc.f64 	%fd233, [%rd71+112];
	ld.global.nc.f64 	%fd234, [%rd73+48];
	fma.rn.f64 	%fd235, %fd233, %fd234, %fd232;
	ld.global.nc.f64 	%fd236, [%rd71+120];
	ld.global.nc.f64 	%fd237, [%rd73+56];
	fma.rn.f64 	%fd289, %fd236, %fd237, %fd235;
	add.s32 	%r130, %r130, 16;
	add.s32 	%r129, %r129, 16;
	add.s32 	%r128, %r128, 16;
	setp.ne.s32 	%p31, %r130, 0;
	mov.u32 	%r132, %r10;
	@%p31 bra 	$L__BB1_8;
$L__BB1_9:
	and.b32  	%r117, %r6, 15;
	setp.eq.s32 	%p32, %r117, 0;
	@%p32 bra 	$L__BB1_19;
	setp.lt.u16 	%p33, %rs4, 7;
	@%p33 bra 	$L__BB1_12;
	add.s32 	%r118, %r13, %r132;
	mul.wide.s32 	%rd74, %r118, 8;
	add.s64 	%rd75, %rd2, %rd74;
	ld.global.nc.f64 	%fd239, [%rd75];
	add.s32 	%r119, %r14, %r132;
	mul.wide.s32 	%rd76, %r119, 8;
	add.s64 	%rd77, %rd5, %rd76;
	ld.global.nc.f64 	%fd240, [%rd77];
	fma.rn.f64 	%fd241, %fd239, %fd240, %fd289;
	ld.global.nc.f64 	%fd242, [%rd75+8];
	ld.global.nc.f64 	%fd243, [%rd77+8];
	fma.rn.f64 	%fd244, %fd242, %fd243, %fd241;
	ld.global.nc.f64 	%fd245, [%rd75+16];
	ld.global.nc.f64 	%fd246, [%rd77+16];
	fma.rn.f64 	%fd247, %fd245, %fd246, %fd244;
	ld.global.nc.f64 	%fd248, [%rd75+24];
	ld.global.nc.f64 	%fd249, [%rd77+24];
	fma.rn.f64 	%fd250, %fd248, %fd249, %fd247;
	ld.global.nc.f64 	%fd251, [%rd75+32];
	ld.global.nc.f64 	%fd252, [%rd77+32];
	fma.rn.f64 	%fd253, %fd251, %fd252, %fd250;
	ld.global.nc.f64 	%fd254, [%rd75+40];
	ld.global.nc.f64 	%fd255, [%rd77+40];
	fma.rn.f64 	%fd256, %fd254, %fd255, %fd253;
	ld.global.nc.f64 	%fd257, [%rd75+48];
	ld.global.nc.f64 	%fd258, [%rd77+48];
	fma.rn.f64 	%fd259, %fd257, %fd258, %fd256;
	ld.global.nc.f64 	%fd260, [%rd75+56];
	ld.global.nc.f64 	%fd261, [%rd77+56];
	fma.rn.f64 	%fd289, %fd260, %fd261, %fd259;
	add.s32 	%r132, %r132, 8;
$L__BB1_12:
	setp.eq.s16 	%p34, %rs3, 0;
	@%p34 bra 	$L__BB1_19;
	add.s16 	%rs24, %rs3, -1;
	setp.lt.u16 	%p35, %rs24, 3;
	@%p35 bra 	$L__BB1_15;
	add.s32 	%r120, %r13, %r132;
	mul.wide.s32 	%rd78, %r120, 8;
	add.s64 	%rd79, %rd2, %rd78;
	ld.global.nc.f64 	%fd263, [%rd79];
	add.s32 	%r121, %r14, %r132;
	mul.wide.s32 	%rd80, %r121, 8;
	add.s64 	%rd81, %rd5, %rd80;
	ld.global.nc.f64 	%fd264, [%rd81];
	fma.rn.f64 	%fd265, %fd263, %fd264, %fd289;
	ld.global.nc.f64 	%fd266, [%rd79+8];
	ld.global.nc.f64 	%fd267, [%rd81+8];
	fma.rn.f64 	%fd268, %fd266, %fd267, %fd265;
	ld.global.nc.f64 	%fd269, [%rd79+16];
	ld.global.nc.f64 	%fd270, [%rd81+16];
	fma.rn.f64 	%fd271, %fd269, %fd270, %fd268;
	ld.global.nc.f64 	%fd272, [%rd79+24];
	ld.global.nc.f64 	%fd273, [%rd81+24];
	fma.rn.f64 	%fd289, %fd272, %fd273, %fd271;
	add.s32 	%r132, %r132, 4;
$L__BB1_15:
	setp.eq.s16 	%p36, %rs5, 0;
	@%p36 bra 	$L__BB1_19;
	setp.eq.s16 	%p37, %rs5, 1;
	add.s32 	%r122, %r13, %r132;
	mul.wide.s32 	%rd82, %r122, 8;
	add.s64 	%rd7, %rd2, %rd82;
	ld.global.nc.f64 	%fd274, [%rd7];
	add.s32 	%r123, %r14, %r132;
	mul.wide.s32 	%rd83, %r123, 8;
	add.s64 	%rd8, %rd5, %rd83;
	ld.global.nc.f64 	%fd275, [%rd8];
	fma.rn.f64 	%fd289, %fd274, %fd275, %fd289;
	@%p37 bra 	$L__BB1_19;
	setp.eq.s16 	%p38, %rs5, 2;
	ld.global.nc.f64 	%fd276, [%rd7+8];
	ld.global.nc.f64 	%fd277, [%rd8+8];
	fma.rn.f64 	%fd289, %fd276, %fd277, %fd289;
	@%p38 bra 	$L__BB1_19;
	ld.global.nc.f64 	%fd278, [%rd7+16];
	ld.global.nc.f64 	%fd279, [%rd8+16];
	fma.rn.f64 	%fd289, %fd278, %fd279, %fd289;
$L__BB1_19:
	add.s32 	%r127, %r127, 1;
	setp.ne.s32 	%p39, %r127, %r6;
	@%p39 bra 	$L__BB1_6;
$L__BB1_20:
	add.s32 	%r124, %r3, %r7;
	add.s32 	%r125, %r3, %r8;
	mad.lo.s32 	%r126, %r124, %r60, %r125;
	mul.wide.s32 	%rd84, %r126, 8;
	add.s64 	%rd85, %rd3, %rd84;
	atom.global.add.f64 	%fd280, [%rd85], %fd289;
	bra.uni 	$L__BB1_55;
$L__BB1_21:
	setp.gt.u32 	%p4, %r2, 31;
	@%p4 bra 	$L__BB1_39;
	add.s32 	%r89, %r2, -16;
	shr.u32 	%r27, %r89, 2;
	and.b32  	%r28, %r2, 3;
	setp.ge.u32 	%p15, %r27, %r5;
	setp.ge.u32 	%p16, %r28, %r6;
	or.pred  	%p17, %p15, %p16;
	@%p17 bra 	$L__BB1_55;
	shl.b32 	%r92, %r27, 6;
	shl.b32 	%r93, %r28, 2;
	or.b32  	%r29, %r92, %r93;
	and.b16  	%rs19, %rs2, 15;
	and.b16  	%rs6, %rs2, 7;
	and.b32  	%r30, %r6, 15;
	and.b32  	%r31, %r6, 240;
	add.s16 	%rs7, %rs19, -1;
	and.b16  	%rs8, %rs2, 3;
	add.s16 	%rs9, %rs6, -1;
	mov.f64 	%fd299, 0d0000000000000000;
	mov.b32 	%r134, 0;
$L__BB1_24:
	and.b16  	%rs20, %rs2, 255;
	setp.lt.u16 	%p18, %rs20, 16;
	add.s32 	%r95, %r134, %r3;
	mad.lo.s32 	%r33, %r95, %r60, %r4;
	shl.b32 	%r96, %r134, 4;
	add.s32 	%r34, %r96, %r29;
	mov.b32 	%r137, 0;
	@%p18 bra 	$L__BB1_27;
	mov.b32 	%r135, 0;
$L__BB1_26:
	.pragma "nounroll";
	add.s32 	%r98, %r33, %r135;
	mul.wide.s32 	%rd51, %r98, 8;
	add.s64 	%rd52, %rd2, %rd51;
	ld.global.nc.f64 	%fd95, [%rd52];
	add.s32 	%r99, %r34, %r135;
	mul.wide.s32 	%rd53, %r99, 8;
	add.s64 	%rd54, %rd5, %rd53;
	ld.global.nc.f64 	%fd96, [%rd54];
	fma.rn.f64 	%fd97, %fd95, %fd96, %fd299;
	ld.global.nc.f64 	%fd98, [%rd52+8];
	ld.global.nc.f64 	%fd99, [%rd54+8];
	fma.rn.f64 	%fd100, %fd98, %fd99, %fd97;
	ld.global.nc.f64 	%fd101, [%rd52+16];
	ld.global.nc.f64 	%fd102, [%rd54+16];
	fma.rn.f64 	%fd103, %fd101, %fd102, %fd100;
	ld.global.nc.f64 	%fd104, [%rd52+24];
	ld.global.nc.f64 	%fd105, [%rd54+24];
	fma.rn.f64 	%fd106, %fd104, %fd105, %fd103;
	ld.global.nc.f64 	%fd107, [%rd52+32];
	ld.global.nc.f64 	%fd108, [%rd54+32];
	fma.rn.f64 	%fd109, %fd107, %fd108, %fd106;
	ld.global.nc.f64 	%fd110, [%rd52+40];
	ld.global.nc.f64 	%fd111, [%rd54+40];
	fma.rn.f64 	%fd112, %fd110, %fd111, %fd109;
	ld.global.nc.f64 	%fd113, [%rd52+48];
	ld.global.nc.f64 	%fd114, [%rd54+48];
	fma.rn.f64 	%fd115, %fd113, %fd114, %fd112;
	ld.global.nc.f64 	%fd116, [%rd52+56];
	ld.global.nc.f64 	%fd117, [%rd54+56];
	fma.rn.f64 	%fd118, %fd116, %fd117, %fd115;
	ld.global.nc.f64 	%fd119, [%rd52+64];
	ld.global.nc.f64 	%fd120, [%rd54+64];
	fma.rn.f64 	%fd121, %fd119, %fd120, %fd118;
	ld.global.nc.f64 	%fd122, [%rd52+72];
	ld.global.nc.f64 	%fd123, [%rd54+72];
	fma.rn.f64 	%fd124, %fd122, %fd123, %fd121;
	ld.global.nc.f64 	%fd125, [%rd52+80];
	ld.global.nc.f64 	%fd126, [%rd54+80];
	fma.rn.f64 	%fd127, %fd125, %fd126, %fd124;
	ld.global.nc.f64 	%fd128, [%rd52+88];
	ld.global.nc.f64 	%fd129, [%rd54+88];
	fma.rn.f64 	%fd130, %fd128, %fd129, %fd127;
	ld.global.nc.f64 	%fd131, [%rd52+96];
	ld.global.nc.f64 	%fd132, [%rd54+96];
	fma.rn.f64 	%fd133, %fd131, %fd132, %fd130;
	ld.global.nc.f64 	%fd134, [%rd52+104];
	ld.global.nc.f64 	%fd135, [%rd54+104];
	fma.rn.f64 	%fd136, %fd134, %fd135, %fd133;
	ld.global.nc.f64 	%fd137, [%rd52+112];
	ld.global.nc.f64 	%fd138, [%rd54+112];
	fma.rn.f64 	%fd139, %fd137, %fd138, %fd136;
	ld.global.nc.f64 	%fd140, [%rd52+120];
	ld.global.nc.f64 	%fd141, [%rd54+120];
	fma.rn.f64 	%fd299, %fd140, %fd141, %fd139;
	add.s32 	%r135, %r135, 16;
	setp.ne.s32 	%p19, %r135, %r31;
	mov.u32 	%r137, %r31;
	@%p19 bra 	$L__BB1_26;
$L__BB1_27:
	setp.eq.s32 	%p20, %r30, 0;
	@%p20 bra 	$L__BB1_37;
	setp.lt.u16 	%p21, %rs7, 7;
	@%p21 bra 	$L__BB1_30;
	add.s32 	%r100, %r33, %r137;
	mul.wide.s32 	%rd55, %r100, 8;
	add.s64 	%rd56, %rd2, %rd55;
	ld.global.nc.f64 	%fd143, [%rd56];
	add.s32 	%r101, %r34, %r137;
	mul.wide.s32 	%rd57, %r101, 8;
	add.s64 	%rd58, %rd5, %rd57;
	ld.global.nc.f64 	%fd144, [%rd58];
	fma.rn.f64 	%fd145, %fd143, %fd144, %fd299;
	ld.global.nc.f64 	%fd146, [%rd56+8];
	ld.global.nc.f64 	%fd147, [%rd58+8];
	fma.rn.f64 	%fd148, %fd146, %fd147, %fd145;
	ld.global.nc.f64 	%fd149, [%rd56+16];
	ld.global.nc.f64 	%fd150, [%rd58+16];
	fma.rn.f64 	%fd151, %fd149, %fd150, %fd148;
	ld.global.nc.f64 	%fd152, [%rd56+24];
	ld.global.nc.f64 	%fd153, [%rd58+24];
	fma.rn.f64 	%fd154, %fd152, %fd153, %fd151;
	ld.global.nc.f64 	%fd155, [%rd56+32];
	ld.global.nc.f64 	%fd156, [%rd58+32];
	fma.rn.f64 	%fd157, %fd155, %fd156, %fd154;
	ld.global.nc.f64 	%fd158, [%rd56+40];
	ld.global.nc.f64 	%fd159, [%rd58+40];
	fma.rn.f64 	%fd160, %fd158, %fd159, %fd157;
	ld.global.nc.f64 	%fd161, [%rd56+48];
	ld.global.nc.f64 	%fd162, [%rd58+48];
	fma.rn.f64 	%fd163, %fd161, %fd162, %fd160;
	ld.global.nc.f64 	%fd164, [%rd56+56];
	ld.global.nc.f64 	%fd165, [%rd58+56];
	fma.rn.f64 	%fd299, %fd164, %fd165, %fd163;
	add.s32 	%r137, %r137, 8;
$L__BB1_30:
	setp.eq.s16 	%p22, %rs6, 0;
	@%p22 bra 	$L__BB1_37;
	setp.lt.u16 	%p23, %rs9, 3;
	@%p23 bra 	$L__BB1_33;
	add.s32 	%r102, %r33, %r137;
	mul.wide.s32 	%rd59, %r102, 8;
	add.s64 	%rd60, %rd2, %rd59;
	ld.global.nc.f64 	%fd167, [%rd60];
	add.s32 	%r103, %r34, %r137;
	mul.wide.s32 	%rd61, %r103, 8;
	add.s64 	%rd62, %rd5, %rd61;
	ld.global.nc.f64 	%fd168, [%rd62];
	fma.rn.f64 	%fd169, %fd167, %fd168, %fd299;
	ld.global.nc.f64 	%fd170, [%rd60+8];
	ld.global.nc.f64 	%fd171, [%rd62+8];
	fma.rn.f64 	%fd172, %fd170, %fd171, %fd169;
	ld.global.nc.f64 	%fd173, [%rd60+16];
	ld.global.nc.f64 	%fd174, [%rd62+16];
	fma.rn.f64 	%fd175, %fd173, %fd174, %fd172;
	ld.global.nc.f64 	%fd176, [%rd60+24];
	ld.global.nc.f64 	%fd177, [%rd62+24];
	fma.rn.f64 	%fd299, %fd176, %fd177, %fd175;
	add.s32 	%r137, %r137, 4;
$L__BB1_33:
	setp.eq.s16 	%p24, %rs8, 0;
	@%p24 bra 	$L__BB1_37;
	setp.eq.s16 	%p25, %rs8, 1;
	add.s32 	%r104, %r33, %r137;
	mul.wide.s32 	%rd63, %r104, 8;
	add.s64 	%rd9, %rd2, %rd63;
	ld.global.nc.f64 	%fd178, [%rd9];
	add.s32 	%r105, %r34, %r137;
	mul.wide.s32 	%rd64, %r105, 8;
	add.s64 	%rd10, %rd5, %rd64;
	ld.global.nc.f64 	%fd179, [%rd10];
	fma.rn.f64 	%fd299, %fd178, %fd179, %fd299;
	@%p25 bra 	$L__BB1_37;
	setp.eq.s16 	%p26, %rs8, 2;
	ld.global.nc.f64 	%fd180, [%rd9+8];
	ld.global.nc.f64 	%fd181, [%rd10+8];
	fma.rn.f64 	%fd299, %fd180, %fd181, %fd299;
	@%p26 bra 	$L__BB1_37;
	ld.global.nc.f64 	%fd182, [%rd9+16];
	ld.global.nc.f64 	%fd183, [%rd10+16];
	fma.rn.f64 	%fd299, %fd182, %fd183, %fd299;
$L__BB1_37:
	add.s32 	%r134, %r134, 1;
	setp.ne.s32 	%p27, %r134, %r5;
	@%p27 bra 	$L__BB1_24;
	add.s32 	%r106, %r3, %r27;
	add.s32 	%r107, %r4, %r28;
	mad.lo.s32 	%r108, %r106, %r60, %r107;
	mul.wide.s32 	%rd65, %r108, 8;
	add.s64 	%rd66, %rd3, %rd65;
	ld.global.f64 	%fd184, [%rd66];
	fma.rn.f64 	%fd185, %fd299, 0dBFE0000000000000, %fd184;
	st.global.f64 	[%rd66], %fd185;
	mad.lo.s32 	%r109, %r107, %r60, %r106;
	mul.wide.s32 	%rd67, %r109, 8;
	add.s64 	%rd68, %rd3, %rd67;
	ld.global.f64 	%fd186, [%rd68];
	fma.rn.f64 	%fd187, %fd299, 0dBFE0000000000000, %fd186;
	st.global.f64 	[%rd68], %fd187;
	bra.uni 	$L__BB1_55;
$L__BB1_39:
	add.s32 	%r43, %r2, -32;
	shr.u32 	%r44, %r43, 2;
	and.b32  	%r45, %r2, 3;
	max.u32 	%r66, %r44, %r45;
	setp.ge.u32 	%p5, %r66, %r6;
	@%p5 bra 	$L__BB1_55;
	and.b16  	%rs15, %rs1, 255;
	setp.eq.s16 	%p6, %rs15, 0;
	mov.f64 	%fd308, 0d0000000000000000;
	@%p6 bra 	$L__BB1_54;
	and.b32  	%r68, %r43, -4;
	or.b32  	%r46, %r68, %r45;
	and.b16  	%rs16, %rs1, 7;
	and.b16  	%rs10, %rs1, 3;
	and.b32  	%r47, %r5, 7;
	and.b32  	%r48, %r5, 248;
	add.s16 	%rs11, %rs16, -1;
	and.b16  	%rs12, %rs1, 1;
	mov.f64 	%fd308, 0d0000000000000000;
	mov.b32 	%r139, 0;
$L__BB1_42:
	and.b16  	%rs17, %rs1, 255;
	setp.lt.u16 	%p7, %rs17, 8;
	add.s32 	%r70, %r139, %r3;
	mad.lo.s32 	%r50, %r70, %r60, %r3;
	shl.b32 	%r71, %r139, 6;
	add.s32 	%r51, %r71, %r46;
	mov.b32 	%r142, 0;
	@%p7 bra 	$L__BB1_45;
	mov.b32 	%r140, 0;
$L__BB1_44:
	.pragma "nounroll";
	add.s32 	%r73, %r50, %r140;
	mul.wide.s32 	%rd33, %r73, 8;
	add.s64 	%rd34, %rd2, %rd33;
	ld.global.nc.f64 	%fd49, [%rd34];
	shl.b32 	%r74, %r140, 4;
	add.s32 	%r75, %r74, %r51;
	mul.wide.s32 	%rd35, %r75, 8;
	add.s64 	%rd36, %rd5, %rd35;
	ld.global.nc.f64 	%fd50, [%rd36];
	fma.rn.f64 	%fd51, %fd49, %fd50, %fd308;
	ld.global.nc.f64 	%fd52, [%rd34+8];
	ld.global.nc.f64 	%fd53, [%rd36+128];
	fma.rn.f64 	%fd54, %fd52, %fd53, %fd51;
	ld.global.nc.f64 	%fd55, [%rd34+16];
	ld.global.nc.f64 	%fd56, [%rd36+256];
	fma.rn.f64 	%fd57, %fd55, %fd56, %fd54;
	ld.global.nc.f64 	%fd58, [%rd34+24];
	ld.global.nc.f64 	%fd59, [%rd36+384];
	fma.rn.f64 	%fd60, %fd58, %fd59, %fd57;
	ld.global.nc.f64 	%fd61, [%rd34+32];
	ld.global.nc.f64 	%fd62, [%rd36+512];
	fma.rn.f64 	%fd63, %fd61, %fd62, %fd60;
	ld.global.nc.f64 	%fd64, [%rd34+40];
	ld.global.nc.f64 	%fd65, [%rd36+640];
	fma.rn.f64 	%fd66, %fd64, %fd65, %fd63;
	ld.global.nc.f64 	%fd67, [%rd34+48];
	ld.global.nc.f64 	%fd68, [%rd36+768];
	fma.rn.f64 	%fd69, %fd67, %fd68, %fd66;
	ld.global.nc.f64 	%fd70, [%rd34+56];
	ld.global.nc.f64 	%fd71, [%rd36+896];
	fma.rn.f64 	%fd308, %fd70, %fd71, %fd69;
	add.s32 	%r140, %r140, 8;
	setp.ne.s32 	%p8, %r140, %r48;
	mov.u32 	%r142, %r48;
	@%p8 bra 	$L__BB1_44;
$L__BB1_45:
	setp.eq.s32 	%p9, %r47, 0;
	@%p9 bra 	$L__BB1_53;
	setp.lt.u16 	%p10, %rs11, 3;
	@%p10 bra 	$L__BB1_48;
	add.s32 	%r76, %r50, %r142;
	mul.wide.s32 	%rd37, %r76, 8;
	add.s64 	%rd38, %rd2, %rd37;
	ld.global.nc.f64 	%fd73, [%rd38];
	shl.b32 	%r77, %r142, 4;
	add.s32 	%r78, %r77, %r51;
	mul.wide.s32 	%rd39, %r78, 8;
	add.s64 	%rd40, %rd5, %rd39;
	ld.global.nc.f64 	%fd74, [%rd40];
	fma.rn.f64 	%fd75, %fd73, %fd74, %fd308;
	ld.global.nc.f64 	%fd76, [%rd38+8];
	ld.global.nc.f64 	%fd77, [%rd40+128];
	fma.rn.f64 	%fd78, %fd76, %fd77, %fd75;
	ld.global.nc.f64 	%fd79, [%rd38+16];
	ld.global.nc.f64 	%fd80, [%rd40+256];
	fma.rn.f64 	%fd81, %fd79, %fd80, %fd78;
	ld.global.nc.f64 	%fd82, [%rd38+24];
	ld.global.nc.f64 	%fd83, [%rd40+384];
	fma.rn.f64 	%fd308, %fd82, %fd83, %fd81;
	add.s32 	%r142, %r142, 4;
$L__BB1_48:
	setp.eq.s16 	%p11, %rs10, 0;
	@%p11 bra 	$L__BB1_53;
	setp.eq.s16 	%p12, %rs10, 1;
	@%p12 bra 	$L__BB1_51;
	add.s32 	%r79, %r50, %r142;
	mul.wide.s32 	%rd41, %r79, 8;
	add.s64 	%rd42, %rd2, %rd41;
	ld.global.nc.f64 	%fd85, [%rd42];
	shl.b32 	%r80, %r142, 4;
	add.s32 	%r81, %r80, %r51;
	mul.wide.s32 	%rd43, %r81, 8;
	add.s64 	%rd44, %rd5, %rd43;
	ld.global.nc.f64 	%fd86, [%rd44];
	fma.rn.f64 	%fd87, %fd85, %fd86, %fd308;
	ld.global.nc.f64 	%fd88, [%rd42+8];
	ld.global.nc.f64 	%fd89, [%rd44+128];
	fma.rn.f64 	%fd308, %fd88, %fd89, %fd87;
	add.s32 	%r142, %r142, 2;
$L__BB1_51:
	setp.eq.s16 	%p13, %rs12, 0;
	@%p13 bra 	$L__BB1_53;
	add.s32 	%r82, %r50, %r142;
	mul.wide.s32 	%rd45, %r82, 8;
	add.s64 	%rd46, %rd2, %rd45;
	ld.global.nc.f64 	%fd90, [%rd46];
	shl.b32 	%r83, %r142, 4;
	add.s32 	%r84, %r83, %r51;
	mul.wide.s32 	%rd47, %r84, 8;
	add.s64 	%rd48, %rd5, %rd47;
	ld.global.nc.f64 	%fd91, [%rd48];
	fma.rn.f64 	%fd308, %fd90, %fd91, %fd308;
$L__BB1_53:
	add.s32 	%r139, %r139, 1;
	setp.ne.s32 	%p14, %r139, %r5;
	@%p14 bra 	$L__BB1_42;
$L__BB1_54:
	add.s32 	%r85, %r4, %r44;
	add.s32 	%r86, %r4, %r45;
	mad.lo.s32 	%r87, %r85, %r60, %r86;
	mul.wide.s32 	%rd49, %r87, 8;
	add.s64 	%rd50, %rd3, %rd49;
	atom.global.add.f64 	%fd92, [%rd50], %fd308;
$L__BB1_55:
	ret;

}
	// .globl	twocenter_fock_ri_kernel
.visible .entry twocenter_fock_ri_kernel(
	.param .u64 .ptr .align 1 twocenter_fock_ri_kernel_param_0,
	.param .u64 .ptr .align 1 twocenter_fock_ri_kernel_param_1,
	.param .u64 .ptr .align 1 twocenter_fock_ri_kernel_param_2,
	.param .u64 .ptr .align 1 twocenter_fock_ri_kernel_param_3,
	.param .u64 .ptr .align 1 twocenter_fock_ri_kernel_param_4,
	.param .u64 .ptr .align 1 twocenter_fock_ri_kernel_param_5,
	.param .u64 .ptr .align 1 twocenter_fock_ri_kernel_param_6,
	.param .u64 .ptr .align 1 twocenter_fock_ri_kernel_param_7,
	.param .u64 .ptr .align 1 twocenter_fock_ri_kernel_param_8,
	.param .u32 twocenter_fock_ri_kernel_param_9,
	.param .u32 twocenter_fock_ri_kernel_param_10
)
{
	.local .align 16 .b8 	__local_depot2[2048];
	.reg .b64 	%SP;
	.reg .b64 	%SPL;
	.reg .pred 	%p<63>;
	.reg .b16 	%rs<35>;
	.reg .b32 	%r<258>;
	.reg .b64 	%rd<114>;
	.reg .b64 	%fd<486>;
	// demoted variable
	.shared .align 8 .b8 _ZZ24twocenter_fock_ri_kernelE3shW[2048];
	mov.u64 	%SPL, __local_depot2;
	ld.param.u64 	%rd11, [twocenter_fock_ri_kernel_param_0];
	ld.param.u64 	%rd12, [twocenter_fock_ri_kernel_param_1];
	ld.param.u64 	%rd13, [twocenter_fock_ri_kernel_param_2];
	ld.param.u64 	%rd14, [twocenter_fock_ri_kernel_param_3];
	ld.param.u64 	%rd15, [twocenter_fock_ri_kernel_param_4];
	ld.param.u64 	%rd16, [twocenter_fock_ri_kernel_param_5];
	ld.param.u64 	%rd17, [twocenter_fock_ri_kernel_param_6];
	ld.param.u32 	%r94, [twocenter_fock_ri_kernel_param_10];
	add.u64 	%rd1, %SPL, 0;
	mov.u32 	%r1, %ctaid.x;
	setp.ge.s32 	%p1, %r1, %r94;
	@%p1 bra 	$L__BB2_90;
	cvta.to.global.u64 	%rd21, %rd11;
	cvta.to.global.u64 	%rd22, %rd12;
	cvta.to.global.u64 	%rd23, %rd13;
	cvta.to.global.u64 	%rd24, %rd14;
	cvta.to.global.u64 	%rd25, %rd15;
	cvta.to.global.u64 	%rd26, %rd16;
	cvta.to.global.u64 	%rd27, %rd17;
	mov.u32 	%r2, %tid.x;
	mul.wide.u32 	%rd28, %r1, 4;
	add.s64 	%rd29, %rd21, %rd28;
	ld.global.nc.u32 	%r95, [%rd29];
	add.s64 	%rd30, %rd22, %rd28;
	ld.global.nc.u32 	%r96, [%rd30];
	cvt.s64.s32 	%rd31, %r95;
	mul.wide.s32 	%rd32, %r95, 4;
	add.s64 	%rd33, %rd23, %rd32;
	ld.global.nc.u32 	%r3, [%rd33];
	cvt.s64.s32 	%rd34, %r96;
	mul.wide.s32 	%rd35, %r96, 4;
	add.s64 	%rd36, %rd23, %rd35;
	ld.global.nc.u32 	%r4, [%rd36];
	add.s64 	%rd37, %rd24, %rd31;
	ld.global.nc.u8 	%rs16, [%rd37];
	cvt.u16.u8 	%rs1, %rs16;
	cvt.u32.u16 	%r97, %rs1;
	and.b32  	%r5, %r97, 255;
	add.s64 	%rd38, %rd24, %rd34;
	ld.global.nc.u8 	%rs17, [%rd38];
	cvt.u16.u8 	%rs2, %rs17;
	cvt.u32.u16 	%r98, %rs2;
	and.b32  	%r6, %r98, 255;
	mul.wide.u32 	%rd39, %r1, 176;
	add.s64 	%rd2, %rd25, %rd39;
	mul.wide.u32 	%rd40, %r1, 128;
	add.s64 	%rd3, %rd26, %rd40;
	add.s64 	%rd4, %rd27, %rd40;
	setp.ne.s32 	%p2, %r2, 0;
	@%p2 bra 	$L__BB2_34;
	mov.b64 	%rd41, 0;
	st.local.u64 	[%rd1], %rd41;
	mov.f64 	%fd66, 0d0000000000000000;
	st.local.v2.f64 	[%rd1+16], {%fd66, %fd66};
	st.local.v2.f64 	[%rd1+32], {%fd66, %fd66};
	st.local.v2.f64 	[%rd1+48], {%fd66, %fd66};
	st.local.v2.f64 	[%rd1+64], {%fd66, %fd66};
	st.local.v2.f64 	[%rd1+80], {%fd66, %fd66};
	st.local.v2.f64 	[%rd1+96], {%fd66, %fd66};
	st.local.v2.f64 	[%rd1+112], {%fd66, %fd66};
	st.local.v2.f64 	[%rd1+128], {%fd66, %fd66};
	st.local.v2.f64 	[%rd1+144], {%fd66, %fd66};
	st.local.v2.f64 	[%rd1+160], {%fd66, %fd66};
	st.local.v2.f64 	[%rd1+176], {%fd66, %fd66};
	st.local.v2.f64 	[%rd1+192], {%fd66, %fd66};
	st.local.v2.f64 	[%rd1+208], {%fd66, %fd66};
	st.local.v2.f64 	[%rd1+224], {%fd66, %fd66};
	st.local.v2.f64 	[%rd1+240], {%fd66, %fd66};
	st.local.v2.f64 	[%rd1+256], {%fd66, %fd66};
	st.local.v2.f64 	[%rd1+272], {%fd66, %fd66};
	st.local.v2.f64 	[%rd1+288], {%fd66, %fd66};
	st.local.v2.f64 	[%rd1+304], {%fd66, %fd66};
	st.local.v2.f64 	[%rd1+320], {%fd66, %fd66};
	st.local.v2.f64 	[%rd1+336], {%fd66, %fd66};
	st.local.v2.f64 	[%rd1+352], {%fd66, %fd66};
	st.local.v2.f64 	[%rd1+368], {%fd66, %fd66};
	st.local.v2.f64 	[%rd1+384], {%fd66, %fd66};
	st.local.v2.f64 	[%rd1+400], {%fd66, %fd66};
	st.local.v2.f64 	[%rd1+416], {%fd66, %fd66};
	st.local.v2.f64 	[%rd1+432], {%fd66, %fd66};
	st.local.v2.f64 	[%rd1+448], {%fd66, %fd66};
	st.local.v2.f64 	[%rd1+464], {%fd66, %fd66};
	st.local.v2.f64 	[%rd1+480], {%fd66, %fd66};
	st.local.v2.f64 	[%rd1+496], {%fd66, %fd66};
	st.local.v2.f64 	[%rd1+512], {%fd66, %fd66};
	st.local.v2.f64 	[%rd1+528], {%fd66, %fd66};
	st.local.v2.f64 	[%rd1+544], {%fd66, %fd66};
	st.local.v2.f64 	[%rd1+560], {%fd66, %fd66};
	st.local.v2.f64 	[%rd1+576], {%fd66, %fd66};
	st.local.v2.f64 	[%rd1+592], {%fd66, %fd66};
	st.local.v2.f64 	[%rd1+608], {%fd66, %fd66};
	st.local.v2.f64 	[%rd1+624], {%fd66, %fd66};
	st.local.v2.f64 	[%rd1+640], {%fd66, %fd66};
	st.local.v2.f64 	[%rd1+656], {%fd66, %fd66};
	st.local.v2.f64 	[%rd1+672], {%fd66, %fd66};
	st.local.v2.f64 	[%rd1+688], {%fd66, %fd66};
	st.local.v2.f64 	[%rd1+704], {%fd66, %fd66};
	st.local.v2.f64 	[%rd1+720], {%fd66, %fd66};
	st.local.v2.f64 	[%rd1+736], {%fd66, %fd66};
	st.local.v2.f64 	[%rd1+752], {%fd66, %fd66};
	st.local.v2.f64 	[%rd1+768], {%fd66, %fd66};
	st.local.v2.f64 	[%rd1+784], {%fd66, %fd66};
	st.local.v2.f64 	[%rd1+800], {%fd66, %fd66};
	st.local.v2.f64 	[%rd1+816], {%fd66, %fd66};
	st.local.v2.f64 	[%rd1+832], {%fd66, %fd66};
	st.local.v2.f64 	[%rd1+848], {%fd66, %fd66};
	st.local.v2.f64 	[%rd1+864], {%fd66, %fd66};
	st.local.v2.f64 	[%rd1+880], {%fd66, %fd66};
	st.local.v2.f64 	[%rd1+896], {%fd66, %fd66};
	st.local.v2.f64 	[%rd1+912], {%fd66, %fd66};
	st.local.v2.f64 	[%rd1+928], {%fd66, %fd66};
	st.local.v2.f64 	[%rd1+944], {%fd66, %fd66};
	st.local.v2.f64 	[%rd1+960], {%fd66, %fd66};
	st.local.v2.f64 	[%rd1+976], {%fd66, %fd66};
	st.local.v2.f64 	[%rd1+992], {%fd66, %fd66};
	st.local.v2.f64 	[%rd1+1008], {%fd66, %fd66};
	st.local.v2.f64 	[%rd1+1024], {%fd66, %fd66};
	st.local.v2.f64 	[%rd1+1040], {%fd66, %fd66};
	st.local.v2.f64 	[%rd1+1056], {%fd66, %fd66};
	st.local.v2.f64 	[%rd1+1072], {%fd66, %fd66};
	st.local.v2.f64 	[%rd1+1088], {%fd66, %fd66};
	st.local.v2.f64 	[%rd1+1104], {%fd66, %fd66};
	st.local.v2.f64 	[%rd1+1120], {%fd66, %fd66};
	st.local.v2.f64 	[%rd1+1136], {%fd66, %fd66};
	st.local.v2.f64 	[%rd1+1152], {%fd66, %fd66};
	st.local.v2.f64 	[%rd1+1168], {%fd66, %fd66};
	st.local.v2.f64 	[%rd1+1184], {%fd66, %fd66};
	st.local.v2.f64 	[%rd1+1200], {%fd66, %fd66};
	st.local.v2.f64 	[%rd1+1216], {%fd66, %fd66};
	st.local.v2.f64 	[%rd1+1232], {%fd66, %fd66};
	st.local.v2.f64 	[%rd1+1248], {%fd66, %fd66};
	st.local.v2.f64 	[%rd1+1264], {%fd66, %fd66};
	st.local.v2.f64 	[%rd1+1280], {%fd66, %fd66};
	st.local.v2.f64 	[%rd1+1296], {%fd66, %fd66};
	st.local.v2.f64 	[%rd1+1312], {%fd66, %fd66};
	st.local.v2.f64 	[%rd1+1328], {%fd66, %fd66};
	st.local.v2.f64 	[%rd1+1344], {%fd66, %fd66};
	st.local.v2.f64 	[%rd1+1360], {%fd66, %fd66};
	st.local.v2.f64 	[%rd1+1376], {%fd66, %fd66};
	st.local.v2.f64 	[%rd1+1392], {%fd66, %fd66};
	st.local.v2.f64 	[%rd1+1408], {%fd66, %fd66};
	st.local.v2.f64 	[%rd1+1424], {%fd66, %fd66};
	st.local.v2.f64 	[%rd1+1440], {%fd66, %fd66};
	st.local.v2.f64 	[%rd1+1456], {%fd66, %fd66};
	st.local.v2.f64 	[%rd1+1472], {%fd66, %fd66};
	st.local.v2.f64 	[%rd1+1488], {%fd66, %fd66};
	st.local.v2.f64 	[%rd1+1504], {%fd66, %fd66};
	st.local.v2.f64 	[%rd1+1520], {%fd66, %fd66};
	st.local.v2.f64 	[%rd1+1536], {%fd66, %fd66};
	st.local.v2.f64 	[%rd1+1552], {%fd66, %fd66};
	st.local.v2.f64 	[%rd1+1568], {%fd66, %fd66};
	st.local.v2.f64 	[%rd1+1584], {%fd66, %fd66};
	st.local.v2.f64 	[%rd1+1600], {%fd66, %fd66};
	st.local.v2.f64 	[%rd1+1616], {%fd66, %fd66};
	st.local.v2.f64 	[%rd1+1632], {%fd66, %fd66};
	st.local.v2.f64 	[%rd1+1648], {%fd66, %fd66};
	st.local.v2.f64 	[%rd1+1664], {%fd66, %fd66};
	st.local.v2.f64 	[%rd1+1680], {%fd66, %fd66};
	st.local.v2.f64 	[%rd1+1696], {%fd66, %fd66};
	st.local.v2.f64 	[%rd1+1712], {%fd66, %fd66};
	st.local.v2.f64 	[%rd1+1728], {%fd66, %fd66};
	st.local.v2.f64 	[%rd1+1744], {%fd66, %fd66};
	st.local.v2.f64 	[%rd1+1760], {%fd66, %fd66};
	st.local.v2.f64 	[%rd1+1776], {%fd66, %fd66};
	st.local.v2.f64 	[%rd1+1792], {%fd66, %fd66};
	st.local.v2.f64 	[%rd1+1808], {%fd66, %fd66};
	st.local.v2.f64 	[%rd1+1824], {%fd66, %fd66};
	st.local.v2.f64 	[%rd1+1840], {%fd66, %fd66};
	st.local.v2.f64 	[%rd1+1856], {%fd66, %fd66};
	st.local.v2.f64 	[%rd1+1872], {%fd66, %fd66};
	st.local.v2.f64 	[%rd1+1888], {%fd66, %fd66};
	st.local.v2.f64 	[%rd1+1904], {%fd66, %fd66};
	st.local.v2.f64 	[%rd1+1920], {%fd66, %fd66};
	st.local.v2.f64 	[%rd1+1936], {%fd66, %fd66};
	st.local.v2.f64 	[%rd1+1952], {%fd66, %fd66};
	st.local.v2.f64 	[%rd1+1968], {%fd66, %fd66};
	st.local.v2.f64 	[%rd1+1984], {%fd66, %fd66};
	st.local.v2.f64 	[%rd1+2000], {%fd66, %fd66};
	st.local.v2.f64 	[%rd1+2016], {%fd66, %fd66};
	st.local.v2.f64 	[%rd1+2032], {%fd66, %fd66};
	ld.global.nc.f64 	%fd67, [%rd2];
	st.local.v2.f64 	[%rd1], {%fd67, %fd66};
	and.b16  	%rs18, %rs1, 255;
	setp.lt.u16 	%p3, %rs18, 4;
	@%p3 bra 	$L__BB2_4;
	ld.global.nc.f64 	%fd68, [%rd2+8];
	st.local.f64 	[%rd1+128], %fd68;
	st.local.f64 	[%rd1+512], %fd68;
	ld.global.nc.f64 	%fd69, [%rd2+16];
	st.local.f64 	[%rd1+640], %fd69;
	ld.global.nc.f64 	%fd70, [%rd2+24];
	st.local.f64 	[%rd1+1280], %fd70;
	st.local.f64 	[%rd1+1920], %fd70;
$L__BB2_4:
	and.b16  	%rs19, %rs2, 255;
	setp.lt.u16 	%p4, %rs19, 4;
	@%p4 bra 	$L__BB2_7;
	setp.lt.u16 	%p5, %rs18, 4;
	ld.global.nc.f64 	%fd71, [%rd2+32];
	st.local.f64 	[%rd1+8], %fd71;
	ld.global.nc.f64 	%fd72, [%rd2+80];
	st.local.v2.f64 	[%rd1+32], {%fd71, %fd72};
	ld.global.nc.f64 	%fd73, [%rd2+88];
	st.local.f64 	[%rd1+80], %fd73;
	st.local.f64 	[%rd1+120], %fd73;
	@%p5 bra 	$L__BB2_7;
	ld.global.nc.f64 	%fd74, [%rd2+40];
	st.local.f64 	[%rd1+136], %fd74;
	st.local.f64 	[%rd1+520], %fd74;
	ld.global.nc.f64 	%fd75, [%rd2+48];
	st.local.f64 	[%rd1+272], %fd75;
	st.local.f64 	[%rd1+1040], %fd75;
	st.local.f64 	[%rd1+408], %fd75;
	st.local.f64 	[%rd1+1560], %fd75;
	ld.global.nc.f64 	%fd76, [%rd2+56];
	st.local.f64 	[%rd1+648], %fd76;
	ld.global.nc.f64 	%fd77, [%rd2+64];
	st.local.f64 	[%rd1+1288], %fd77;
	st.local.f64 	[%rd1+1928], %fd77;
	ld.global.nc.f64 	%fd78, [%rd2+72];
	st.local.f64 	[%rd1+784], %fd78;
	st.local.f64 	[%rd1+1168], %fd78;
	st.local.f64 	[%rd1+920], %fd78;
	st.local.f64 	[%rd1+1688], %fd78;
	ld.global.nc.f64 	%fd79, [%rd2+96];
	st.local.v2.f64 	[%rd1+160], {%fd74, %fd79};
	st.local.v2.f64 	[%rd1+544], {%fd74, %fd79};
	ld.global.nc.f64 	%fd80, [%rd2+104];
	st.local.f64 	[%rd1+208], %fd80;
	st.local.f64 	[%rd1+592], %fd80;
	st.local.f64 	[%rd1+248], %fd80;
	st.local.f64 	[%rd1+632], %fd80;
	ld.global.nc.f64 	%fd81, [%rd2+112];
	st.local.f64 	[%rd1+304], %fd81;
	st.local.f64 	[%rd1+1072], %fd81;
	st.local.v2.f64 	[%rd1+320], {%fd75, %fd81};
	st.local.v2.f64 	[%rd1+1088], {%fd75, %fd81};
	st.local.f64 	[%rd1+440], %fd81;
	st.local.f64 	[%rd1+1592], %fd81;
	st.local.v2.f64 	[%rd1+480], {%fd75, %fd81};
	st.local.v2.f64 	[%rd1+1632], {%fd75, %fd81};
	ld.global.nc.f64 	%fd82, [%rd2+120];
	st.local.v2.f64 	[%rd1+672], {%fd76, %fd82};
	ld.global.nc.f64 	%fd83, [%rd2+136];
	ld.global.nc.f64 	%fd84, [%rd2+128];
	st.local.v2.f64 	[%rd1+1312], {%fd77, %fd84};
	st.local.f64 	[%rd1+720], %fd83;
	st.local.v2.f64 	[%rd1+1952], {%fd77, %fd84};
	st.local.f64 	[%rd1+760], %fd83;
	ld.global.nc.f64 	%fd85, [%rd2+144];
	st.local.f64 	[%rd1+1360], %fd85;
	st.local.f64 	[%rd1+2040], %fd85;
	ld.global.nc.f64 	%fd86, [%rd2+152];
	st.local.f64 	[%rd1+816], %fd86;
	st.local.f64 	[%rd1+1200], %fd86;
	st.local.v2.f64 	[%rd1+832], {%fd78, %fd86};
	st.local.v2.f64 	[%rd1+1216], {%fd78, %fd86};
	st.local.f64 	[%rd1+952], %fd86;
	st.local.f64 	[%rd1+1720], %fd86;
	st.local.v2.f64 	[%rd1+992], {%fd78, %fd86};
	st.local.v2.f64 	[%rd1+1760], {%fd78, %fd86};
	ld.global.nc.f64 	%fd87, [%rd2+160];
	st.local.f64 	[%rd1+1400], %fd87;
	st.local.f64 	[%rd1+2000], %fd87;
	ld.global.nc.f64 	%fd88, [%rd2+168];
	st.local.f64 	[%rd1+1496], %fd88;
	st.local.f64 	[%rd1+1904], %fd88;
	st.local.f64 	[%rd1+1520], %fd88;
	st.local.f64 	[%rd1+1880], %fd88;
$L__BB2_7:
	mov.b64 	%rd42, 0;
	st.shared.u64 	[_ZZ24twocenter_fock_ri_kernelE3shW], %rd42;
	st.shared.u64 	[_ZZ24twocenter_fock_ri_kernelE3shW+8], %rd42;
	st.shared.u64 	[_ZZ24twocenter_fock_ri_kernelE3shW+16], %rd42;
	st.shared.u64 	[_ZZ24twocenter_fock_ri_kernelE3shW+24], %rd42;
	st.shared.u64 	[_ZZ24twocenter_fock_ri_kernelE3shW+32], %rd42;
	st.shared.u64 	[_ZZ24twocenter_fock_ri_kernelE3shW+40], %rd42;
	st.shared.u64 	[_ZZ24twocenter_fock_ri_kernelE3shW+48], %rd42;
	st.shared.u64 	[_ZZ24twocenter_fock_ri_kernelE3shW+56], %rd42;
	st.shared.u64 	[_ZZ24twocenter_fock_ri_kernelE3shW+64], %rd42;
	st.shared.u64 	[_ZZ24twocenter_fock_ri_kernelE3shW+72], %rd42;
	st.shared.u64 	[_ZZ24twocenter_fock_ri_kernelE3shW+80], %rd42;
	st.shared.u64 	[_ZZ24twocenter_fock_ri_kernelE3shW+88], %rd42;
	st.shared.u64 	[_ZZ24twocenter_fock_ri_kernelE3shW+96], %rd42;
	st.shared.u64 	[_ZZ24twocenter_fock_ri_kernelE3shW+104], %rd42;
	st.shared.u64 	[_ZZ24twocenter_fock_ri_kernelE3shW+112], %rd42;
	st.shared.u64 	[_ZZ24twocenter_fock_ri_kernelE3shW+120], %rd42;
	st.shared.u64 	[_ZZ24twocenter_fock_ri_kernelE3shW+128], %rd42;
	st.shared.u64 	[_ZZ24twocenter_fock_ri_kernelE3shW+136], %rd42;
	st.shared.u64 	[_ZZ24twocenter_fock_ri_kernelE3shW+144], %rd42;
	st.shared.u64 	[_ZZ24twocenter_fock_ri_kernelE3shW+152], %rd42;
	st.shared.u64 	[_ZZ24twocenter_fock_ri_kernelE3shW+160], %rd42;
	st.shared.u64 	[_ZZ24twocenter_fock_ri_kernelE3shW+168], %rd42;
	st.shared.u64 	[_ZZ24twocenter_fock_ri_kernelE3shW+176], %rd42;
	st.shared.u64 	[_ZZ24twocenter_fock_ri_kernelE3shW+184], %rd42;
	st.shared.u64 	[_ZZ24twocenter_fock_ri_kernelE3shW+192], %rd42;
	st.shared.u64 	[_ZZ24twocenter_fock_ri_kernelE3shW+200], %rd42;
	st.shared.u64 	[_ZZ24twocenter_fock_ri_kernelE3shW+208], %rd42;
	st.shared.u64 	[_ZZ24twocenter_fock_ri_kernelE3shW+216], %rd42;
	st.shared.u64 	[_ZZ24twocenter_fock_ri_kernelE3shW+224], %rd42;
	st.shared.u64 	[_ZZ24twocenter_fock_ri_kernelE3shW+232], %rd42;
	st.shared.u64 	[_ZZ24twocenter_fock_ri_kernelE3shW+240], %rd42;
	st.shared.u64 	[_ZZ24twocenter_fock_ri_kernelE3shW+248], %rd42;
	st.shared.u64 	[_ZZ24twocenter_fock_ri_kernelE3shW+256], %rd42;
	st.shared.u64 	[_ZZ24twocenter_fock_ri_kernelE3shW+264], %rd42;
	st.shared.u64 	[_ZZ24twocenter_fock_ri_kernelE3shW+272], %rd42;
	st.shared.u64 	[_ZZ24twocenter_fock_ri_kernelE3shW+280], %rd42;
	st.shared.u64 	[_ZZ24twocenter_fock_ri_kernelE3shW+288], %rd42;
	st.shared.u64 	[_ZZ24twocenter_fock_ri_kernelE3shW+296], %rd42;
	st.shared.u64 	[_ZZ24twocenter_fock_ri_kernelE3shW+304], %rd42;
	st.shared.u64 	[_ZZ24twocenter_fock_ri_kernelE3shW+312], %rd42;
	st.shared.u64 	[_ZZ24twocenter_fock_ri_kernelE3shW+320], %rd42;
	st.shared.u64 	[_ZZ24twocenter_fock_ri_kernelE3shW+328], %rd42;
	st.shared.u64 	[_ZZ24twocenter_fock_ri_kernelE3shW+336], %rd42;
	st.shared.u64 	[_ZZ24twocenter_fock_ri_kernelE3shW+344], %rd42;
	st.shared.u64 	[_ZZ24twocenter_fock_ri_kernelE3shW+352], %rd42;
	st.shared.u64 	[_ZZ24twocenter_fock_ri_kernelE3shW+360], %rd42;
	st.shared.u64 	[_ZZ24twocenter_fock_ri_kernelE3shW+368], %rd42;
	st.shared.u64 	[_ZZ24twocenter_fock_ri_kernelE3shW+376], %rd42;
	st.shared.u64 	[_ZZ24twocenter_fock_ri_kernelE3shW+384], %rd42;
	st.shared.u64 	[_ZZ24twocenter_fock_ri_kernelE3shW+392], %rd42;
	st.shared.u64 	[_ZZ24twocenter_fock_ri_kernelE3shW+400], %rd42;
	st.shared.u64 	[_ZZ24twocenter_fock_ri_kernelE3shW+408], %rd42;
	st.shared.u64 	[_ZZ24twocenter_fock_ri_kernelE3shW+416], %rd42;
	st.shared.u64 	[_ZZ24twocenter_fock_ri_kernelE3shW+424], %rd42;
	st.shared.u64 	[_ZZ24twocenter_fock_ri_kernelE3shW+432], %rd42;
	st.shared.u64 	[_ZZ24twocenter_fock_ri_kernelE3shW+440], %rd42;
	st.shared.u64 	[_ZZ24twocenter_fock_ri_kernelE3shW+448], %rd42;
	st.shared.u64 	[_ZZ24twocenter_fock_ri_kernelE3shW+456], %rd42;
	st.shared.u64 	[_ZZ24twocenter_fock_ri_kernelE3shW+464], %rd42;
	st.shared.u64 	[_ZZ24twocenter_fock_ri_kernelE3shW+472], %rd42;
	st.shared.u64 	[_ZZ24twocenter_fock_ri_kernelE3shW+480], %rd42;
	st.shared.u64 	[_ZZ24twocenter_fock_ri_kernelE3shW+488], %rd42;
	st.shared.u64 	[_ZZ24twocenter_fock_ri_kernelE3shW+496], %rd42;
	st.shared.u64 	[_ZZ24twocenter_fock_ri_kernelE3shW+504], %rd42;
	st.shared.u64 	[_ZZ24twocenter_fock_ri_kernelE3shW+512], %rd42;
	st.shared.u64 	[_ZZ24twocenter_fock_ri_kernelE3shW+520], %rd42;
	st.shared.u64 	[_ZZ24twocenter_fock_ri_kernelE3shW+528], %rd42;
	st.shared.u64 	[_ZZ24twocenter_fock_ri_kernelE3shW+536], %rd42;
	st.shared.u64 	[_ZZ24twocenter_fock_ri_kernelE3shW+544], %rd42;
	st.shared.u64 	[_ZZ24twocenter_fock_ri_kernelE3shW+552], %rd42;
	st.shared.u64 	[_ZZ24twocenter_fock_ri_kernelE3shW+560], %rd42;
	st.shared.u64 	[_ZZ24twocenter_fock_ri_kernelE3shW+568], %rd42;
	st.shared.u64 	[_ZZ24twocenter_fock_ri_kernelE3shW+576], %rd42;
	st.shared.u64 	[_ZZ24twocenter_fock_ri_kernelE3shW+584], %rd42;
	st.shared.u64 	[_ZZ24twocenter_fock_ri_kernelE3shW+592], %rd42;
	st.shared.u64 	[_ZZ24twocenter_fock_ri_kernelE3shW+600], %rd42;
	st.shared.u64 	[_ZZ24twocenter_fock_ri_kernelE3shW+608], %rd42;
	st.shared.u64 	[_ZZ24twocenter_fock_ri_kernelE3shW+616], %rd42;
	st.shared.u64 	[_ZZ24twocenter_fock_ri_kernelE3shW+624], %rd42;
	st.shared.u64 	[_ZZ24twocenter_fock_ri_kernelE3shW+632], %rd42;
	st.shared.u64 	[_ZZ24twocenter_fock_ri_kernelE3shW+640], %rd42;
	st.shared.u64 	[_ZZ24twocenter_fock_ri_kernelE3shW+648], %rd42;
	st.shared.u64 	[_ZZ24twocenter_fock_ri_kernelE3shW+656], %rd42;
	st.shared.u64 	[_ZZ24twocenter_fock_ri_kernelE3shW+664], %rd42;
	st.shared.u64 	[_ZZ24twocenter_fock_ri_kernelE3shW+672], %rd42;
	st.shared.u64 	[_ZZ24twocenter_fock_ri_kernelE3shW+680], %rd42;
	st.shared.u64 	[_ZZ24twocenter_fock_ri_kernelE3shW+688], %rd42;
	st.shared.u64 	[_ZZ24twocenter_fock_ri_kernelE3shW+696], %rd42;
	st.shared.u64 	[_ZZ24twocenter_fock_ri_kernelE3shW+704], %rd42;
	st.shared.u64 	[_ZZ24twocenter_fock_ri_kernelE3shW+712], %rd42;
	st.shared.u64 	[_ZZ24twocenter_fock_ri_kernelE3shW+720], %rd42;
	st.shared.u64 	[_ZZ24twocenter_fock_ri_kernelE3shW+728], %rd42;
	st.shared.u64 	[_ZZ24twocenter_fock_ri_kernelE3shW+736], %rd42;
	st.shared.u64 	[_ZZ24twocenter_fock_ri_kernelE3shW+744], %rd42;
	st.shared.u64 	[_ZZ24twocenter_fock_ri_kernelE3shW+752], %rd42;
	st.shared.u64 	[_ZZ24twocenter_fock_ri_kernelE3shW+760], %rd42;
	st.shared.u64 	[_ZZ24twocenter_fock_ri_kernelE3shW+768], %rd42;
	st.shared.u64 	[_ZZ24twocenter_fock_ri_kernelE3shW+776], %rd42;
	st.shared.u64 	[_ZZ24twocenter_fock_ri_kernelE3shW+784], %rd42;
	st.shared.u64 	[_ZZ24twocenter_fock_ri_kernelE3shW+792], %rd42;
	st.shared.u64 	[_ZZ24twocenter_fock_ri_kernelE3shW+800], %rd42;
	st.shared.u64 	[_ZZ24twocenter_fock_ri_kernelE3shW+808], %rd42;
	st.shared.u64 	[_ZZ24twocenter_fock_ri_kernelE3shW+816], %rd42;
	st.shared.u64 	[_ZZ24twocenter_fock_ri_kernelE3shW+824], %rd42;
	st.shared.u64 	[_ZZ24twocenter_fock_ri_kernelE3shW+832], %rd42;
	st.shared.u64 	[_ZZ24twocenter_fock_ri_kernelE3shW+840], %rd42;
	st.shared.u64 	[_ZZ24twocenter_fock_ri_kernelE3shW+848], %rd42;
	st.shared.u64 	[_ZZ24twocenter_fock_ri_kernelE3shW+856], %rd42;
	st.shared.u64 	[_ZZ24twocenter_fock_ri_kernelE3shW+864], %rd42;
	st.shared.u64 	[_ZZ24twocenter_fock_ri_kernelE3shW+872], %rd42;
	st.shared.u64 	[_ZZ24twocenter_fock_ri_kernelE3shW+880], %rd42;
	st.shared.u64 	[_ZZ24twocenter_fock_ri_kernelE3shW+888], %rd42;
	st.shared.u64 	[_ZZ24twocenter_fock_ri_kernelE3shW+896], %rd42;
	st.shared.u64 	[_ZZ24twocenter_fock_ri_kernelE3shW+904], %rd42;
	st.shared.u64 	[_ZZ24twocenter_fock_ri_kernelE3shW+912], %rd42;
	st.shared.u64 	[_ZZ24twocenter_fock_ri_kernelE3shW+920], %rd42;
	st.shared.u64 	[_ZZ24twocenter_fock_ri_kernelE3shW+928], %rd42;
	st.shared.u64 	[_ZZ24twocenter_fock_ri_kernelE3shW+936], %rd42;
	st.shared.u64 	[_ZZ24twocenter_fock_ri_kernelE3shW+944], %rd42;
	st.shared.u64 	[_ZZ24twocenter_fock_ri_kernelE3shW+952], %rd42;
	st.shared.u64 	[_ZZ24twocenter_fock_ri_kernelE3shW+960], %rd42;
	st.shared.u64 	[_ZZ24twocenter_fock_ri_kernelE3shW+968], %rd42;
	st.shared.u64 	[_ZZ24twocenter_fock_ri_kernelE3shW+976], %rd42;
	st.shared.u64 	[_ZZ24twocenter_fock_ri_kernelE3shW+984], %rd42;
	st.shared.u64 	[_ZZ24twocenter_fock_ri_kernelE3shW+992], %rd42;
	st.shared.u64 	[_ZZ24twocenter_fock_ri_kernelE3shW+1000], %rd42;
	st.shared.u64 	[_ZZ24twocenter_fock_ri_kernelE3shW+1008], %rd42;
	st.shared.u64 	[_ZZ24twocenter_fock_ri_kernelE3shW+1016], %rd42;
	st.shared.u64 	[_ZZ24twocenter_fock_ri_kernelE3shW+1024], %rd42;
	st.shared.u64 	[_ZZ24twocenter_fock_ri_kernelE3shW+1032], %rd42;
	st.shared.u64 	[_ZZ24twocenter_fock_ri_kernelE3shW+1040], %rd42;
	st.shared.u64 	[_ZZ24twocenter_fock_ri_kernelE3shW+1048], %rd42;
	st.shared.u64 	[_ZZ24twocenter_fock_ri_kernelE3shW+1056], %rd42;
	st.shared.u64 	[_ZZ24twocenter_fock_ri_kernelE3shW+1064], %rd42;
	st.shared.u64 	[_ZZ24twocenter_fock_ri_kernelE3shW+1072], %rd42;
	st.shared.u64 	[_ZZ24twocenter_fock_ri_kernelE3shW+1080], %rd42;
	st.shared.u64 	[_ZZ24twocenter_fock_ri_kernelE3shW+1088], %rd42;
	st.shared.u64 	[_ZZ24twocenter_fock_ri_kernelE3shW+1096], %rd42;
	st.shared.u64 	[_ZZ24twocenter_fock_ri_kernelE3shW+1104], %rd42;
	st.shared.u64 	[_ZZ24twocenter_fock_ri_kernelE3shW+1112], %rd42;
	st.shared.u64 	[_ZZ24twocenter_fock_ri_kernelE3shW+1120], %rd42;
	st.shared.u64 	[_ZZ24twocenter_fock_ri_kernelE3shW+1128], %rd42;
	st.shared.u64 	[_ZZ24twocenter_fock_ri_kernelE3shW+1136], %rd42;
	st.shared.u64 	[_ZZ24twocenter_fock_ri_kernelE3shW+1144], %rd42;
	st.shared.u64 	[_ZZ24twocenter_fock_ri_kernelE3shW+1152], %rd42;
	st.shared.u64 	[_ZZ24twocenter_fock_ri_kernelE3shW+1160], %rd42;
	st.shared.u64 	[_ZZ24twocenter_fock_ri_kernelE3shW+1168], %rd42;
	st.shared.u64 	[_ZZ24twocenter_fock_ri_kernelE3shW+1176], %rd42;
	st.shared.u64 	[_ZZ24twocenter_fock_ri_kernelE3shW+1184], %rd42;
	st.shared.u64 	[_ZZ24twocenter_fock_ri_kernelE3shW+1192], %rd42;
	st.shared.u64 	[_ZZ24twocenter_fock_ri_kernelE3shW+1200], %rd42;
	st.shared.u64 	[_ZZ24twocenter_fock_ri_kernelE3shW+1208], %rd42;
	st.shared.u64 	[_ZZ24twocenter_fock_ri_kernelE3shW+1216], %rd42;
	st.shared.u64 	[_ZZ24twocenter_fock_ri_kernelE3shW+1224], %rd42;
	st.shared.u64 	[_ZZ24twocenter_fock_ri_kernelE3shW+1232], %rd42;
	st.shared.u64 	[_ZZ24twocenter_fock_ri_kernelE3shW+1240], %rd42;
	st.shared.u64 	[_ZZ24twocenter_fock_ri_kernelE3shW+1248], %rd42;
	st.shared.u64 	[_ZZ24twocenter_fock_ri_kernelE3shW+1256], %rd42;
	st.shared.u64 	[_ZZ24twocenter_fock_ri_kernelE3shW+1264], %rd42;
	st.shared.u64 	[_ZZ24twocenter_fock_ri_kernelE3shW+1272], %rd42;
	st.shared.u64 	[_ZZ24twocenter_fock_ri_kernelE3shW+1280], %rd42;
	st.shared.u64 	[_ZZ24twocenter_fock_ri_kernelE3shW+1288], %rd42;
	st.shared.u64 	[_ZZ24twocenter_fock_ri_kernelE3shW+1296], %rd42;
	st.shared.u64 	[_ZZ24twocenter_fock_ri_kernelE3shW+1304], %rd42;
	st.shared.u64 	[_ZZ24twocenter_fock_ri_kernelE3shW+1312], %rd42;
	st.shared.u64 	[_ZZ24twocenter_fock_ri_kernelE3shW+1320], %rd42;
	st.shared.u64 	[_ZZ24twocenter_fock_ri_kernelE3shW+1328], %rd42;
	st.shared.u64 	[_ZZ24twocenter_fock_ri_kernelE3shW+1336], %rd42;
	st.shared.u64 	[_ZZ24twocenter_fock_ri_kernelE3shW+1344], %rd42;
	st.shared.u64 	[_ZZ24twocenter_fock_ri_kernelE3shW+1352], %rd42;
	st.shared.u64 	[_ZZ24twocenter_fock_ri_kernelE3shW+1360], %rd42;
	st.shared.u64 	[_ZZ24twocenter_fock_ri_kernelE3shW+1368], %rd42;
	st.shared.u64 	[_ZZ24twocenter_fock_ri_kernelE3shW+1376], %rd42;
	st.shared.u64 	[_ZZ24twocenter_fock_ri_kernelE3shW+1384], %rd42;
	st.shared.u64 	[_ZZ24twocenter_fock_ri_kernelE3shW+1392], %rd42;
	st.shared.u64 	[_ZZ24twocenter_fock_ri_kernelE3shW+1400], %rd42;
	st.shared.u64 	[_ZZ24twocenter_fock_ri_kernelE3shW+1408], %rd42;
	st.shared.u64 	[_ZZ24twocenter_fock_ri_kernelE3shW+1416], %rd42;
	st.shared.u64 	[_ZZ24twocenter_fock_ri_kernelE3shW+1424], %rd42;
	st.shared.u64 	[_ZZ24twocenter_fock_ri_kernelE3shW+1432], %rd42;
	st.shared.u64 	[_ZZ24twocenter_fock_ri_kernelE3shW+1440], %rd42;
	st.shared.u64 	[_ZZ24twocenter_fock_ri_kernelE3shW+1448], %rd42;
	st.shared.u64 	[_ZZ24twocenter_fock_ri_kernelE3shW+1456], %rd42;
	st.shared.u64 	[_ZZ24twocenter_fock_ri_kernelE3shW+1464], %rd42;
	st.shared.u64 	[_ZZ24twocenter_fock_ri_kernelE3shW+1472], %rd42;
	st.shared.u64 	[_ZZ24twocenter_fock_ri_kernelE3shW+1480], %rd42;
	st.shared.u64 	[_ZZ24twocenter_fock_ri_kernelE3shW+1488], %rd42;
	st.shared.u64 	[_ZZ24twocenter_fock_ri_kernelE3shW+1496], %rd42;
	st.shared.u64 	[_ZZ24twocenter_fock_ri_kernelE3shW+1504], %rd42;
	st.shared.u64 	[_ZZ24twocenter_fock_ri_kernelE3shW+1512], %rd42;
	st.shared.u64 	[_ZZ24twocenter_fock_ri_kernelE3shW+1520], %rd42;
	st.shared.u64 	[_ZZ24twocenter_fock_ri_kernelE3shW+1528], %rd42;
	st.shared.u64 	[_ZZ24twocenter_fock_ri_kernelE3shW+1536], %rd42;
	st.shared.u64 	[_ZZ24twocenter_fock_ri_kernelE3shW+1544], %rd42;
	st.shared.u64 	[_ZZ24twocenter_fock_ri_kernelE3shW+1552], %rd42;
	st.shared.u64 	[_ZZ24twocenter_fock_ri_kernelE3shW+1560], %rd42;
	st.shared.u64 	[_ZZ24twocenter_fock_ri_kernelE3shW+1568], %rd42;
	st.shared.u64 	[_ZZ24twocenter_fock_ri_kernelE3shW+1576], %rd42;
	st.shared.u64 	[_ZZ24twocenter_fock_ri_kernelE3shW+1584], %rd42;
	st.shared.u64 	[_ZZ24twocenter_fock_ri_kernelE3shW+1592], %rd42;
	st.shared.u64 	[_ZZ24twocenter_fock_ri_kernelE3shW+1600], %rd42;
	st.shared.u64 	[_ZZ24twocenter_fock_ri_kernelE3shW+1608], %rd42;
	st.shared.u64 	[_ZZ24twocenter_fock_ri_kernelE3shW+1616], %rd42;
	st.shared.u64 	[_ZZ24twocenter_fock_ri_kernelE3shW+1624], %rd42;
	st.shared.u64 	[_ZZ24twocenter_fock_ri_kernelE3shW+1632], %rd42;
	st.shared.u64 	[_ZZ24twocenter_fock_ri_kernelE3shW+1640], %rd42;
	st.shared.u64 	[_ZZ24twocenter_fock_ri_kernelE3shW+1648], %rd42;
	st.shared.u64 	[_ZZ24twocenter_fock_ri_kernelE3shW+1656], %rd42;
	st.shared.u64 	[_ZZ24twocenter_fock_ri_kernelE3shW+1664], %rd42;
	st.shared.u64 	[_ZZ24twocenter_fock_ri_kernelE3shW+1672], %rd42;
	st.shared.u64 	[_ZZ24twocenter_fock_ri_kernelE3shW+1680], %rd42;
	st.shared.u64 	[_ZZ24twocenter_fock_ri_kernelE3shW+1688], %rd42;
	st.shared.u64 	[_ZZ24twocenter_fock_ri_kernelE3shW+1696], %rd42;
	st.shared.u64 	[_ZZ24twocenter_fock_ri_kernelE3shW+1704], %rd42;
	st.shared.u64 	[_ZZ24twocenter_fock_ri_kernelE3shW+1712], %rd42;
	st.shared.u64 	[_ZZ24twocenter_fock_ri_kernelE3shW+1720], %rd42;
	st.shared.u64 	[_ZZ24twocenter_fock_ri_kernelE3shW+1728], %rd42;
	st.shared.u64 	[_ZZ24twocenter_fock_ri_kernelE3shW+1736], %rd42;
	st.shared.u64 	[_ZZ24twocenter_fock_ri_kernelE3shW+1744], %rd42;
	st.shared.u64 	[_ZZ24twocenter_fock_ri_kernelE3shW+1752], %rd42;
	st.shared.u64 	[_ZZ24twocenter_fock_ri_kernelE3shW+1760], %rd42;
	st.shared.u64 	[_ZZ24twocenter_fock_ri_kernelE3shW+1768], %rd42;
	st.shared.u64 	[_ZZ24twocenter_fock_ri_kernelE3shW+1776], %rd42;
	st.shared.u64 	[_ZZ24twocenter_fock_ri_kernelE3shW+1784], %rd42;
	st.shared.u64 	[_ZZ24twocenter_fock_ri_kernelE3shW+1792], %rd42;
	st.shared.u64 	[_ZZ24twocenter_fock_ri_kernelE3shW+1800], %rd42;
	st.shared.u64 	[_ZZ24twocenter_fock_ri_kernelE3shW+1808], %rd42;
	st.shared.u64 	[_ZZ24twocenter_fock_ri_kernelE3shW+1816], %rd42;
	st.shared.u64 	[_ZZ24twocenter_fock_ri_kernelE3shW+1824], %rd42;
	st.shared.u64 	[_ZZ24twocenter_fock_ri_kernelE3shW+1832], %rd42;
	st.shared.u64 	[_ZZ24twocenter_fock_ri_kernelE3shW+1840], %rd42;
	st.shared.u64 	[_ZZ24twocenter_fock_ri_kernelE3shW+1848], %rd42;
	st.shared.u64 	[_ZZ24twocenter_fock_ri_kernelE3shW+1856], %rd42;
	st.shared.u64 	[_ZZ24twocenter_fock_ri_kernelE3shW+1864], %rd42;
	st.shared.u64 	[_ZZ24twocenter_fock_ri_kernelE3shW+1872], %rd42;
	st.shared.u64 	[_ZZ24twocenter_fock_ri_kernelE3shW+1880], %rd42;
	st.shared.u64 	[_ZZ24twocenter_fock_ri_kernelE3shW+1888], %rd42;
	st.shared.u64 	[_ZZ24twocenter_fock_ri_kernelE3shW+1896], %rd42;
	st.shared.u64 	[_ZZ24twocenter_fock_ri_kernelE3shW+1904], %rd42;
	st.shared.u64 	[_ZZ24twocenter_fock_ri_kernelE3shW+1912], %rd42;
	st.shared.u64 	[_ZZ24twocenter_fock_ri_kernelE3shW+1920], %rd42;
	st.shared.u64 	[_ZZ24twocenter_fock_ri_kernelE3shW+1928], %rd42;
	st.shared.u64 	[_ZZ24twocenter_fock_ri_kernelE3shW+1936], %rd42;
	st.shared.u64 	[_ZZ24twocenter_fock_ri_kernelE3shW+1944], %rd42;
	st.shared.u64 	[_ZZ24twocenter_fock_ri_kernelE3shW+1952], %rd42;
	st.shared.u64 	[_ZZ24twocenter_fock_ri_kernelE3shW+1960], %rd42;
	st.shared.u64 	[_ZZ24twocenter_fock_ri_kernelE3shW+1968], %rd42;
	st.shared.u64 	[_ZZ24twocenter_fock_ri_kernelE3shW+1976], %rd42;
	st.shared.u64 	[_ZZ24twocenter_fock_ri_kernelE3shW+1984], %rd42;
	st.shared.u64 	[_ZZ24twocenter_fock_ri_kernelE3shW+1992], %rd42;
	st.shared.u64 	[_ZZ24twocenter_fock_ri_kernelE3shW+2000], %rd42;
	st.shared.u64 	[_ZZ24twocenter_fock_ri_kernelE3shW+2008], %rd42;
	st.shared.u64 	[_ZZ24twocenter_fock_ri_kernelE3shW+2016], %rd42;
	st.shared.u64 	[_ZZ24twocenter_fock_ri_kernelE3shW+2024], %rd42;
	st.shared.u64 	[_ZZ24twocenter_fock_ri_kernelE3shW+2032], %rd42;
	st.shared.u64 	[_ZZ24twocenter_fock_ri_kernelE3shW+2040], %rd42;
	setp.eq.s16 	%p6, %rs18, 0;
	@%p6 bra 	$L__BB2_34;
	and.b16  	%rs22, %rs2, 7;
	and.b32  	%r7, %r6, 248;
	add.s16 	%rs3, %rs22, -1;
	mov.b32 	%r230, 0;
$L__BB2_9:
	mov.b32 	%r231, 0;
$L__BB2_10:
	setp.eq.s16 	%p7, %rs19, 0;
	@%p7 bra 	$L__BB2_32;
	shl.b32 	%r10, %r231, 2;
	mov.b32 	%r232, 0;
$L__BB2_12:
	shl.b32 	%r103, %r230, 4;
	add.s32 	%r104, %r10, %r103;
	add.s32 	%r105, %r104, %r232;
	shl.b32 	%r12, %r105, 2;
	mov.b32 	%r233, 0;
$L__BB2_13:
	shl.b32 	%r14, %r233, 2;
	mov.f64 	%fd456, 0d0000000000000000;
	mov.b32 	%r234, 0;
	cvt.u64.u32 	%rd70, %r14;
$L__BB2_14:
	shl.b32 	%r108, %r230, 2;
	add.s32 	%r109, %r108, %r234;
	mul.wide.u32 	%rd43, %r109, 8;
	add.s64 	%rd44, %rd3, %rd43;
	ld.global.nc.f64 	%fd2, [%rd44];
	mov.b32 	%r235, 0;
$L__BB2_15:
	add.s32 	%r111, %r10, %r235;
	mul.wide.u32 	%rd45, %r111, 8;
	add.s64 	%rd46, %rd3, %rd45;
	ld.global.nc.f64 	%fd90, [%rd46];
	mul.f64 	%fd4, %fd2, %fd90;
	shl.b32 	%r112, %r235, 2;
	shl.b32 	%r113, %r234, 4;
	add.s32 	%r17, %r112, %r113;
	mov.b32 	%r236, 0;
$L__BB2_16:
	and.b16  	%rs24, %rs2, 255;
	setp.lt.u16 	%p8, %rs24, 8;
	shl.b32 	%r115, %r232, 2;
	add.s32 	%r116, %r115, %r236;
	mul.wide.u32 	%rd47, %r116, 8;
	add.s64 	%rd48, %rd4, %rd47;
	ld.global.nc.f64 	%fd6, [%rd48];
	add.s32 	%r117, %r17, %r236;
	shl.b32 	%r19, %r117, 2;
	mov.b32 	%r239, 0;
	@%p8 bra 	$L__BB2_19;
	mov.b32 	%r237, 0;
$L__BB2_18:
	.pragma "nounroll";
	add.s32 	%r119, %r14, %r237;
	mul.wide.u32 	%rd49, %r119, 8;
	add.s64 	%rd50, %rd4, %rd49;
	ld.global.nc.f64 	%fd92, [%rd50];
	add.s32 	%r120, %r19, %r237;
	mul.wide.u32 	%rd51, %r120, 8;
	add.s64 	%rd52, %rd1, %rd51;
	ld.local.v2.f64 	{%fd93, %fd94}, [%rd52];
	mul.f64 	%fd95, %fd4, %fd93;
	mul.f64 	%fd96, %fd6, %fd95;
	fma.rn.f64 	%fd97, %fd92, %fd96, %fd456;
	ld.global.nc.f64 	%fd98, [%rd50+8];
	mul.f64 	%fd99, %fd4, %fd94;
	mul.f64 	%fd100, %fd6, %fd99;
	fma.rn.f64 	%fd101, %fd98, %fd100, %fd97;
	ld.global.nc.f64 	%fd102, [%rd50+16];
	ld.local.v2.f64 	{%fd103, %fd104}, [%rd52+16];
	mul.f64 	%fd105, %fd4, %fd103;
	mul.f64 	%fd106, %fd6, %fd105;
	fma.rn.f64 	%fd107, %fd102, %fd106, %fd101;
	ld.global.nc.f64 	%fd108, [%rd50+24];
	mul.f64 	%fd109, %fd4, %fd104;
	mul.f64 	%fd110, %fd6, %fd109;
	fma.rn.f64 	%fd111, %fd108, %fd110, %fd107;
	ld.global.nc.f64 	%fd112, [%rd50+32];
	ld.local.v2.f64 	{%fd113, %fd114}, [%rd52+32];
	mul.f64 	%fd115, %fd4, %fd113;
	mul.f64 	%fd116, %fd6, %fd115;
	fma.rn.f64 	%fd117, %fd112, %fd116, %fd111;
	ld.global.nc.f64 	%fd118, [%rd50+40];
	mul.f64 	%fd119, %fd4, %fd114;
	mul.f64 	%fd120, %fd6, %fd119;
	fma.rn.f64 	%fd121, %fd118, %fd120, %fd117;
	ld.global.nc.f64 	%fd122, [%rd50+48];
	ld.local.v2.f64 	{%fd123, %fd124}, [%rd52+48];
	mul.f64 	%fd125, %fd4, %fd123;
	mul.f64 	%fd126, %fd6, %fd125;
	fma.rn.f64 	%fd127, %fd122, %fd126, %fd121;
	ld.global.nc.f64 	%fd128, [%rd50+56];
	mul.f64 	%fd129, %fd4, %fd124;
	mul.f64 	%fd130, %fd6, %fd129;
	fma.rn.f64 	%fd456, %fd128, %fd130, %fd127;
	add.s32 	%r237, %r237, 8;
	setp.ne.s32 	%p9, %r237, %r7;
	mov.u32 	%r239, %r7;
	@%p9 bra 	$L__BB2_18;
$L__BB2_19:
	and.b32  	%r121, %r6, 7;
	setp.eq.s32 	%p10, %r121, 0;
	@%p10 bra 	$L__BB2_27;
	setp.lt.u16 	%p11, %rs3, 3;
	@%p11 bra 	$L__BB2_22;
	add.s32 	%r122, %r14, %r239;
	mul.wide.u32 	%rd53, %r122, 8;
	add.s64 	%rd54, %rd4, %rd53;
	ld.global.nc.f64 	%fd132, [%rd54];
	add.s32 	%r123, %r19, %r239;
	mul.wide.u32 	%rd55, %r123, 8;
	add.s64 	%rd56, %rd1, %rd55;
	ld.local.f64 	%fd133, [%rd56];
	mul.f64 	%fd134, %fd4, %fd133;
	mul.f64 	%fd135, %fd6, %fd134;
	fma.rn.f64 	%fd136, %fd132, %fd135, %fd456;
	cvt.u64.u32 	%rd58, %r239;
	add.s64 	%rd59, %rd70, %rd58;
	shl.b64 	%rd60, %rd59, 3;
	add.s64 	%rd61, %rd4, %rd60;
	ld.global.nc.f64 	%fd137, [%rd61+8];
	cvt.u64.u32 	%rd62, %r19;
	add.s64 	%rd63, %rd62, %rd58;
	shl.b64 	%rd64, %rd63, 3;
	add.s64 	%rd65, %rd1, %rd64;
	ld.local.f64 	%fd138, [%rd65+8];
	mul.f64 	%fd139, %fd4, %fd138;
	mul.f64 	%fd140, %fd6, %fd139;
	fma.rn.f64 	%fd141, %fd137, %fd140, %fd136;
	ld.global.nc.f64 	%fd142, [%rd61+16];
	ld.local.f64 	%fd143, [%rd65+16];
	mul.f64 	%fd144, %fd4, %fd143;
	mul.f64 	%fd145, %fd6, %fd144;
	fma.rn.f64 	%fd146, %fd142, %fd145, %fd141;
	ld.global.nc.f64 	%fd147, [%rd61+24];
	ld.local.f64 	%fd148, [%rd65+24];
	mul.f64 	%fd149, %fd4, %fd148;
	mul.f64 	%fd150, %fd6, %fd149;
	fma.rn.f64 	%fd456, %fd147, %fd150, %fd146;
	add.s32 	%r239, %r239, 4;
$L__BB2_22:
	and.b16  	%rs25, %rs2, 3;
	setp.eq.s16 	%p12, %rs25, 0;
	@%p12 bra 	$L__BB2_27;
	setp.eq.s16 	%p13, %rs25, 1;
	@%p13 bra 	$L__BB2_25;
	add.s32 	%r124, %r14, %r239;
	mul.wide.u32 	%rd66, %r124, 8;
	add.s64 	%rd67, %rd4, %rd66;
	ld.global.nc.f64 	%fd152, [%rd67];
	add.s32 	%r125, %r19, %r239;
	mul.wide.u32 	%rd68, %r125, 8;
	add.s64 	%rd69, %rd1, %rd68;
	ld.local.f64 	%fd153, [%rd69];
	mul.f64 	%fd154, %fd4, %fd153;
	mul.f64 	%fd155, %fd6, %fd154;
	fma.rn.f64 	%fd156, %fd152, %fd155, %fd456;
	cvt.u64.u32 	%rd71, %r239;
	add.s64 	%rd72, %rd70, %rd71;
	shl.b64 	%rd73, %rd72, 3;
	add.s64 	%rd74, %rd4, %rd73;
	ld.global.nc.f64 	%fd157, [%rd74+8];
	cvt.u64.u32 	%rd75, %r19;
	add.s64 	%rd76, %rd75, %rd71;
	shl.b64 	%rd77, %rd76, 3;
	add.s64 	%rd78, %rd1, %rd77;
	ld.local.f64 	%fd158, [%rd78+8];
	mul.f64 	%fd159, %fd4, %fd158;
	mul.f64 	%fd160, %fd6, %fd159;
	fma.rn.f64 	%fd456, %fd157, %fd160, %fd156;
	add.s32 	%r239, %r239, 2;
$L__BB2_25:
	and.b16  	%rs26, %rs2, 1;
	setp.eq.b16 	%p14, %rs26, 1;
	not.pred 	%p15, %p14;
	@%p15 bra 	$L__BB2_27;
	add.s32 	%r126, %r14, %r239;
	mul.wide.u32 	%rd79, %r126, 8;
	add.s64 	%rd80, %rd4, %rd79;
	ld.global.nc.f64 	%fd161, [%rd80];
	add.s32 	%r127, %r19, %r239;
	mul.wide.u32 	%rd81, %r127, 8;
	add.s64 	%rd82, %rd1, %rd81;
	ld.local.f64 	%fd162, [%rd82];
	mul.f64 	%fd163, %fd4, %fd162;
	mul.f64 	%fd164, %fd6, %fd163;
	fma.rn.f64 	%fd456, %fd161, %fd164, %fd456;
$L__BB2_27:
	add.s32 	%r236, %r236, 1;
	setp.ne.s32 	%p16, %r236, %r6;
	@%p16 bra 	$L__BB2_16;
	add.s32 	%r235, %r235, 1;
	setp.ne.s32 	%p17, %r235, %r5;
	@%p17 bra 	$L__BB2_15;
	add.s32 	%r234, %r234, 1;
	setp.ne.s32 	%p18, %r234, %r5;
	@%p18 bra 	$L__BB2_14;
	add.s32 	%r128, %r12, %r233;
	shl.b32 	%r129, %r128, 3;
	mov.u32 	%r130, _ZZ24twocenter_fock_ri_kernelE3shW;
	add.s32 	%r131, %r130, %r129;
	st.shared.f64 	[%r131], %fd456;
	add.s32 	%r233, %r233, 1;
	setp.ne.s32 	%p19, %r233, %r6;
	@%p19 bra 	$L__BB2_13;
	add.s32 	%r232, %r232, 1;
	setp.ne.s32 	%p20, %r232, %r6;
	@%p20 bra 	$L__BB2_12;
$L__BB2_32:
	add.s32 	%r231, %r231, 1;
	setp.ne.s32 	%p21, %r231, %r5;
	@%p21 bra 	$L__BB2_10;
	add.s32 	%r230, %r230, 1;
	setp.ne.s32 	%p22, %r230, %r5;
	@%p22 bra 	$L__BB2_9;
$L__BB2_34:
	bar.sync 	0;
	setp.gt.u32 	%p23, %r2, 47;
	@%p23 bra 	$L__BB2_90;
	ld.param.u64 	%rd113, [twocenter_fock_ri_kernel_param_8];
	ld.param.u64 	%rd112, [twocenter_fock_ri_kernel_param_7];
	cvta.to.global.u64 	%rd5, %rd112;
	cvta.to.global.u64 	%rd6, %rd113;
	setp.gt.u32 	%p24, %r2, 15;
	@%p24 bra 	$L__BB2_54;
	shr.u32 	%r34, %r2, 2;
	and.b32  	%r35, %r2, 3;
	max.u32 	%r198, %r34, %r35;
	setp.ge.u32 	%p51, %r198, %r5;
	@%p51 bra 	$L__BB2_90;
	and.b16  	%rs32, %rs2, 255;
	setp.eq.s16 	%p52, %rs32, 0;
	mov.f64 	%fd465, 0d0000000000000000;
	@%p52 bra 	$L__BB2_53;
	shl.b32 	%r36, %r2, 4;
	and.b16  	%rs33, %rs2, 15;
	and.b16  	%rs4, %rs2, 7;
	and.b32  	%r37, %r6, 15;
	and.b32  	%r38, %r6, 240;
	add.s16 	%rs5, %rs33, -1;
	and.b16  	%rs6, %rs2, 3;
	add.s16 	%rs7, %rs4, -1;
	neg.s32 	%r39, %r38;
	add.s64 	%rd7, %rd5, 64;
	shl.b32 	%r200, %r2, 7;
	mov.u32 	%r201, _ZZ24twocenter_fock_ri_kernelE3shW;
	add.s32 	%r202, %r200, %r201;
	add.s32 	%r40, %r202, 64;
	mov.f64 	%fd465, 0d0000000000000000;
	mov.b32 	%r241, 0;
$L__BB2_39:
	ld.param.u32 	%r228, [twocenter_fock_ri_kernel_param_9];
	setp.lt.u16 	%p53, %rs32, 16;
	add.s32 	%r204, %r241, %r4;
	mad.lo.s32 	%r42, %r204, %r228, %r4;
	shl.b32 	%r205, %r241, 2;
	add.s32 	%r43, %r205, %r36;
	mov.b32 	%r246, 0;
	@%p53 bra 	$L__BB2_42;
	shl.b32 	%r206, %r241, 5;
	add.s32 	%r242, %r40, %r206;
	mov.u32 	%r243, %r42;
	mov.u32 	%r244, %r39;
$L__BB2_41:
	.pragma "nounroll";
	mul.wide.s32 	%rd103, %r243, 8;
	add.s64 	%rd104, %rd7, %rd103;
	ld.global.nc.f64 	%fd356, [%rd104+-64];
	ld.shared.f64 	%fd357, [%r242+-64];
	fma.rn.f64 	%fd358, %fd356, %fd357, %fd465;
	ld.global.nc.f64 	%fd359, [%rd104+-56];
	ld.shared.f64 	%fd360, [%r242+-56];
	fma.rn.f64 	%fd361, %fd359, %fd360, %fd358;
	ld.global.nc.f64 	%fd362, [%rd104+-48];
	ld.shared.f64 	%fd363, [%r242+-48];
	fma.rn.f64 	%fd364, %fd362, %fd363, %fd361;
	ld.global.nc.f64 	%fd365, [%rd104+-40];
	ld.shared.f64 	%fd366, [%r242+-40];
	fma.rn.f64 	%fd367, %fd365, %fd366, %fd364;
	ld.global.nc.f64 	%fd368, [%rd104+-32];
	ld.shared.f64 	%fd369, [%r242+-32];
	fma.rn.f64 	%fd370, %fd368, %fd369, %fd367;
	ld.global.nc.f64 	%fd371, [%rd104+-24];
	ld.shared.f64 	%fd372, [%r242+-24];
	fma.rn.f64 	%fd373, %fd371, %fd372, %fd370;
	ld.global.nc.f64 	%fd374, [%rd104+-16];
	ld.shared.f64 	%fd375, [%r242+-16];
	fma.rn.f64 	%fd376, %fd374, %fd375, %fd373;
	ld.global.nc.f64 	%fd377, [%rd104+-8];
	ld.shared.f64 	%fd378, [%r242+-8];
	fma.rn.f64 	%fd379, %fd377, %fd378, %fd376;
	ld.global.nc.f64 	%fd380, [%rd104];
	ld.shared.f64 	%fd381, [%r242];
	fma.rn.f64 	%fd382, %fd380, %fd381, %fd379;
	ld.global.nc.f64 	%fd383, [%rd104+8];
	ld.shared.f64 	%fd384, [%r242+8];
	fma.rn.f64 	%fd385, %fd383, %fd384, %fd382;
	ld.global.nc.f64 	%fd386, [%rd104+16];
	ld.shared.f64 	%fd387, [%r242+16];
	fma.rn.f64 	%fd388, %fd386, %fd387, %fd385;
	ld.global.nc.f64 	%fd389, [%rd104+24];
	ld.shared.f64 	%fd390, [%r242+24];
	fma.rn.f64 	%fd391, %fd389, %fd390, %fd388;
	ld.global.nc.f64 	%fd392, [%rd104+32];
	ld.shared.f64 	%fd393, [%r242+32];
	fma.rn.f64 	%fd394, %fd392, %fd393, %fd391;
	ld.global.nc.f64 	%fd395, [%rd104+40];
	ld.shared.f64 	%fd396, [%r242+40];
	fma.rn.f64 	%fd397, %fd395, %fd396, %fd394;
	ld.global.nc.f64 	%fd398, [%rd104+48];
	ld.shared.f64 	%fd399, [%r242+48];
	fma.rn.f64 	%fd400, %fd398, %fd399, %fd397;
	ld.global.nc.f64 	%fd401, [%rd104+56];
	ld.shared.f64 	%fd402, [%r242+56];
	fma.rn.f64 	%fd465, %fd401, %fd402, %fd400;
	add.s32 	%r244, %r244, 16;
	add.s32 	%r243, %r243, 16;
	add.s32 	%r242, %r242, 128;
	setp.ne.s32 	%p54, %r244, 0;
	mov.u32 	%r246, %r38;
	@%p54 bra 	$L__BB2_41;
$L__BB2_42:
	setp.eq.s32 	%p55, %r37, 0;
	@%p55 bra 	$L__BB2_52;
	setp.lt.u16 	%p56, %rs5, 7;
	@%p56 bra 	$L__BB2_45;
	add.s32 	%r207, %r42, %r246;
	mul.wide.s32 	%rd105, %r207, 8;
	add.s64 	%rd106, %rd5, %rd105;
	ld.global.nc.f64 	%fd404, [%rd106];
	add.s32 	%r208, %r43, %r246;
	shl.b32 	%r209, %r208, 3;
	add.s32 	%r211, %r201, %r209;
	ld.shared.f64 	%fd405, [%r211];
	fma.rn.f64 	%fd406, %fd404, %fd405, %fd465;
	ld.global.nc.f64 	%fd407, [%rd106+8];
	ld.shared.f64 	%fd408, [%r211+8];
	fma.rn.f64 	%fd409, %fd407, %fd408, %fd406;
	ld.global.nc.f64 	%fd410, [%rd106+16];
	ld.shared.f64 	%fd411, [%r211+16];
	fma.rn.f64 	%fd412, %fd410, %fd411, %fd409;
	ld.global.nc.f64 	%fd413, [%rd106+24];
	ld.shared.f64 	%fd414, [%r211+24];
	fma.rn.f64 	%fd415, %fd413, %fd414, %fd412;
	ld.global.nc.f64 	%fd416, [%rd106+32];
	ld.shared.f64 	%fd417, [%r211+32];
	fma.rn.f64 	%fd418, %fd416, %fd417, %fd415;
	ld.global.nc.f64 	%fd419, [%rd106+40];
	ld.shared.f64 	%fd420, [%r211+40];
	fma.rn.f64 	%fd421, %fd419, %fd420, %fd418;
	ld.global.nc.f64 	%fd422, [%rd106+48];
	ld.shared.f64 	%fd423, [%r211+48];
	fma.rn.f64 	%fd424, %fd422, %fd423, %fd421;
	ld.global.nc.f64 	%fd425, [%rd106+56];
	ld.shared.f64 	%fd426, [%r211+56];
	fma.rn.f64 	%fd465, %fd425, %fd426, %fd424;
	add.s32 	%r246, %r246, 8;
$L__BB2_45:
	setp.eq.s16 	%p57, %rs4, 0;
	@%p57 bra 	$L__BB2_52;
	setp.lt.u16 	%p58, %rs7, 3;
	@%p58 bra 	$L__BB2_48;
	add.s32 	%r212, %r42, %r246;
	mul.wide.s32 	%rd107, %r212, 8;
	add.s64 	%rd108, %rd5, %rd107;
	ld.global.nc.f64 	%fd428, [%rd108];
	add.s32 	%r213, %r43, %r246;
	shl.b32 	%r214, %r213, 3;
	add.s32 	%r216, %r201, %r214;
	ld.shared.f64 	%fd429, [%r216];
	fma.rn.f64 	%fd430, %fd428, %fd429, %fd465;
	ld.global.nc.f64 	%fd431, [%rd108+8];
	ld.shared.f64 	%fd432, [%r216+8];
	fma.rn.f64 	%fd433, %fd431, %fd432, %fd430;
	ld.global.nc.f64 	%fd434, [%rd108+16];
	ld.shared.f64 	%fd435, [%r216+16];
	fma.rn.f64 	%fd436, %fd434, %fd435, %fd433;
	ld.global.nc.f64 	%fd437, [%rd108+24];
	ld.shared.f64 	%fd438, [%r216+24];
	fma.rn.f64 	%fd465, %fd437, %fd438, %fd436;
	add.s32 	%r246, %r246, 4;
$L__BB2_48:
	setp.eq.s16 	%p59, %rs6, 0;
	@%p59 bra 	$L__BB2_52;
	setp.eq.s16 	%p60, %rs6, 1;
	add.s32 	%r217, %r42, %r246;
	mul.wide.s32 	%rd109, %r217, 8;
	add.s64 	%rd8, %rd5, %rd109;
	ld.global.nc.f64 	%fd439, [%rd8];
	add.s32 	%r218, %r43, %r246;
	shl.b32 	%r219, %r218, 3;
	add.s32 	%r56, %r201, %r219;
	ld.shared.f64 	%fd440, [%r56];
	fma.rn.f64 	%fd465, %fd439, %fd440, %fd465;
	@%p60 bra 	$L__BB2_52;
	setp.eq.s16 	%p61, %rs6, 2;
	ld.global.nc.f64 	%fd441, [%rd8+8];
	ld.shared.f64 	%fd442, [%r56+8];
	fma.rn.f64 	%fd465, %fd441, %fd442, %fd465;
	@%p61 bra 	$L__BB2_52;
	ld.global.nc.f64 	%fd443, [%rd8+16];
	ld.shared.f64 	%fd444, [%r56+16];
	fma.rn.f64 	%fd465, %fd443, %fd444, %fd465;
$L__BB2_52:
	add.s32 	%r241, %r241, 1;
	setp.ne.s32 	%p62, %r241, %r6;
	@%p62 bra 	$L__BB2_39;
$L__BB2_53:
	ld.param.u32 	%r229, [twocenter_fock_ri_kernel_param_9];
	add.s32 	%r221, %r3, %r34;
	add.s32 	%r222, %r3, %r35;
	mad.lo.s32 	%r223, %r221, %r229, %r222;
	mul.wide.s32 	%rd110, %r223, 8;
	add.s64 	%rd111, %rd6, %rd110;
	atom.global.add.f64 	%fd445, [%rd111], %fd465;
	bra.uni 	$L__BB2_90;
$L__BB2_54:
	setp.gt.u32 	%p25, %r2, 31;
	@%p25 bra 	$L__BB2_72;
	add.s32 	%r166, %r2, -16;
	shr.u32 	%r58, %r166, 2;
	and.b32  	%r59, %r2, 3;
	setp.ge.u32 	%p38, %r58, %r5;
	setp.ge.u32 	%p39, %r59, %r6;
	or.pred  	%p40, %p38, %p39;
	@%p40 bra 	$L__BB2_90;
	shl.b32 	%r169, %r58, 6;
	shl.b32 	%r170, %r59, 2;
	or.b32  	%r60, %r169, %r170;
	and.b16  	%rs30, %rs2, 15;
	and.b16  	%rs8, %rs2, 7;
	and.b32  	%r61, %r6, 15;
	and.b32  	%r62, %r6, 240;
	add.s16 	%rs9, %rs30, -1;
	and.b16  	%rs10, %rs2, 3;
	add.s16 	%rs11, %rs8, -1;
	mov.f64 	%fd475, 0d0000000000000000;
	mov.b32 	%r248, 0;
$L__BB2_57:
	ld.param.u32 	%r226, [twocenter_fock_ri_kernel_param_9];
	and.b16  	%rs31, %rs2, 255;
	setp.lt.u16 	%p41, %rs31, 16;
	add.s32 	%r172, %r248, %r3;
	mad.lo.s32 	%r64, %r172, %r226, %r4;
	shl.b32 	%r173, %r248, 4;
	add.s32 	%r65, %r173, %r60;
	mov.b32 	%r251, 0;
	@%p41 bra 	$L__BB2_60;
	mov.b32 	%r249, 0;
$L__BB2_59:
	.pragma "nounroll";
	add.s32 	%r175, %r64, %r249;
	mul.wide.s32 	%rd92, %r175, 8;
	add.s64 	%rd93, %rd5, %rd92;
	ld.global.nc.f64 	%fd260, [%rd93];
	add.s32 	%r176, %r65, %r249;
	shl.b32 	%r177, %r176, 3;
	mov.u32 	%r178, _ZZ24twocenter_fock_ri_kernelE3shW;
	add.s32 	%r179, %r178, %r177;
	ld.shared.f64 	%fd261, [%r179];
	fma.rn.f64 	%fd262, %fd260, %fd261, %fd475;
	ld.global.nc.f64 	%fd263, [%rd93+8];
	ld.shared.f64 	%fd264, [%r179+8];
	fma.rn.f64 	%fd265, %fd263, %fd264, %fd262;
	ld.global.nc.f64 	%fd266, [%rd93+16];
	ld.shared.f64 	%fd267, [%r179+16];
	fma.rn.f64 	%fd268, %fd266, %fd267, %fd265;
	ld.global.nc.f64 	%fd269, [%rd93+24];
	ld.shared.f64 	%fd270, [%r179+24];
	fma.rn.f64 	%fd271, %fd269, %fd270, %fd268;
	ld.global.nc.f64 	%fd272, [%rd93+32];
	ld.shared.f64 	%fd273, [%r179+32];
	fma.rn.f64 	%fd274, %fd272, %fd273, %fd271;
	ld.global.nc.f64 	%fd275, [%rd93+40];
	ld.shared.f64 	%fd276, [%r179+40];
	fma.rn.f64 	%fd277, %fd275, %fd276, %fd274;
	ld.global.nc.f64 	%fd278, [%rd93+48];
	ld.shared.f64 	%fd279, [%r179+48];
	fma.rn.f64 	%fd280, %fd278, %fd279, %fd277;
	ld.global.nc.f64 	%fd281, [%rd93+56];
	ld.shared.f64 	%fd282, [%r179+56];
	fma.rn.f64 	%fd283, %fd281, %fd282, %fd280;
	ld.global.nc.f64 	%fd284, [%rd93+64];
	ld.shared.f64 	%fd285, [%r179+64];
	fma.rn.f64 	%fd286, %fd284, %fd285, %fd283;
	ld.global.nc.f64 	%fd287, [%rd93+72];
	ld.shared.f64 	%fd288, [%r179+72];
	fma.rn.f64 	%fd289, %fd287, %fd288, %fd286;
	ld.global.nc.f64 	%fd290, [%rd93+80];
	ld.shared.f64 	%fd291, [%r179+80];
	fma.rn.f64 	%fd292, %fd290, %fd291, %fd289;
	ld.global.nc.f64 	%fd293, [%rd93+88];
	ld.shared.f64 	%fd294, [%r179+88];
	fma.rn.f64 	%fd295, %fd293, %fd294, %fd292;
	ld.global.nc.f64 	%fd296, [%rd93+96];
	ld.shared.f64 	%fd297, [%r179+96];
	fma.rn.f64 	%fd298, %fd296, %fd297, %fd295;
	ld.global.nc.f64 	%fd299, [%rd93+104];
	ld.shared.f64 	%fd300, [%r179+104];
	fma.rn.f64 	%fd301, %fd299, %fd300, %fd298;
	ld.global.nc.f64 	%fd302, [%rd93+112];
	ld.shared.f64 	%fd303, [%r179+112];
	fma.rn.f64 	%fd304, %fd302, %fd303, %fd301;
	ld.global.nc.f64 	%fd305, [%rd93+120];
	ld.shared.f64 	%fd306, [%r179+120];
	fma.rn.f64 	%fd475, %fd305, %fd306, %fd304;
	add.s32 	%r249, %r249, 16;
	setp.ne.s32 	%p42, %r249, %r62;
	mov.u32 	%r251, %r62;
	@%p42 bra 	$L__BB2_59;
$L__BB2_60:
	setp.eq.s32 	%p43, %r61, 0;
	@%p43 bra 	$L__BB2_70;
	setp.lt.u16 	%p44, %rs9, 7;
	@%p44 bra 	$L__BB2_63;
	add.s32 	%r180, %r64, %r251;
	mul.wide.s32 	%rd94, %r180, 8;
	add.s64 	%rd95, %rd5, %rd94;
	ld.global.nc.f64 	%fd308, [%rd95];
	add.s32 	%r181, %r65, %r251;
	shl.b32 	%r182, %r181, 3;
	mov.u32 	%r183, _ZZ24twocenter_fock_ri_kernelE3shW;
	add.s32 	%r184, %r183, %r182;
	ld.shared.f64 	%fd309, [%r184];
	fma.rn.f64 	%fd310, %fd308, %fd309, %fd475;
	ld.global.nc.f64 	%fd311, [%rd95+8];
	ld.shared.f64 	%fd312, [%r184+8];
	fma.rn.f64 	%fd313, %fd311, %fd312, %fd310;
	ld.global.nc.f64 	%fd314, [%rd95+16];
	ld.shared.f64 	%fd315, [%r184+16];
	fma.rn.f64 	%fd316, %fd314, %fd315, %fd313;
	ld.global.nc.f64 	%fd317, [%rd95+24];
	ld.shared.f64 	%fd318, [%r184+24];
	fma.rn.f64 	%fd319, %fd317, %fd318, %fd316;
	ld.global.nc.f64 	%fd320, [%rd95+32];
	ld.shared.f64 	%fd321, [%r184+32];
	fma.rn.f64 	%fd322, %fd320, %fd321, %fd319;
	ld.global.nc.f64 	%fd323, [%rd95+40];
	ld.shared.f64 	%fd324, [%r184+40];
	fma.rn.f64 	%fd325, %fd323, %fd324, %fd322;
	ld.global.nc.f64 	%fd326, [%rd95+48];
	ld.shared.f64 	%fd327, [%r184+48];
	fma.rn.f64 	%fd328, %fd326, %fd327, %fd325;
	ld.global.nc.f64 	%fd329, [%rd95+56];
	ld.shared.f64 	%fd330, [%r184+56];
	fma.rn.f64 	%fd475, %fd329, %fd330, %fd328;
	add.s32 	%r251, %r251, 8;
$L__BB2_63:
	setp.eq.s16 	%p45, %rs8, 0;
	@%p45 bra 	$L__BB2_70;
	setp.lt.u16 	%p46, %rs11, 3;
	@%p46 bra 	$L__BB2_66;
	add.s32 	%r185, %r64, %r251;
	mul.wide.s32 	%rd96, %r185, 8;
	add.s64 	%rd97, %rd5, %rd96;
	ld.global.nc.f64 	%fd332, [%rd97];
	add.s32 	%r186, %r65, %r251;
	shl.b32 	%r187, %r186, 3;
	mov.u32 	%r188, _ZZ24twocenter_fock_ri_kernelE3shW;
	add.s32 	%r189, %r188, %r187;
	ld.shared.f64 	%fd333, [%r189];
	fma.rn.f64 	%fd334, %fd332, %fd333, %fd475;
	ld.global.nc.f64 	%fd335, [%rd97+8];
	ld.shared.f64 	%fd336, [%r189+8];
	fma.rn.f64 	%fd337, %fd335, %fd336, %fd334;
	ld.global.nc.f64 	%fd338, [%rd97+16];
	ld.shared.f64 	%fd339, [%r189+16];
	fma.rn.f64 	%fd340, %fd338, %fd339, %fd337;
	ld.global.nc.f64 	%fd341, [%rd97+24];
	ld.shared.f64 	%fd342, [%r189+24];
	fma.rn.f64 	%fd475, %fd341, %fd342, %fd340;
	add.s32 	%r251, %r251, 4;
$L__BB2_66:
	setp.eq.s16 	%p47, %rs10, 0;
	@%p47 bra 	$L__BB2_70;
	setp.eq.s16 	%p48, %rs10, 1;
	add.s32 	%r190, %r64, %r251;
	mul.wide.s32 	%rd98, %r190, 8;
	add.s64 	%rd9, %rd5, %rd98;
	ld.global.nc.f64 	%fd343, [%rd9];
	add.s32 	%r191, %r65, %r251;
	shl.b32 	%r192, %r191, 3;
	mov.u32 	%r193, _ZZ24twocenter_fock_ri_kernelE3shW;
	add.s32 	%r73, %r193, %r192;
	ld.shared.f64 	%fd344, [%r73];
	fma.rn.f64 	%fd475, %fd343, %fd344, %fd475;
	@%p48 bra 	$L__BB2_70;
	setp.eq.s16 	%p49, %rs10, 2;
	ld.global.nc.f64 	%fd345, [%rd9+8];
	ld.shared.f64 	%fd346, [%r73+8];
	fma.rn.f64 	%fd475, %fd345, %fd346, %fd475;
	@%p49 bra 	$L__BB2_70;
	ld.global.nc.f64 	%fd347, [%rd9+16];
	ld.shared.f64 	%fd348, [%r73+16];
	fma.rn.f64 	%fd475, %fd347, %fd348, %fd475;
$L__BB2_70:
	add.s32 	%r248, %r248, 1;
	setp.ne.s32 	%p50, %r248, %r5;
	@%p50 bra 	$L__BB2_57;
	ld.param.u32 	%r227, [twocenter_fock_ri_kernel_param_9];
	add.s32 	%r194, %r3, %r58;
	add.s32 	%r195, %r4, %r59;
	mad.lo.s32 	%r196, %r194, %r227, %r195;
	mul.wide.s32 	%rd99, %r196, 8;
	add.s64 	%rd100, %rd6, %rd99;
	ld.global.f64 	%fd349, [%rd100];
	fma.rn.f64 	%fd350, %fd475, 0dBFE0000000000000, %fd349;
	st.global.f64 	[%rd100], %fd350;
	mad.lo.s32 	%r197, %r195, %r227, %r194;
	mul.wide.s32 	%rd101, %r197, 8;
	add.s64 	%rd102, %rd6, %rd101;
	ld.global.f64 	%fd351, [%rd102];
	fma.rn.f64 	%fd352, %fd475, 0dBFE0000000000000, %fd351;
	st.global.f64 	[%rd102], %fd352;
	bra.uni 	$L__BB2_90;
$L__BB2_72:
	add.s32 	%r75, %r2, -32;
	shr.u32 	%r76, %r75, 2;
	and.b32  	%r77, %r2, 3;
	max.u32 	%r132, %r76, %r77;
	setp.ge.u32 	%p26, %r132, %r6;
	@%p26 bra 	$L__BB2_90;
	and.b16  	%rs27, %rs1, 255;
	setp.eq.s16 	%p27, %rs27, 0;
	mov.f64 	%fd484, 0d0000000000000000;
	@%p27 bra 	$L__BB2_89;
	and.b32  	%r134, %r75, -4;
	or.b32  	%r78, %r134, %r77;
	and.b16  	%rs28, %rs1, 15;
	and.b16  	%rs12, %rs1, 7;
	and.b32  	%r79, %r5, 15;
	and.b32  	%r80, %r5, 240;
	add.s16 	%rs13, %rs28, -1;
	and.b16  	%rs14, %rs1, 3;
	add.s16 	%rs15, %rs12, -1;
	mov.f64 	%fd484, 0d0000000000000000;
	mov.b32 	%r253, 0;
$L__BB2_75:
	ld.param.u32 	%r224, [twocenter_fock_ri_kernel_param_9];
	setp.lt.u16 	%p28, %rs27, 16;
	add.s32 	%r136, %r253, %r3;
	mad.lo.s32 	%r82, %r136, %r224, %r3;
	shl.b32 	%r137, %r253, 6;
	add.s32 	%r83, %r137, %r78;
	mov.b32 	%r256, 0;
	@%p28 bra 	$L__BB2_78;
	mov.b32 	%r254, 0;
$L__BB2_77:
	.pragma "nounroll";
	add.s32 	%r139, %r82, %r254;
	mul.wide.s32 	%rd83, %r139, 8;
	add.s64 	%rd84, %rd5, %rd83;
	ld.global.nc.f64 	%fd168, [%rd84];
	shl.b32 	%r140, %r254, 4;
	add.s32 	%r141, %r140, %r83;
	shl.b32 	%r142, %r141, 3;
	mov.u32 	%r143, _ZZ24twocenter_fock_ri_kernelE3shW;
	add.s32 	%r144, %r143, %r142;
	ld.shared.f64 	%fd169, [%r144];
	fma.rn.f64 	%fd170, %fd168, %fd169, %fd484;
	ld.global.nc.f64 	%fd171, [%rd84+8];
	ld.shared.f64 	%fd172, [%r144+128];
	fma.rn.f64 	%fd173, %fd171, %fd172, %fd170;
	ld.global.nc.f64 	%fd174, [%rd84+16];
	ld.shared.f64 	%fd175, [%r144+256];
	fma.rn.f64 	%fd176, %fd174, %fd175, %fd173;
	ld.global.nc.f64 	%fd177, [%rd84+24];
	ld.shared.f64 	%fd178, [%r144+384];
	fma.rn.f64 	%fd179, %fd177, %fd178, %fd176;
	ld.global.nc.f64 	%fd180, [%rd84+32];
	ld.shared.f64 	%fd181, [%r144+512];
	fma.rn.f64 	%fd182, %fd180, %fd181, %fd179;
	ld.global.nc.f64 	%fd183, [%rd84+40];
	ld.shared.f64 	%fd184, [%r144+640];
	fma.rn.f64 	%fd185, %fd183, %fd184, %fd182;
	ld.global.nc.f64 	%fd186, [%rd84+48];
	ld.shared.f64 	%fd187, [%r144+768];
	fma.rn.f64 	%fd188, %fd186, %fd187, %fd185;
	ld.global.nc.f64 	%fd189, [%rd84+56];
	ld.shared.f64 	%fd190, [%r144+896];
	fma.rn.f64 	%fd191, %fd189, %fd190, %fd188;
	ld.global.nc.f64 	%fd192, [%rd84+64];
	ld.shared.f64 	%fd193, [%r144+1024];
	fma.rn.f64 	%fd194, %fd192, %fd193, %fd191;
	ld.global.nc.f64 	%fd195, [%rd84+72];
	ld.shared.f64 	%fd196, [%r144+1152];
	fma.rn.f64 	%fd197, %fd195, %fd196, %fd194;
	ld.global.nc.f64 	%fd198, [%rd84+80];
	ld.shared.f64 	%fd199, [%r144+1280];
	fma.rn.f64 	%fd200, %fd198, %fd199, %fd197;
	ld.global.nc.f64 	%fd201, [%rd84+88];
	ld.shared.f64 	%fd202, [%r144+1408];
	fma.rn.f64 	%fd203, %fd201, %fd202, %fd200;
	ld.global.nc.f64 	%fd204, [%rd84+96];
	ld.shared.f64 	%fd205, [%r144+1536];
	fma.rn.f64 	%fd206, %fd204, %fd205, %fd203;
	ld.global.nc.f64 	%fd207, [%rd84+104];
	ld.shared.f64 	%fd208, [%r144+1664];
	fma.rn.f64 	%fd209, %fd207, %fd208, %fd206;
	ld.global.nc.f64 	%fd210, [%rd84+112];
	ld.shared.f64 	%fd211, [%r144+1792];
	fma.rn.f64 	%fd212, %fd210, %fd211, %fd209;
	ld.global.nc.f64 	%fd213, [%rd84+120];
	ld.shared.f64 	%fd214, [%r144+1920];
	fma.rn.f64 	%fd484, %fd213, %fd214, %fd212;
	add.s32 	%r254, %r254, 16;
	setp.ne.s32 	%p29, %r254, %r80;
	mov.u32 	%r256, %r80;
	@%p29 bra 	$L__BB2_77;
$L__BB2_78:
	setp.eq.s32 	%p30, %r79, 0;
	@%p30 bra 	$L__BB2_88;
	setp.lt.u16 	%p31, %rs13, 7;
	@%p31 bra 	$L__BB2_81;
	add.s32 	%r145, %r82, %r256;
	mul.wide.s32 	%rd85, %r145, 8;
	add.s64 	%rd86, %rd5, %rd85;
	ld.global.nc.f64 	%fd216, [%rd86];
	shl.b32 	%r146, %r256, 4;
	add.s32 	%r147, %r146, %r83;
	shl.b32 	%r148, %r147, 3;
	mov.u32 	%r149, _ZZ24twocenter_fock_ri_kernelE3shW;
	add.s32 	%r150, %r149, %r148;
	ld.shared.f64 	%fd217, [%r150];
	fma.rn.f64 	%fd218, %fd216, %fd217, %fd484;
	ld.global.nc.f64 	%fd219, [%rd86+8];
	ld.shared.f64 	%fd220, [%r150+128];
	fma.rn.f64 	%fd221, %fd219, %fd220, %fd218;
	ld.global.nc.f64 	%fd222, [%rd86+16];
	ld.shared.f64 	%fd223, [%r150+256];
	fma.rn.f64 	%fd224, %fd222, %fd223, %fd221;
	ld.global.nc.f64 	%fd225, [%rd86+24];
	ld.shared.f64 	%fd226, [%r150+384];
	fma.rn.f64 	%fd227, %fd225, %fd226, %fd224;
	ld.global.nc.f64 	%fd228, [%rd86+32];
	ld.shared.f64 	%fd229, [%r150+512];
	fma.rn.f64 	%fd230, %fd228, %fd229, %fd227;
	ld.global.nc.f64 	%fd231, [%rd86+40];
	ld.shared.f64 	%fd232, [%r150+640];
	fma.rn.f64 	%fd233, %fd231, %fd232, %fd230;
	ld.global.nc.f64 	%fd234, [%rd86+48];
	ld.shared.f64 	%fd235, [%r150+768];
	fma.rn.f64 	%fd236, %fd234, %fd235, %fd233;
	ld.global.nc.f64 	%fd237, [%rd86+56];
	ld.shared.f64 	%fd238, [%r150+896];
	fma.rn.f64 	%fd484, %fd237, %fd238, %fd236;
	add.s32 	%r256, %r256, 8;
$L__BB2_81:
	setp.eq.s16 	%p32, %rs12, 0;
	@%p32 bra 	$L__BB2_88;
	setp.lt.u16 	%p33, %rs15, 3;
	@%p33 bra 	$L__BB2_84;
	add.s32 	%r151, %r82, %r256;
	mul.wide.s32 	%rd87, %r151, 8;
	add.s64 	%rd88, %rd5, %rd87;
	ld.global.nc.f64 	%fd240, [%rd88];
	shl.b32 	%r152, %r256, 4;
	add.s32 	%r153, %r152, %r83;
	shl.b32 	%r154, %r153, 3;
	mov.u32 	%r155, _ZZ24twocenter_fock_ri_kernelE3shW;
	add.s32 	%r156, %r155, %r154;
	ld.shared.f64 	%fd241, [%r156];
	fma.rn.f64 	%fd242, %fd240, %fd241, %fd484;
	ld.global.nc.f64 	%fd243, [%rd88+8];
	ld.shared.f64 	%fd244, [%r156+128];
	fma.rn.f64 	%fd245, %fd243, %fd244, %fd242;
	ld.global.nc.f64 	%fd246, [%rd88+16];
	ld.shared.f64 	%fd247, [%r156+256];
	fma.rn.f64 	%fd248, %fd246, %fd247, %fd245;
	ld.global.nc.f64 	%fd249, [%rd88+24];
	ld.shared.f64 	%fd250, [%r156+384];
	fma.rn.f64 	%fd484, %fd249, %fd250, %fd248;
	add.s32 	%r256, %r256, 4;
$L__BB2_84:
	setp.eq.s16 	%p34, %rs14, 0;
	@%p34 bra 	$L__BB2_88;
	setp.eq.s16 	%p35, %rs14, 1;
	add.s32 	%r157, %r82, %r256;
	mul.wide.s32 	%rd89, %r157, 8;
	add.s64 	%rd10, %rd5, %rd89;
	ld.global.nc.f64 	%fd251, [%rd10];
	shl.b32 	%r158, %r256, 4;
	add.s32 	%r159, %r158, %r83;
	shl.b32 	%r160, %r159, 3;
	mov.u32 	%r161, _ZZ24twocenter_fock_ri_kernelE3shW;
	add.s32 	%r91, %r161, %r160;
	ld.shared.f64 	%fd252, [%r91];
	fma.rn.f64 	%fd484, %fd251, %fd252, %fd484;
	@%p35 bra 	$L__BB2_88;
	setp.eq.s16 	%p36, %rs14, 2;
	ld.global.nc.f64 	%fd253, [%rd10+8];
	ld.shared.f64 	%fd254, [%r91+128];
	fma.rn.f64 	%fd484, %fd253, %fd254, %fd484;
	@%p36 bra 	$L__BB2_88;
	ld.global.nc.f64 	%fd255, [%rd10+16];
	ld.shared.f64 	%fd256, [%r91+256];
	fma.rn.f64 	%fd484, %fd255, %fd256, %fd484;
$L__BB2_88:
	add.s32 	%r253, %r253, 1;
	setp.ne.s32 	%p37, %r253, %r5;
	@%p37 bra 	$L__BB2_75;
$L__BB2_89:
	ld.param.u32 	%r225, [twocenter_fock_ri_kernel_param_9];
	add.s32 	%r162, %r4, %r76;
	add.s32 	%r163, %r4, %r77;
	mad.lo.s32 	%r164, %r162, %r225, %r163;
	mul.wide.s32 	%rd90, %r164, 8;
	add.s64 	%rd91, %rd6, %rd90;
	atom.global.add.f64 	%fd257, [%rd91], %fd484;
$L__BB2_90:
	ret;

}
	// .globl	twocenter_fock_ri_11_kernel
.visible .entry twocenter_fock_ri_11_kernel(
	.param .u64 .ptr .align 1 twocenter_fock_ri_11_kernel_param_0,
	.param .u64 .ptr .align 1 twocenter_fock_ri_11_kernel_param_1,
	.param .u64 .ptr .align 1 twocenter_fock_ri_11_kernel_param_2,
	.param .u64 .ptr .align 1 twocenter_fock_ri_11_kernel_param_3,
	.param .u64 .ptr .align 1 twocenter_fock_ri_11_kernel_param_4,
	.param .u64 .ptr .align 1 twocenter_fock_ri_11_kernel_param_5,
	.param .u64 .ptr .align 1 twocenter_fock_ri_11_kernel_param_6,
	.param .u64 .ptr .align 1 twocenter_fock_ri_11_kernel_param_7,
	.param .u32 twocenter_fock_ri_11_kernel_param_8,
	.param .u32 twocenter_fock_ri_11_kernel_param_9
)
{
	.reg .pred 	%p<13>;
	.reg .b32 	%r<30>;
	.reg .b64 	%rd<45>;
	.reg .b64 	%fd<23>;
	// demoted variable
	.shared .align 8 .b8 _ZZ27twocenter_fock_ri_11_kernelE3shW[2048];
	ld.param.u64 	%rd7, [twocenter_fock_ri_11_kernel_param_1];
	ld.param.u64 	%rd8, [twocenter_fock_ri_11_kernel_param_2];
	ld.param.u64 	%rd9, [twocenter_fock_ri_11_kernel_param_3];
	ld.param.u64 	%rd10, [twocenter_fock_ri_11_kernel_param_4];
	ld.param.u64 	%rd11, [twocenter_fock_ri_11_kernel_param_5];
	ld.param.u64 	%rd12, [twocenter_fock_ri_11_kernel_param_6];
	ld.param.u64 	%rd13, [twocenter_fock_ri_11_kernel_param_7];
	ld.param.u32 	%r5, [twocenter_fock_ri_11_kernel_param_8];
	ld.param.u32 	%r6, [twocenter_fock_ri_11_kernel_param_9];
	cvta.to.global.u64 	%rd1, %rd12;
	cvta.to.global.u64 	%rd2, %rd13;
	mov.u32 	%r1, %ctaid.x;
	setp.ge.s32 	%p1, %r1, %r6;
	@%p1 bra 	$L__BB3_12;
	ld.param.u64 	%rd44, [twocenter_fock_ri_11_kernel_param_0];
	cvta.to.global.u64 	%rd14, %rd44;
	cvta.to.global.u64 	%rd15, %rd7;
	cvta.to.global.u64 	%rd16, %rd8;
	cvta.to.global.u64 	%rd17, %rd9;
	cvta.to.global.u64 	%rd18, %rd10;
	cvta.to.global.u64 	%rd19, %rd11;
	mov.u32 	%r2, %tid.x;
	mul.wide.u32 	%rd20, %r1, 4;
	add.s64 	%rd21, %rd14, %rd20;
	ld.global.nc.u32 	%r7, [%rd21];
	add.s64 	%rd22, %rd15, %rd20;
	ld.global.nc.u32 	%r8, [%rd22];
	mul.wide.s32 	%rd23, %r7, 4;
	add.s64 	%rd24, %rd16, %rd23;
	ld.global.nc.u32 	%r3, [%rd24];
	mul.wide.s32 	%rd25, %r8, 4;
	add.s64 	%rd26, %rd16, %rd25;
	ld.global.nc.u32 	%r4, [%rd26];
	mul.wide.u32 	%rd27, %r1, 176;
	add.s64 	%rd3, %rd17, %rd27;
	mul.wide.u32 	%rd28, %r1, 128;
	add.s64 	%rd4, %rd18, %rd28;
	add.s64 	%rd5, %rd19, %rd28;
	setp.ne.s32 	%p2, %r2, 0;
	@%p2 bra 	$L__BB3_3;
	ld.global.nc.f64 	%fd1, [%rd3];
	mov.b64 	%rd29, 0;
	st.shared.u64 	[_ZZ27twocenter_fock_ri_11_kernelE3shW], %rd29;
	st.shared.u64 	[_ZZ27twocenter_fock_ri_11_kernelE3shW+8], %rd29;
	st.shared.u64 	[_ZZ27twocenter_fock_ri_11_kernelE3shW+16], %rd29;
	st.shared.u64 	[_ZZ27twocenter_fock_ri_11_kernelE3shW+24], %rd29;
	st.shared.u64 	[_ZZ27twocenter_fock_ri_11_kernelE3shW+32], %rd29;
	st.shared.u64 	[_ZZ27twocenter_fock_ri_11_kernelE3shW+40], %rd29;
	st.shared.u64 	[_ZZ27twocenter_fock_ri_11_kernelE3shW+48], %rd29;
	st.shared.u64 	[_ZZ27twocenter_fock_ri_11_kernelE3shW+56], %rd29;
	st.shared.u64 	[_ZZ27twocenter_fock_ri_11_kernelE3shW+64], %rd29;
	st.shared.u64 	[_ZZ27twocenter_fock_ri_11_kernelE3shW+72], %rd29;
	st.shared.u64 	[_ZZ27twocenter_fock_ri_11_kernelE3shW+80], %rd29;
	st.shared.u64 	[_ZZ27twocenter_fock_ri_11_kernelE3shW+88], %rd29;
	st.shared.u64 	[_ZZ27twocenter_fock_ri_11_kernelE3shW+96], %rd29;
	st.shared.u64 	[_ZZ27twocenter_fock_ri_11_kernelE3shW+104], %rd29;
	st.shared.u64 	[_ZZ27twocenter_fock_ri_11_kernelE3shW+112], %rd29;
	st.shared.u64 	[_ZZ27twocenter_fock_ri_11_kernelE3shW+120], %rd29;
	st.shared.u64 	[_ZZ27twocenter_fock_ri_11_kernelE3shW+128], %rd29;
	st.shared.u64 	[_ZZ27twocenter_fock_ri_11_kernelE3shW+136], %rd29;
	st.shared.u64 	[_ZZ27twocenter_fock_ri_11_kernelE3shW+144], %rd29;
	st.shared.u64 	[_ZZ27twocenter_fock_ri_11_kernelE3shW+152], %rd29;
	st.shared.u64 	[_ZZ27twocenter_fock_ri_11_kernelE3shW+160], %rd29;
	st.shared.u64 	[_ZZ27twocenter_fock_ri_11_kernelE3shW+168], %rd29;
	st.shared.u64 	[_ZZ27twocenter_fock_ri_11_kernelE3shW+176], %rd29;
	st.shared.u64 	[_ZZ27twocenter_fock_ri_11_kernelE3shW+184], %rd29;
	st.shared.u64 	[_ZZ27twocenter_fock_ri_11_kernelE3shW+192], %rd29;
	st.shared.u64 	[_ZZ27twocenter_fock_ri_11_kernelE3shW+200], %rd29;
	st.shared.u64 	[_ZZ27twocenter_fock_ri_11_kernelE3shW+208], %rd29;
	st.shared.u64 	[_ZZ27twocenter_fock_ri_11_kernelE3shW+216], %rd29;
	st.shared.u64 	[_ZZ27twocenter_fock_ri_11_kernelE3shW+224], %rd29;
	st.shared.u64 	[_ZZ27twocenter_fock_ri_11_kernelE3shW+232], %rd29;
	st.shared.u64 	[_ZZ27twocenter_fock_ri_11_kernelE3shW+240], %rd29;
	st.shared.u64 	[_ZZ27twocenter_fock_ri_11_kernelE3shW+248], %rd29;
	st.shared.u64 	[_ZZ27twocenter_fock_ri_11_kernelE3shW+256], %rd29;
	st.shared.u64 	[_ZZ27twocenter_fock_ri_11_kernelE3shW+264], %rd29;
	st.shared.u64 	[_ZZ27twocenter_fock_ri_11_kernelE3shW+272], %rd29;
	st.shared.u64 	[_ZZ27twocenter_fock_ri_11_kernelE3shW+280], %rd29;
	st.shared.u64 	[_ZZ27twocenter_fock_ri_11_kernelE3shW+288], %rd29;
	st.shared.u64 	[_ZZ27twocenter_fock_ri_11_kernelE3shW+296], %rd29;
	st.shared.u64 	[_ZZ27twocenter_fock_ri_11_kernelE3shW+304], %rd29;
	st.shared.u64 	[_ZZ27twocenter_fock_ri_11_kernelE3shW+312], %rd29;
	st.shared.u64 	[_ZZ27twocenter_fock_ri_11_kernelE3shW+320], %rd29;
	st.shared.u64 	[_ZZ27twocenter_fock_ri_11_kernelE3shW+328], %rd29;
	st.shared.u64 	[_ZZ27twocenter_fock_ri_11_kernelE3shW+336], %rd29;
	st.shared.u64 	[_ZZ27twocenter_fock_ri_11_kernelE3shW+344], %rd29;
	st.shared.u64 	[_ZZ27twocenter_fock_ri_11_kernelE3shW+352], %rd29;
	st.shared.u64 	[_ZZ27twocenter_fock_ri_11_kernelE3shW+360], %rd29;
	st.shared.u64 	[_ZZ27twocenter_fock_ri_11_kernelE3shW+368], %rd29;
	st.shared.u64 	[_ZZ27twocenter_fock_ri_11_kernelE3shW+376], %rd29;
	st.shared.u64 	[_ZZ27twocenter_fock_ri_11_kernelE3shW+384], %rd29;
	st.shared.u64 	[_ZZ27twocenter_fock_ri_11_kernelE3shW+392], %rd29;
	st.shared.u64 	[_ZZ27twocenter_fock_ri_11_kernelE3shW+400], %rd29;
	st.shared.u64 	[_ZZ27twocenter_fock_ri_11_kernelE3shW+408], %rd29;
	st.shared.u64 	[_ZZ27twocenter_fock_ri_11_kernelE3shW+416], %rd29;
	st.shared.u64 	[_ZZ27twocenter_fock_ri_11_kernelE3shW+424], %rd29;
	st.shared.u64 	[_ZZ27twocenter_fock_ri_11_kernelE3shW+432], %rd29;
	st.shared.u64 	[_ZZ27twocenter_fock_ri_11_kernelE3shW+440], %rd29;
	st.shared.u64 	[_ZZ27twocenter_fock_ri_11_kernelE3shW+448], %rd29;
	st.shared.u64 	[_ZZ27twocenter_fock_ri_11_kernelE3shW+456], %rd29;
	st.shared.u64 	[_ZZ27twocenter_fock_ri_11_kernelE3shW+464], %rd29;
	st.shared.u64 	[_ZZ27twocenter_fock_ri_11_kernelE3shW+472], %rd29;
	st.shared.u64 	[_ZZ27twocenter_fock_ri_11_kernelE3shW+480], %rd29;
	st.shared.u64 	[_ZZ27twocenter_fock_ri_11_kernelE3shW+488], %rd29;
	st.shared.u64 	[_ZZ27twocenter_fock_ri_11_kernelE3shW+496], %rd29;
	st.shared.u64 	[_ZZ27twocenter_fock_ri_11_kernelE3shW+504], %rd29;
	st.shared.u64 	[_ZZ27twocenter_fock_ri_11_kernelE3shW+512], %rd29;
	st.shared.u64 	[_ZZ27twocenter_fock_ri_11_kernelE3shW+520], %rd29;
	st.shared.u64 	[_ZZ27twocenter_fock_ri_11_kernelE3shW+528], %rd29;
	st.shared.u64 	[_ZZ27twocenter_fock_ri_11_kernelE3shW+536], %rd29;
	st.shared.u64 	[_ZZ27twocenter_fock_ri_11_kernelE3shW+544], %rd29;
	st.shared.u64 	[_ZZ27twocenter_fock_ri_11_kernelE3shW+552], %rd29;
	st.shared.u64 	[_ZZ27twocenter_fock_ri_11_kernelE3shW+560], %rd29;
	st.shared.u64 	[_ZZ27twocenter_fock_ri_11_kernelE3shW+568], %rd29;
	st.shared.u64 	[_ZZ27twocenter_fock_ri_11_kernelE3shW+576], %rd29;
	st.shared.u64 	[_ZZ27twocenter_fock_ri_11_kernelE3shW+584], %rd29;
	st.shared.u64 	[_ZZ27twocenter_fock_ri_11_kernelE3shW+592], %rd29;
	st.shared.u64 	[_ZZ27twocenter_fock_ri_11_kernelE3shW+600], %rd29;
	st.shared.u64 	[_ZZ27twocenter_fock_ri_11_kernelE3shW+608], %rd29;
	st.shared.u64 	[_ZZ27twocenter_fock_ri_11_kernelE3shW+616], %rd29;
	st.shared.u64 	[_ZZ27twocenter_fock_ri_11_kernelE3shW+624], %rd29;
	st.shared.u64 	[_ZZ27twocenter_fock_ri_11_kernelE3shW+632], %rd29;
	st.shared.u64 	[_ZZ27twocenter_fock_ri_11_kernelE3shW+640], %rd29;
	st.shared.u64 	[_ZZ27twocenter_fock_ri_11_kernelE3shW+648], %rd29;
	st.shared.u64 	[_ZZ27twocenter_fock_ri_11_kernelE3shW+656], %rd29;
	st.shared.u64 	[_ZZ27twocenter_fock_ri_11_kernelE3shW+664], %rd29;
	st.shared.u64 	[_ZZ27twocenter_fock_ri_11_kernelE3shW+672], %rd29;
	st.shared.u64 	[_ZZ27twocenter_fock_ri_11_kernelE3shW+680], %rd29;
	st.shared.u64 	[_ZZ27twocenter_fock_ri_11_kernelE3shW+688], %rd29;
	st.shared.u64 	[_ZZ27twocenter_fock_ri_11_kernelE3shW+696], %rd29;
	st.shared.u64 	[_ZZ27twocenter_fock_ri_11_kernelE3shW+704], %rd29;
	st.shared.u64 	[_ZZ27twocenter_fock_ri_11_kernelE3shW+712], %rd29;
	st.shared.u64 	[_ZZ27twocenter_fock_ri_11_kernelE3shW+720], %rd29;
	st.shared.u64 	[_ZZ27twocenter_fock_ri_11_kernelE3shW+728], %rd29;
	st.shared.u64 	[_ZZ27twocenter_fock_ri_11_kernelE3shW+736], %rd29;
	st.shared.u64 	[_ZZ27twocenter_fock_ri_11_kernelE3shW+744], %rd29;
	st.shared.u64 	[_ZZ27twocenter_fock_ri_11_kernelE3shW+752], %rd29;
	st.shared.u64 	[_ZZ27twocenter_fock_ri_11_kernelE3shW+760], %rd29;
	st.shared.u64 	[_ZZ27twocenter_fock_ri_11_kernelE3shW+768], %rd29;
	st.shared.u64 	[_ZZ27twocenter_fock_ri_11_kernelE3shW+776], %rd29;
	st.shared.u64 	[_ZZ27twocenter_fock_ri_11_kernelE3shW+784], %rd29;
	st.shared.u64 	[_ZZ27twocenter_fock_ri_11_kernelE3shW+792], %rd29;
	st.shared.u64 	[_ZZ27twocenter_fock_ri_11_kernelE3shW+800], %rd29;
	st.shared.u64 	[_ZZ27twocenter_fock_ri_11_kernelE3shW+808], %rd29;
	st.shared.u64 	[_ZZ27twocenter_fock_ri_11_kernelE3shW+816], %rd29;
	st.shared.u64 	[_ZZ27twocenter_fock_ri_11_kernelE3shW+824], %rd29;
	st.shared.u64 	[_ZZ27twocenter_fock_ri_11_kernelE3shW+832], %rd29;
	st.shared.u64 	[_ZZ27twocenter_fock_ri_11_kernelE3shW+840], %rd29;
	st.shared.u64 	[_ZZ27twocenter_fock_ri_11_kernelE3shW+848], %rd29;
	st.shared.u64 	[_ZZ27twocenter_fock_ri_11_kernelE3shW+856], %rd29;
	st.shared.u64 	[_ZZ27twocenter_fock_ri_11_kernelE3shW+864], %rd29;
	st.shared.u64 	[_ZZ27twocenter_fock_ri_11_kernelE3shW+872], %rd29;
	st.shared.u64 	[_ZZ27twocenter_fock_ri_11_kernelE3shW+880], %rd29;
	st.shared.u64 	[_ZZ27twocenter_fock_ri_11_kernelE3shW+888], %rd29;
	st.shared.u64 	[_ZZ27twocenter_fock_ri_11_kernelE3shW+896], %rd29;
	st.shared.u64 	[_ZZ27twocenter_fock_ri_11_kernelE3shW+904], %rd29;
	st.shared.u64 	[_ZZ27twocenter_fock_ri_11_kernelE3shW+912], %rd29;
	st.shared.u64 	[_ZZ27twocenter_fock_ri_11_kernelE3shW+920], %rd29;
	st.shared.u64 	[_ZZ27twocenter_fock_ri_11_kernelE3shW+928], %rd29;
	st.shared.u64 	[_ZZ27twocenter_fock_ri_11_kernelE3shW+936], %rd29;
	st.shared.u64 	[_ZZ27twocenter_fock_ri_11_kernelE3shW+944], %rd29;
	st.shared.u64 	[_ZZ27twocenter_fock_ri_11_kernelE3shW+952], %rd29;
	st.shared.u64 	[_ZZ27twocenter_fock_ri_11_kernelE3shW+960], %rd29;
	st.shared.u64 	[_ZZ27twocenter_fock_ri_11_kernelE3shW+968], %rd29;
	st.shared.u64 	[_ZZ27twocenter_fock_ri_11_kernelE3shW+976], %rd29;
	st.shared.u64 	[_ZZ27twocenter_fock_ri_11_kernelE3shW+984], %rd29;
	st.shared.u64 	[_ZZ27twocenter_fock_ri_11_kernelE3shW+992], %rd29;
	st.shared.u64 	[_ZZ27twocenter_fock_ri_11_kernelE3shW+1000], %rd29;
	st.shared.u64 	[_ZZ27twocenter_fock_ri_11_kernelE3shW+1008], %rd29;
	st.shared.u64 	[_ZZ27twocenter_fock_ri_11_kernelE3shW+1016], %rd29;
	st.shared.u64 	[_ZZ27twocenter_fock_ri_11_kernelE3shW+1024], %rd29;
	st.shared.u64 	[_ZZ27twocenter_fock_ri_11_kernelE3shW+1032], %rd29;
	st.shared.u64 	[_ZZ27twocenter_fock_ri_11_kernelE3shW+1040], %rd29;
	st.shared.u64 	[_ZZ27twocenter_fock_ri_11_kernelE3shW+1048], %rd29;
	st.shared.u64 	[_ZZ27twocenter_fock_ri_11_kernelE3shW+1056], %rd29;
	st.shared.u64 	[_ZZ27twocenter_fock_ri_11_kernelE3shW+1064], %rd29;
	st.shared.u64 	[_ZZ27twocenter_fock_ri_11_kernelE3shW+1072], %rd29;
	st.shared.u64 	[_ZZ27twocenter_fock_ri_11_kernelE3shW+1080], %rd29;
	st.shared.u64 	[_ZZ27twocenter_fock_ri_11_kernelE3shW+1088], %rd29;
	st.shared.u64 	[_ZZ27twocenter_fock_ri_11_kernelE3shW+1096], %rd29;
	st.shared.u64 	[_ZZ27twocenter_fock_ri_11_kernelE3shW+1104], %rd29;
	st.shared.u64 	[_ZZ27twocenter_fock_ri_11_kernelE3shW+1112], %rd29;
	st.shared.u64 	[_ZZ27twocenter_fock_ri_11_kernelE3shW+1120], %rd29;
	st.shared.u64 	[_ZZ27twocenter_fock_ri_11_kernelE3shW+1128], %rd29;
	st.shared.u64 	[_ZZ27twocenter_fock_ri_11_kernelE3shW+1136], %rd29;
	st.shared.u64 	[_ZZ27twocenter_fock_ri_11_kernelE3shW+1144], %rd29;
	st.shared.u64 	[_ZZ27twocenter_fock_ri_11_kernelE3shW+1152], %rd29;
	st.shared.u64 	[_ZZ27twocenter_fock_ri_11_kernelE3shW+1160], %rd29;
	st.shared.u64 	[_ZZ27twocenter_fock_ri_11_kernelE3shW+1168], %rd29;
	st.shared.u64 	[_ZZ27twocenter_fock_ri_11_kernelE3shW+1176], %rd29;
	st.shared.u64 	[_ZZ27twocenter_fock_ri_11_kernelE3shW+1184], %rd29;
	st.shared.u64 	[_ZZ27twocenter_fock_ri_11_kernelE3shW+1192], %rd29;
	st.shared.u64 	[_ZZ27twocenter_fock_ri_11_kernelE3shW+1200], %rd29;
	st.shared.u64 	[_ZZ27twocenter_fock_ri_11_kernelE3shW+1208], %rd29;
	st.shared.u64 	[_ZZ27twocenter_fock_ri_11_kernelE3shW+1216], %rd29;
	st.shared.u64 	[_ZZ27twocenter_fock_ri_11_kernelE3shW+1224], %rd29;
	st.shared.u64 	[_ZZ27twocenter_fock_ri_11_kernelE3shW+1232], %rd29;
	st.shared.u64 	[_ZZ27twocenter_fock_ri_11_kernelE3shW+1240], %rd29;
	st.shared.u64 	[_ZZ27twocenter_fock_ri_11_kernelE3shW+1248], %rd29;
	st.shared.u64 	[_ZZ27twocenter_fock_ri_11_kernelE3shW+1256], %rd29;
	st.shared.u64 	[_ZZ27twocenter_fock_ri_11_kernelE3shW+1264], %rd29;
	st.shared.u64 	[_ZZ27twocenter_fock_ri_11_kernelE3shW+1272], %rd29;
	st.shared.u64 	[_ZZ27twocenter_fock_ri_11_kernelE3shW+1280], %rd29;
	st.shared.u64 	[_ZZ27twocenter_fock_ri_11_kernelE3shW+1288], %rd29;
	st.shared.u64 	[_ZZ27twocenter_fock_ri_11_kernelE3shW+1296], %rd29;
	st.shared.u64 	[_ZZ27twocenter_fock_ri_11_kernelE3shW+1304], %rd29;
	st.shared.u64 	[_ZZ27twocenter_fock_ri_11_kernelE3shW+1312], %rd29;
	st.shared.u64 	[_ZZ27twocenter_fock_ri_11_kernelE3shW+1320], %rd29;
	st.shared.u64 	[_ZZ27twocenter_fock_ri_11_kernelE3shW+1328], %rd29;
	st.shared.u64 	[_ZZ27twocenter_fock_ri_11_kernelE3shW+1336], %rd29;
	st.shared.u64 	[_ZZ27twocenter_fock_ri_11_kernelE3shW+1344], %rd29;
	st.shared.u64 	[_ZZ27twocenter_fock_ri_11_kernelE3shW+1352], %rd29;
	st.shared.u64 	[_ZZ27twocenter_fock_ri_11_kernelE3shW+1360], %rd29;
	st.shared.u64 	[_ZZ27twocenter_fock_ri_11_kernelE3shW+1368], %rd29;
	st.shared.u64 	[_ZZ27twocenter_fock_ri_11_kernelE3shW+1376], %rd29;
	st.shared.u64 	[_ZZ27twocenter_fock_ri_11_kernelE3shW+1384], %rd29;
	st.shared.u64 	[_ZZ27twocenter_fock_ri_11_kernelE3shW+1392], %rd29;
	st.shared.u64 	[_ZZ27twocenter_fock_ri_11_kernelE3shW+1400], %rd29;
	st.shared.u64 	[_ZZ27twocenter_fock_ri_11_kernelE3shW+1408], %rd29;
	st.shared.u64 	[_ZZ27twocenter_fock_ri_11_kernelE3shW+1416], %rd29;
	st.shared.u64 	[_ZZ27twocenter_fock_ri_11_kernelE3shW+1424], %rd29;
	st.shared.u64 	[_ZZ27twocenter_fock_ri_11_kernelE3shW+1432], %rd29;
	st.shared.u64 	[_ZZ27twocenter_fock_ri_11_kernelE3shW+1440], %rd29;
	st.shared.u64 	[_ZZ27twocenter_fock_ri_11_kernelE3shW+1448], %rd29;
	st.shared.u64 	[_ZZ27twocenter_fock_ri_11_kernelE3shW+1456], %rd29;
	st.shared.u64 	[_ZZ27twocenter_fock_ri_11_kernelE3shW+1464], %rd29;
	st.shared.u64 	[_ZZ27twocenter_fock_ri_11_kernelE3shW+1472], %rd29;
	st.shared.u64 	[_ZZ27twocenter_fock_ri_11_kernelE3shW+1480], %rd29;
	st.shared.u64 	[_ZZ27twocenter_fock_ri_11_kernelE3shW+1488], %rd29;
	st.shared.u64 	[_ZZ27twocenter_fock_ri_11_kernelE3shW+1496], %rd29;
	st.shared.u64 	[_ZZ27twocenter_fock_ri_11_kernelE3shW+1504], %rd29;
	st.shared.u64 	[_ZZ27twocenter_fock_ri_11_kernelE3shW+1512], %rd29;
	st.shared.u64 	[_ZZ27twocenter_fock_ri_11_kernelE3shW+1520], %rd29;
	st.shared.u64 	[_ZZ27twocenter_fock_ri_11_kernelE3shW+1528], %rd29;
	st.shared.u64 	[_ZZ27twocenter_fock_ri_11_kernelE3shW+1536], %rd29;
	st.shared.u64 	[_ZZ27twocenter_fock_ri_11_kernelE3shW+1544], %rd29;
	st.shared.u64 	[_ZZ27twocenter_fock_ri_11_kernelE3shW+1552], %rd29;
	st.shared.u64 	[_ZZ27twocenter_fock_ri_11_kernelE3shW+1560], %rd29;
	st.shared.u64 	[_ZZ27twocenter_fock_ri_11_kernelE3shW+1568], %rd29;
	st.shared.u64 	[_ZZ27twocenter_fock_ri_11_kernelE3shW+1576], %rd29;
	st.shared.u64 	[_ZZ27twocenter_fock_ri_11_kernelE3shW+1584], %rd29;
	st.shared.u64 	[_ZZ27twocenter_fock_ri_11_kernelE3shW+1592], %rd29;
	st.shared.u64 	[_ZZ27twocenter_fock_ri_11_kernelE3shW+1600], %rd29;
	st.shared.u64 	[_ZZ27twocenter_fock_ri_11_kernelE3shW+1608], %rd29;
	st.shared.u64 	[_ZZ27twocenter_fock_ri_11_kernelE3shW+1616], %rd29;
	st.shared.u64 	[_ZZ27twocenter_fock_ri_11_kernelE3shW+1624], %rd29;
	st.shared.u64 	[_ZZ27twocenter_fock_ri_11_kernelE3shW+1632], %rd29;
	st.shared.u64 	[_ZZ27twocenter_fock_ri_11_kernelE3shW+1640], %rd29;
	st.shared.u64 	[_ZZ27twocenter_fock_ri_11_kernelE3shW+1648], %rd29;
	st.shared.u64 	[_ZZ27twocenter_fock_ri_11_kernelE3shW+1656], %rd29;
	st.shared.u64 	[_ZZ27twocenter_fock_ri_11_kernelE3shW+1664], %rd29;
	st.shared.u64 	[_ZZ27twocenter_fock_ri_11_kernelE3shW+1672], %rd29;
	st.shared.u64 	[_ZZ27twocenter_fock_ri_11_kernelE3shW+1680], %rd29;
	st.shared.u64 	[_ZZ27twocenter_fock_ri_11_kernelE3shW+1688], %rd29;
	st.shared.u64 	[_ZZ27twocenter_fock_ri_11_kernelE3shW+1696], %rd29;
	st.shared.u64 	[_ZZ27twocenter_fock_ri_11_kernelE3shW+1704], %rd29;
	st.shared.u64 	[_ZZ27twocenter_fock_ri_11_kernelE3shW+1712], %rd29;
	st.shared.u64 	[_ZZ27twocenter_fock_ri_11_kernelE3shW+1720], %rd29;
	st.shared.u64 	[_ZZ27twocenter_fock_ri_11_kernelE3shW+1728], %rd29;
	st.shared.u64 	[_ZZ27twocenter_fock_ri_11_kernelE3shW+1736], %rd29;
	st.shared.u64 	[_ZZ27twocenter_fock_ri_11_kernelE3shW+1744], %rd29;
	st.shared.u64 	[_ZZ27twocenter_fock_ri_11_kernelE3shW+1752], %rd29;
	st.shared.u64 	[_ZZ27twocenter_fock_ri_11_kernelE3shW+1760], %rd29;
	st.shared.u64 	[_ZZ27twocenter_fock_ri_11_kernelE3shW+1768], %rd29;
	st.shared.u64 	[_ZZ27twocenter_fock_ri_11_kernelE3shW+1776], %rd29;
	st.shared.u64 	[_ZZ27twocenter_fock_ri_11_kernelE3shW+1784], %rd29;
	st.shared.u64 	[_ZZ27twocenter_fock_ri_11_kernelE3shW+1792], %rd29;
	st.shared.u64 	[_ZZ27twocenter_fock_ri_11_kernelE3shW+1800], %rd29;
	st.shared.u64 	[_ZZ27twocenter_fock_ri_11_kernelE3shW+1808], %rd29;
	st.shared.u64 	[_ZZ27twocenter_fock_ri_11_kernelE3shW+1816], %rd29;
	st.shared.u64 	[_ZZ27twocenter_fock_ri_11_kernelE3shW+1824], %rd29;
	st.shared.u64 	[_ZZ27twocenter_fock_ri_11_kernelE3shW+1832], %rd29;
	st.shared.u64 	[_ZZ27twocenter_fock_ri_11_kernelE3shW+1840], %rd29;
	st.shared.u64 	[_ZZ27twocenter_fock_ri_11_kernelE3shW+1848], %rd29;
	st.shared.u64 	[_ZZ27twocenter_fock_ri_11_kernelE3shW+1856], %rd29;
	st.shared.u64 	[_ZZ27twocenter_fock_ri_11_kernelE3shW+1864], %rd29;
	st.shared.u64 	[_ZZ27twocenter_fock_ri_11_kernelE3shW+1872], %rd29;
	st.shared.u64 	[_ZZ27twocenter_fock_ri_11_kernelE3shW+1880], %rd29;
	st.shared.u64 	[_ZZ27twocenter_fock_ri_11_kernelE3shW+1888], %rd29;
	st.shared.u64 	[_ZZ27twocenter_fock_ri_11_kernelE3shW+1896], %rd29;
	st.shared.u64 	[_ZZ27twocenter_fock_ri_11_kernelE3shW+1904], %rd29;
	st.shared.u64 	[_ZZ27twocenter_fock_ri_11_kernelE3shW+1912], %rd29;
	st.shared.u64 	[_ZZ27twocenter_fock_ri_11_kernelE3shW+1920], %rd29;
	st.shared.u64 	[_ZZ27twocenter_fock_ri_11_kernelE3shW+1928], %rd29;
	st.shared.u64 	[_ZZ27twocenter_fock_ri_11_kernelE3shW+1936], %rd29;
	st.shared.u64 	[_ZZ27twocenter_fock_ri_11_kernelE3shW+1944], %rd29;
	st.shared.u64 	[_ZZ27twocenter_fock_ri_11_kernelE3shW+1952], %rd29;
	st.shared.u64 	[_ZZ27twocenter_fock_ri_11_kernelE3shW+1960], %rd29;
	st.shared.u64 	[_ZZ27twocenter_fock_ri_11_kernelE3shW+1968], %rd29;
	st.shared.u64 	[_ZZ27twocenter_fock_ri_11_kernelE3shW+1976], %rd29;
	st.shared.u64 	[_ZZ27twocenter_fock_ri_11_kernelE3shW+1984], %rd29;
	st.shared.u64 	[_ZZ27twocenter_fock_ri_11_kernelE3shW+1992], %rd29;
	st.shared.u64 	[_ZZ27twocenter_fock_ri_11_kernelE3shW+2000], %rd29;
	st.shared.u64 	[_ZZ27twocenter_fock_ri_11_kernelE3shW+2008], %rd29;
	st.shared.u64 	[_ZZ27twocenter_fock_ri_11_kernelE3shW+2016], %rd29;
	st.shared.u64 	[_ZZ27twocenter_fock_ri_11_kernelE3shW+2024], %rd29;
	st.shared.u64 	[_ZZ27twocenter_fock_ri_11_kernelE3shW+2032], %rd29;
	st.shared.u64 	[_ZZ27twocenter_fock_ri_11_kernelE3shW+2040], %rd29;
	ld.global.nc.f64 	%fd2, [%rd4];
	ld.global.nc.f64 	%fd3, [%rd5];
	mul.f64 	%fd4, %fd2, %fd2;
	mul.f64 	%fd5, %fd4, %fd1;
	mul.f64 	%fd6, %fd3, %fd5;
	fma.rn.f64 	%fd7, %fd3, %fd6, 0d0000000000000000;
	st.shared.f64 	[_ZZ27twocenter_fock_ri_11_kernelE3shW], %fd7;
$L__BB3_3:
	bar.sync 	0;
	setp.gt.u32 	%p3, %r2, 47;
	@%p3 bra 	$L__BB3_12;
	setp.gt.u32 	%p4, %r2, 15;
	@%p4 bra 	$L__BB3_7;
	setp.ne.s32 	%p12, %r2, 0;
	@%p12 bra 	$L__BB3_12;
	mad.lo.s32 	%r28, %r4, %r5, %r4;
	mul.wide.s32 	%rd40, %r28, 8;
	add.s64 	%rd41, %rd1, %rd40;
	ld.global.nc.f64 	%fd19, [%rd41];
	ld.shared.f64 	%fd20, [_ZZ27twocenter_fock_ri_11_kernelE3shW];
	fma.rn.f64 	%fd21, %fd19, %fd20, 0d0000000000000000;
	mad.lo.s32 	%r29, %r3, %r5, %r3;
	mul.wide.s32 	%rd42, %r29, 8;
	add.s64 	%rd43, %rd2, %rd42;
	atom.global.add.f64 	%fd22, [%rd43], %fd21;
	bra.uni 	$L__BB3_12;
$L__BB3_7:
	setp.gt.u32 	%p5, %r2, 31;
	@%p5 bra 	$L__BB3_10;
	and.b32  	%r18, %r2, 3;
	setp.gt.u32 	%p9, %r2, 19;
	setp.ne.s32 	%p10, %r18, 0;
	or.pred  	%p11, %p9, %p10;
	@%p11 bra 	$L__BB3_12;
	add.s32 	%r19, %r2, -16;
	shr.u32 	%r20, %r19, 2;
	mad.lo.s32 	%r21, %r3, %r5, %r4;
	mul.wide.s32 	%rd34, %r21, 8;
	add.s64 	%rd35, %rd1, %rd34;
	ld.global.nc.f64 	%fd12, [%rd35];
	shl.b32 	%r22, %r19, 7;
	mov.u32 	%r23, _ZZ27twocenter_fock_ri_11_kernelE3shW;
	add.s32 	%r24, %r23, %r22;
	ld.shared.f64 	%fd13, [%r24];
	fma.rn.f64 	%fd14, %fd12, %fd13, 0d0000000000000000;
	add.s32 	%r25, %r3, %r20;
	mad.lo.s32 	%r26, %r25, %r5, %r4;
	mul.wide.s32 	%rd36, %r26, 8;
	add.s64 	%rd37, %rd2, %rd36;
	ld.global.f64 	%fd15, [%rd37];
	fma.rn.f64 	%fd16, %fd14, 0dBFE0000000000000, %fd15;
	st.global.f64 	[%rd37], %fd16;
	mad.lo.s32 	%r27, %r4, %r5, %r25;
	mul.wide.s32 	%rd38, %r27, 8;
	add.s64 	%rd39, %rd2, %rd38;
	ld.global.f64 	%fd17, [%rd39];
	fma.rn.f64 	%fd18, %fd14, 0dBFE0000000000000, %fd17;
	st.global.f64 	[%rd39], %fd18;
	bra.uni 	$L__BB3_12;
$L__BB3_10:
	and.b32  	%r9, %r2, 3;
	setp.gt.u32 	%p6, %r2, 35;
	setp.ne.s32 	%p7, %r9, 0;
	or.pred  	%p8, %p6, %p7;
	@%p8 bra 	$L__BB3_12;
	add.s32 	%r10, %r2, -32;
	shr.u32 	%r11, %r10, 2;
	mad.lo.s32 	%r12, %r3, %r5, %r3;
	mul.wide.s32 	%rd30, %r12, 8;
	add.s64 	%rd31, %rd1, %rd30;
	ld.global.nc.f64 	%fd8, [%rd31];
	shl.b32 	%r13, %r2, 3;
	mov.u32 	%r14, _ZZ27twocenter_fock_ri_11_kernelE3shW;
	add.s32 	%r15, %r14, %r13;
	ld.shared.f64 	%fd9, [%r15+-256];
	fma.rn.f64 	%fd10, %fd8, %fd9, 0d0000000000000000;
	add.s32 	%r16, %r4, %r11;
	mad.lo.s32 	%r17, %r16, %r5, %r4;
	mul.wide.s32 	%rd32, %r17, 8;
	add.s64 	%rd33, %rd2, %rd32;
	atom.global.add.f64 	%fd11, [%rd33], %fd10;
$L__BB3_12:
	ret;

}
	// .globl	twocenter_fock_ri_14_kernel
.visible .entry twocenter_fock_ri_14_kernel(
	.param .u64 .ptr .align 1 twocenter_fock_ri_14_kernel_param_0,
	.param .u64 .ptr .align 1 twocenter_fock_ri_14_kernel_param_1,
	.param .u64 .ptr .align 1 twocenter_fock_ri_14_kernel_param_2,
	.param .u64 .ptr .align 1 twocenter_fock_ri_14_kernel_param_3,
	.param .u64 .ptr .align 1 twocenter_fock_ri_14_kernel_param_4,
	.param .u64 .ptr .align 1 twocenter_fock_ri_14_kernel_param_5,
	.param .u64 .ptr .align 1 twocenter_fock_ri_14_kernel_param_6,
	.param .u64 .ptr .align 1 twocenter_fock_ri_14_kernel_param_7,
	.param .u32 twocenter_fock_ri_14_kernel_param_8,
	.param .u32 twocenter_fock_ri_14_kernel_param_9
)
{
	.reg .pred 	%p<9>;
	.reg .b32 	%r<48>;
	.reg .b64 	%rd<55>;
	.reg .b64 	%fd<175>;
	// demoted variable
	.shared .align 8 .b8 _ZZ27twocenter_fock_ri_14_kernelE3shW[2048];
	ld.param.u64 	%rd10, [twocenter_fock_ri_14_kernel_param_0];
	ld.param.u64 	%rd11, [twocenter_fock_ri_14_kernel_param_1];
	ld.param.u64 	%rd12, [twocenter_fock_ri_14_kernel_param_2];
	ld.param.u64 	%rd13, [twocenter_fock_ri_14_kernel_param_3];
	ld.param.u64 	%rd14, [twocenter_fock_ri_14_kernel_param_4];
	ld.param.u64 	%rd15, [twocenter_fock_ri_14_kernel_param_5];
	ld.param.u32 	%r10, [twocenter_fock_ri_14_kernel_param_9];
	mov.u32 	%r1, %ctaid.x;
	setp.ge.s32 	%p1, %r1, %r10;
	@%p1 bra 	$L__BB4_12;
	cvta.to.global.u64 	%rd18, %rd10;
	cvta.to.global.u64 	%rd19, %rd11;
	cvta.to.global.u64 	%rd20, %rd12;
	cvta.to.global.u64 	%rd21, %rd13;
	cvta.to.global.u64 	%rd1, %rd14;
	cvta.to.global.u64 	%rd2, %rd15;
	mov.u32 	%r11, %tid.x;
	cvt.u64.u32 	%rd3, %r1;
	mul.wide.u32 	%rd22, %r1, 4;
	add.s64 	%rd23, %rd18, %rd22;
	ld.global.nc.u32 	%r12, [%rd23];
	add.s64 	%rd24, %rd19, %rd22;
	ld.global.nc.u32 	%r13, [%rd24];
	mul.wide.s32 	%rd25, %r12, 4;
	add.s64 	%rd26, %rd20, %rd25;
	ld.global.nc.u32 	%r2, [%rd26];
	mul.wide.s32 	%rd27, %r13, 4;
	add.s64 	%rd28, %rd20, %rd27;
	ld.global.nc.u32 	%r3, [%rd28];
	mul.wide.u32 	%rd29, %r1, 176;
	add.s64 	%rd4, %rd21, %rd29;
	setp.ne.s32 	%p2, %r11, 0;
	@%p2 bra 	$L__BB4_4;
	shl.b64 	%rd30, %rd3, 7;
	add.s64 	%rd31, %rd2, %rd30;
	ld.global.nc.f64 	%fd22, [%rd4];
	ld.global.nc.f64 	%fd23, [%rd4+32];
	ld.global.nc.f64 	%fd24, [%rd4+80];
	ld.global.nc.f64 	%fd25, [%rd4+88];
	mov.b64 	%rd32, 0;
	st.shared.u64 	[_ZZ27twocenter_fock_ri_14_kernelE3shW], %rd32;
	mov.u32 	%r16, _ZZ27twocenter_fock_ri_14_kernelE3shW;
	st.shared.u64 	[_ZZ27twocenter_fock_ri_14_kernelE3shW+8], %rd32;
	st.shared.u64 	[_ZZ27twocenter_fock_ri_14_kernelE3shW+16], %rd32;
	add.s32 	%r46, %r16, 16;
	st.shared.u64 	[_ZZ27twocenter_fock_ri_14_kernelE3shW+24], %rd32;
	st.shared.u64 	[_ZZ27twocenter_fock_ri_14_kernelE3shW+32], %rd32;
	st.shared.u64 	[_ZZ27twocenter_fock_ri_14_kernelE3shW+40], %rd32;
	st.shared.u64 	[_ZZ27twocenter_fock_ri_14_kernelE3shW+48], %rd32;
	st.shared.u64 	[_ZZ27twocenter_fock_ri_14_kernelE3shW+56], %rd32;
	st.shared.u64 	[_ZZ27twocenter_fock_ri_14_kernelE3shW+64], %rd32;
	st.shared.u64 	[_ZZ27twocenter_fock_ri_14_kernelE3shW+72], %rd32;
	st.shared.u64 	[_ZZ27twocenter_fock_ri_14_kernelE3shW+80], %rd32;
	st.shared.u64 	[_ZZ27twocenter_fock_ri_14_kernelE3shW+88], %rd32;
	st.shared.u64 	[_ZZ27twocenter_fock_ri_14_kernelE3shW+96], %rd32;
	st.shared.u64 	[_ZZ27twocenter_fock_ri_14_kernelE3shW+104], %rd32;
	st.shared.u64 	[_ZZ27twocenter_fock_ri_14_kernelE3shW+112], %rd32;
	st.shared.u64 	[_ZZ27twocenter_fock_ri_14_kernelE3shW+120], %rd32;
	st.shared.u64 	[_ZZ27twocenter_fock_ri_14_kernelE3shW+128], %rd32;
	st.shared.u64 	[_ZZ27twocenter_fock_ri_14_kernelE3shW+136], %rd32;
	st.shared.u64 	[_ZZ27twocenter_fock_ri_14_kernelE3shW+144], %rd32;
	st.shared.u64 	[_ZZ27twocenter_fock_ri_14_kernelE3shW+152], %rd32;
	st.shared.u64 	[_ZZ27twocenter_fock_ri_14_kernelE3shW+160], %rd32;
	st.shared.u64 	[_ZZ27twocenter_fock_ri_14_kernelE3shW+168], %rd32;
	st.shared.u64 	[_ZZ27twocenter_fock_ri_14_kernelE3shW+176], %rd32;
	st.shared.u64 	[_ZZ27twocenter_fock_ri_14_kernelE3shW+184], %rd32;
	st.shared.u64 	[_ZZ27twocenter_fock_ri_14_kernelE3shW+192], %rd32;
	st.shared.u64 	[_ZZ27twocenter_fock_ri_14_kernelE3shW+200], %rd32;
	st.shared.u64 	[_ZZ27twocenter_fock_ri_14_kernelE3shW+208], %rd32;
	st.shared.u64 	[_ZZ27twocenter_fock_ri_14_kernelE3shW+216], %rd32;
	st.shared.u64 	[_ZZ27twocenter_fock_ri_14_kernelE3shW+224], %rd32;
	st.shared.u64 	[_ZZ27twocenter_fock_ri_14_kernelE3shW+232], %rd32;
	st.shared.u64 	[_ZZ27twocenter_fock_ri_14_kernelE3shW+240], %rd32;
	st.shared.u64 	[_ZZ27twocenter_fock_ri_14_kernelE3shW+248], %rd32;
	st.shared.u64 	[_ZZ27twocenter_fock_ri_14_kernelE3shW+256], %rd32;
	st.shared.u64 	[_ZZ27twocenter_fock_ri_14_kernelE3shW+264], %rd32;
	st.shared.u64 	[_ZZ27twocenter_fock_ri_14_kernelE3shW+272], %rd32;
	st.shared.u64 	[_ZZ27twocenter_fock_ri_14_kernelE3shW+280], %rd32;
	st.shared.u64 	[_ZZ27twocenter_fock_ri_14_kernelE3shW+288], %rd32;
	st.shared.u64 	[_ZZ27twocenter_fock_ri_14_kernelE3shW+296], %rd32;
	st.shared.u64 	[_ZZ27twocenter_fock_ri_14_kernelE3shW+304], %rd32;
	st.shared.u64 	[_ZZ27twocenter_fock_ri_14_kernelE3shW+312], %rd32;
	st.shared.u64 	[_ZZ27twocenter_fock_ri_14_kernelE3shW+320], %rd32;
	st.shared.u64 	[_ZZ27twocenter_fock_ri_14_kernelE3shW+328], %rd32;
	st.shared.u64 	[_ZZ27twocenter_fock_ri_14_kernelE3shW+336], %rd32;
	st.shared.u64 	[_ZZ27twocenter_fock_ri_14_kernelE3shW+344], %rd32;
	st.shared.u64 	[_ZZ27twocenter_fock_ri_14_kernelE3shW+352], %rd32;
	st.shared.u64 	[_ZZ27twocenter_fock_ri_14_kernelE3shW+360], %rd32;
	st.shared.u64 	[_ZZ27twocenter_fock_ri_14_kernelE3shW+368], %rd32;
	st.shared.u64 	[_ZZ27twocenter_fock_ri_14_kernelE3shW+376], %rd32;
	st.shared.u64 	[_ZZ27twocenter_fock_ri_14_kernelE3shW+384], %rd32;
	st.shared.u64 	[_ZZ27twocenter_fock_ri_14_kernelE3shW+392], %rd32;
	st.shared.u64 	[_ZZ27twocenter_fock_ri_14_kernelE3shW+400], %rd32;
	st.shared.u64 	[_ZZ27twocenter_fock_ri_14_kernelE3shW+408], %rd32;
	st.shared.u64 	[_ZZ27twocenter_fock_ri_14_kernelE3shW+416], %rd32;
	st.shared.u64 	[_ZZ27twocenter_fock_ri_14_kernelE3shW+424], %rd32;
	st.shared.u64 	[_ZZ27twocenter_fock_ri_14_kernelE3shW+432], %rd32;
	st.shared.u64 	[_ZZ27twocenter_fock_ri_14_kernelE3shW+440], %rd32;
	st.shared.u64 	[_ZZ27twocenter_fock_ri_14_kernelE3shW+448], %rd32;
	st.shared.u64 	[_ZZ27twocenter_fock_ri_14_kernelE3shW+456], %rd32;
	st.shared.u64 	[_ZZ27twocenter_fock_ri_14_kernelE3shW+464], %rd32;
	st.shared.u64 	[_ZZ27twocenter_fock_ri_14_kernelE3shW+472], %rd32;
	st.shared.u64 	[_ZZ27twocenter_fock_ri_14_kernelE3shW+480], %rd32;
	st.shared.u64 	[_ZZ27twocenter_fock_ri_14_kernelE3shW+488], %rd32;
	st.shared.u64 	[_ZZ27twocenter_fock_ri_14_kernelE3shW+496], %rd32;
	st.shared.u64 	[_ZZ27twocenter_fock_ri_14_kernelE3shW+504], %rd32;
	st.shared.u64 	[_ZZ27twocenter_fock_ri_14_kernelE3shW+512], %rd32;
	st.shared.u64 	[_ZZ27twocenter_fock_ri_14_kernelE3shW+520], %rd32;
	st.shared.u64 	[_ZZ27twocenter_fock_ri_14_kernelE3shW+528], %rd32;
	st.shared.u64 	[_ZZ27twocenter_fock_ri_14_kernelE3shW+536], %rd32;
	st.shared.u64 	[_ZZ27twocenter_fock_ri_14_kernelE3shW+544], %rd32;
	st.shared.u64 	[_ZZ27twocenter_fock_ri_14_kernelE3shW+552], %rd32;
	st.shared.u64 	[_ZZ27twocenter_fock_ri_14_kernelE3shW+560], %rd32;
	st.shared.u64 	[_ZZ27twocenter_fock_ri_14_kernelE3shW+568], %rd32;
	st.shared.u64 	[_ZZ27twocenter_fock_ri_14_kernelE3shW+576], %rd32;
	st.shared.u64 	[_ZZ27twocenter_fock_ri_14_kernelE3shW+584], %rd32;
	st.shared.u64 	[_ZZ27twocenter_fock_ri_14_kernelE3shW+592], %rd32;
	st.shared.u64 	[_ZZ27twocenter_fock_ri_14_kernelE3shW+600], %rd32;
	st.shared.u64 	[_ZZ27twocenter_fock_ri_14_kernelE3shW+608], %rd32;
	st.shared.u64 	[_ZZ27twocenter_fock_ri_14_kernelE3shW+616], %rd32;
	st.shared.u64 	[_ZZ27twocenter_fock_ri_14_kernelE3shW+624], %rd32;
	st.shared.u64 	[_ZZ27twocenter_fock_ri_14_kernelE3shW+632], %rd32;
	st.shared.u64 	[_ZZ27twocenter_fock_ri_14_kernelE3shW+640], %rd32;
	st.shared.u64 	[_ZZ27twocenter_fock_ri_14_kernelE3shW+648], %rd32;
	st.shared.u64 	[_ZZ27twocenter_fock_ri_14_kernelE3shW+656], %rd32;
	st.shared.u64 	[_ZZ27twocenter_fock_ri_14_kernelE3shW+664], %rd32;
	st.shared.u64 	[_ZZ27twocenter_fock_ri_14_kernelE3shW+672], %rd32;
	st.shared.u64 	[_ZZ27twocenter_fock_ri_14_kernelE3shW+680], %rd32;
	st.shared.u64 	[_ZZ27twocenter_fock_ri_14_kernelE3shW+688], %rd32;
	st.shared.u64 	[_ZZ27twocenter_fock_ri_14_kernelE3shW+696], %rd32;
	st.shared.u64 	[_ZZ27twocenter_fock_ri_14_kernelE3shW+704], %rd32;
	st.shared.u64 	[_ZZ27twocenter_fock_ri_14_kernelE3shW+712], %rd32;
	st.shared.u64 	[_ZZ27twocenter_fock_ri_14_kernelE3shW+720], %rd32;
	st.shared.u64 	[_ZZ27twocenter_fock_ri_14_kernelE3shW+728], %rd32;
	st.shared.u64 	[_ZZ27twocenter_fock_ri_14_kernelE3shW+736], %rd32;
	st.shared.u64 	[_ZZ27twocenter_fock_ri_14_kernelE3shW+744], %rd32;
	st.shared.u64 	[_ZZ27twocenter_fock_ri_14_kernelE3shW+752], %rd32;
	st.shared.u64 	[_ZZ27twocenter_fock_ri_14_kernelE3shW+760], %rd32;
	st.shared.u64 	[_ZZ27twocenter_fock_ri_14_kernelE3shW+768], %rd32;
	st.shared.u64 	[_ZZ27twocenter_fock_ri_14_kernelE3shW+776], %rd32;
	st.shared.u64 	[_ZZ27twocenter_fock_ri_14_kernelE3shW+784], %rd32;
	st.shared.u64 	[_ZZ27twocenter_fock_ri_14_kernelE3shW+792], %rd32;
	st.shared.u64 	[_ZZ27twocenter_fock_ri_14_kernelE3shW+800], %rd32;
	st.shared.u64 	[_ZZ27twocenter_fock_ri_14_kernelE3shW+808], %rd32;
	st.shared.u64 	[_ZZ27twocenter_fock_ri_14_kernelE3shW+816], %rd32;
	st.shared.u64 	[_ZZ27twocenter_fock_ri_14_kernelE3shW+824], %rd32;
	st.shared.u64 	[_ZZ27twocenter_fock_ri_14_kernelE3shW+832], %rd32;
	st.shared.u64 	[_ZZ27twocenter_fock_ri_14_kernelE3shW+840], %rd32;
	st.shared.u64 	[_ZZ27twocenter_fock_ri_14_kernelE3shW+848], %rd32;
	st.shared.u64 	[_ZZ27twocenter_fock_ri_14_kernelE3shW+856], %rd32;
	st.shared.u64 	[_ZZ27twocenter_fock_ri_14_kernelE3shW+864], %rd32;
	st.shared.u64 	[_ZZ27twocenter_fock_ri_14_kernelE3shW+872], %rd32;
	st.shared.u64 	[_ZZ27twocenter_fock_ri_14_kernelE3shW+880], %rd32;
	st.shared.u64 	[_ZZ27twocenter_fock_ri_14_kernelE3shW+888], %rd32;
	st.shared.u64 	[_ZZ27twocenter_fock_ri_14_kernelE3shW+896], %rd32;
	st.shared.u64 	[_ZZ27twocenter_fock_ri_14_kernelE3shW+904], %rd32;
	st.shared.u64 	[_ZZ27twocenter_fock_ri_14_kernelE3shW+912], %rd32;
	st.shared.u64 	[_ZZ27twocenter_fock_ri_14_kernelE3shW+920], %rd32;
	st.shared.u64 	[_ZZ27twocenter_fock_ri_14_kernelE3shW+928], %rd32;
	st.shared.u64 	[_ZZ27twocenter_fock_ri_14_kernelE3shW+936], %rd32;
	st.shared.u64 	[_ZZ27twocenter_fock_ri_14_kernelE3shW+944], %rd32;
	st.shared.u64 	[_ZZ27twocenter_fock_ri_14_kernelE3shW+952], %rd32;
	st.shared.u64 	[_ZZ27twocenter_fock_ri_14_kernelE3shW+960], %rd32;
	st.shared.u64 	[_ZZ27twocenter_fock_ri_14_kernelE3shW+968], %rd32;
	st.shared.u64 	[_ZZ27twocenter_fock_ri_14_kernelE3shW+976], %rd32;
	st.shared.u64 	[_ZZ27twocenter_fock_ri_14_kernelE3shW+984], %rd32;
	st.shared.u64 	[_ZZ27twocenter_fock_ri_14_kernelE3shW+992], %rd32;
	st.shared.u64 	[_ZZ27twocenter_fock_ri_14_kernelE3shW+1000], %rd32;
	st.shared.u64 	[_ZZ27twocenter_fock_ri_14_kernelE3shW+1008], %rd32;
	st.shared.u64 	[_ZZ27twocenter_fock_ri_14_kernelE3shW+1016], %rd32;
	st.shared.u64 	[_ZZ27twocenter_fock_ri_14_kernelE3shW+1024], %rd32;
	st.shared.u64 	[_ZZ27twocenter_fock_ri_14_kernelE3shW+1032], %rd32;
	st.shared.u64 	[_ZZ27twocenter_fock_ri_14_kernelE3shW+1040], %rd32;
	st.shared.u64 	[_ZZ27twocenter_fock_ri_14_kernelE3shW+1048], %rd32;
	st.shared.u64 	[_ZZ27twocenter_fock_ri_14_kernelE3shW+1056], %rd32;
	st.shared.u64 	[_ZZ27twocenter_fock_ri_14_kernelE3shW+1064], %rd32;
	st.shared.u64 	[_ZZ27twocenter_fock_ri_14_kernelE3shW+1072], %rd32;
	st.shared.u64 	[_ZZ27twocenter_fock_ri_14_kernelE3shW+1080], %rd32;
	st.shared.u64 	[_ZZ27twocenter_fock_ri_14_kernelE3shW+1088], %rd32;
	st.shared.u64 	[_ZZ27twocenter_fock_ri_14_kernelE3shW+1096], %rd32;
	st.shared.u64 	[_ZZ27twocenter_fock_ri_14_kernelE3shW+1104], %rd32;
	st.shared.u64 	[_ZZ27twocenter_fock_ri_14_kernelE3shW+1112], %rd32;
	st.shared.u64 	[_ZZ27twocenter_fock_ri_14_kernelE3shW+1120], %rd32;
	st.shared.u64 	[_ZZ27twocenter_fock_ri_14_kernelE3shW+1128], %rd32;
	st.shared.u64 	[_ZZ27twocenter_fock_ri_14_kernelE3shW+1136], %rd32;
	st.shared.u64 	[_ZZ27twocenter_fock_ri_14_kernelE3shW+1144], %rd32;
	st.shared.u64 	[_ZZ27twocenter_fock_ri_14_kernelE3shW+1152], %rd32;
	st.shared.u64 	[_ZZ27twocenter_fock_ri_14_kernelE3shW+1160], %rd32;
	st.shared.u64 	[_ZZ27twocenter_fock_ri_14_kernelE3shW+1168], %rd32;
	st.shared.u64 	[_ZZ27twocenter_fock_ri_14_kernelE3shW+1176], %rd32;
	st.shared.u64 	[_ZZ27twocenter_fock_ri_14_kernelE3shW+1184], %rd32;
	st.shared.u64 	[_ZZ27twocenter_fock_ri_14_kernelE3shW+1192], %rd32;
	st.shared.u64 	[_ZZ27twocenter_fock_ri_14_kernelE3shW+1200], %rd32;
	st.shared.u64 	[_ZZ27twocenter_fock_ri_14_kernelE3shW+1208], %rd32;
	st.shared.u64 	[_ZZ27twocenter_fock_ri_14_kernelE3shW+1216], %rd32;
	st.shared.u64 	[_ZZ27twocenter_fock_ri_14_kernelE3shW+1224], %rd32;
	st.shared.u64 	[_ZZ27twocenter_fock_ri_14_kernelE3shW+1232], %rd32;
	st.shared.u64 	[_ZZ27twocenter_fock_ri_14_kernelE3shW+1240], %rd32;
	st.shared.u64 	[_ZZ27twocenter_fock_ri_14_kernelE3shW+1248], %rd32;
	st.shared.u64 	[_ZZ27twocenter_fock_ri_14_kernelE3shW+1256], %rd32;
	st.shared.u64 	[_ZZ27twocenter_fock_ri_14_kernelE3shW+1264], %rd32;
	st.shared.u64 	[_ZZ27twocenter_fock_ri_14_kernelE3shW+1272], %rd32;
	st.shared.u64 	[_ZZ27twocenter_fock_ri_14_kernelE3shW+1280], %rd32;
	st.shared.u64 	[_ZZ27twocenter_fock_ri_14_kernelE3shW+1288], %rd32;
	st.shared.u64 	[_ZZ27twocenter_fock_ri_14_kernelE3shW+1296], %rd32;
	st.shared.u64 	[_ZZ27twocenter_fock_ri_14_kernelE3shW+1304], %rd32;
	st.shared.u64 	[_ZZ27twocenter_fock_ri_14_kernelE3shW+1312], %rd32;
	st.shared.u64 	[_ZZ27twocenter_fock_ri_14_kernelE3shW+1320], %rd32;
	st.shared.u64 	[_ZZ27twocenter_fock_ri_14_kernelE3shW+1328], %rd32;
	st.shared.u64 	[_ZZ27twocenter_fock_ri_14_kernelE3shW+1336], %rd32;
	st.shared.u64 	[_ZZ27twocenter_fock_ri_14_kernelE3shW+1344], %rd32;
	st.shared.u64 	[_ZZ27twocenter_fock_ri_14_kernelE3shW+1352], %rd32;
	st.shared.u64 	[_ZZ27twocenter_fock_ri_14_kernelE3shW+1360], %rd32;
	st.shared.u64 	[_ZZ27twocenter_fock_ri_14_kernelE3shW+1368], %rd32;
	st.shared.u64 	[_ZZ27twocenter_fock_ri_14_kernelE3shW+1376], %rd32;
	st.shared.u64 	[_ZZ27twocenter_fock_ri_14_kernelE3shW+1384], %rd32;
	st.shared.u64 	[_ZZ27twocenter_fock_ri_14_kernelE3shW+1392], %rd32;
	st.shared.u64 	[_ZZ27twocenter_fock_ri_14_kernelE3shW+1400], %rd32;
	st.shared.u64 	[_ZZ27twocenter_fock_ri_14_kernelE3shW+1408], %rd32;
	st.shared.u64 	[_ZZ27twocenter_fock_ri_14_kernelE3shW+1416], %rd32;
	st.shared.u64 	[_ZZ27twocenter_fock_ri_14_kernelE3shW+1424], %rd32;
	st.shared.u64 	[_ZZ27twocenter_fock_ri_14_kernelE3shW+1432], %rd32;
	st.shared.u64 	[_ZZ27twocenter_fock_ri_14_kernelE3shW+1440], %rd32;
	st.shared.u64 	[_ZZ27twocenter_fock_ri_14_kernelE3shW+1448], %rd32;
	st.shared.u64 	[_ZZ27twocenter_fock_ri_14_kernelE3shW+1456], %rd32;
	st.shared.u64 	[_ZZ27twocenter_fock_ri_14_kernelE3shW+1464], %rd32;
	st.shared.u64 	[_ZZ27twocenter_fock_ri_14_kernelE3shW+1472], %rd32;
	st.shared.u64 	[_ZZ27twocenter_fock_ri_14_kernelE3shW+1480], %rd32;
	st.shared.u64 	[_ZZ27twocenter_fock_ri_14_kernelE3shW+1488], %rd32;
	st.shared.u64 	[_ZZ27twocenter_fock_ri_14_kernelE3shW+1496], %rd32;
	st.shared.u64 	[_ZZ27twocenter_fock_ri_14_kernelE3shW+1504], %rd32;
	st.shared.u64 	[_ZZ27twocenter_fock_ri_14_kernelE3shW+1512], %rd32;
	st.shared.u64 	[_ZZ27twocenter_fock_ri_14_kernelE3shW+1520], %rd32;
	st.shared.u64 	[_ZZ27twocenter_fock_ri_14_kernelE3shW+1528], %rd32;
	st.shared.u64 	[_ZZ27twocenter_fock_ri_14_kernelE3shW+1536], %rd32;
	st.shared.u64 	[_ZZ27twocenter_fock_ri_14_kernelE3shW+1544], %rd32;
	st.shared.u64 	[_ZZ27twocenter_fock_ri_14_kernelE3shW+1552], %rd32;
	st.shared.u64 	[_ZZ27twocenter_fock_ri_14_kernelE3shW+1560], %rd32;
	st.shared.u64 	[_ZZ27twocenter_fock_ri_14_kernelE3shW+1568], %rd32;
	st.shared.u64 	[_ZZ27twocenter_fock_ri_14_kernelE3shW+1576], %rd32;
	st.shared.u64 	[_ZZ27twocenter_fock_ri_14_kernelE3shW+1584], %rd32;
	st.shared.u64 	[_ZZ27twocenter_fock_ri_14_kernelE3shW+1592], %rd32;
	st.shared.u64 	[_ZZ27twocenter_fock_ri_14_kernelE3shW+1600], %rd32;
	st.shared.u64 	[_ZZ27twocenter_fock_ri_14_kernelE3shW+1608], %rd32;
	st.shared.u64 	[_ZZ27twocenter_fock_ri_14_kernelE3shW+1616], %rd32;
	st.shared.u64 	[_ZZ27twocenter_fock_ri_14_kernelE3shW+1624], %rd32;
	st.shared.u64 	[_ZZ27twocenter_fock_ri_14_kernelE3shW+1632], %rd32;
	st.shared.u64 	[_ZZ27twocenter_fock_ri_14_kernelE3shW+1640], %rd32;
	st.shared.u64 	[_ZZ27twocenter_fock_ri_14_kernelE3shW+1648], %rd32;
	st.shared.u64 	[_ZZ27twocenter_fock_ri_14_kernelE3shW+1656], %rd32;
	st.shared.u64 	[_ZZ27twocenter_fock_ri_14_kernelE3shW+1664], %rd32;
	st.shared.u64 	[_ZZ27twocenter_fock_ri_14_kernelE3shW+1672], %rd32;
	st.shared.u64 	[_ZZ27twocenter_fock_ri_14_kernelE3shW+1680], %rd32;
	st.shared.u64 	[_ZZ27twocenter_fock_ri_14_kernelE3shW+1688], %rd32;
	st.shared.u64 	[_ZZ27twocenter_fock_ri_14_kernelE3shW+1696], %rd32;
	st.shared.u64 	[_ZZ27twocenter_fock_ri_14_kernelE3shW+1704], %rd32;
	st.shared.u64 	[_ZZ27twocenter_fock_ri_14_kernelE3shW+1712], %rd32;
	st.shared.u64 	[_ZZ27twocenter_fock_ri_14_kernelE3shW+1720], %rd32;
	st.shared.u64 	[_ZZ27twocenter_fock_ri_14_kernelE3shW+1728], %rd32;
	st.shared.u64 	[_ZZ27twocenter_fock_ri_14_kernelE3shW+1736], %rd32;
	st.shared.u64 	[_ZZ27twocenter_fock_ri_14_kernelE3shW+1744], %rd32;
	st.shared.u64 	[_ZZ27twocenter_fock_ri_14_kernelE3shW+1752], %rd32;
	st.shared.u64 	[_ZZ27twocenter_fock_ri_14_kernelE3shW+1760], %rd32;
	st.shared.u64 	[_ZZ27twocenter_fock_ri_14_kernelE3shW+1768], %rd32;
	st.shared.u64 	[_ZZ27twocenter_fock_ri_14_kernelE3shW+1776], %rd32;
	st.shared.u64 	[_ZZ27twocenter_fock_ri_14_kernelE3shW+1784], %rd32;
	st.shared.u64 	[_ZZ27twocenter_fock_ri_14_kernelE3shW+1792], %rd32;
	st.shared.u64 	[_ZZ27twocenter_fock_ri_14_kernelE3shW+1800], %rd32;
	st.shared.u64 	[_ZZ27twocenter_fock_ri_14_kernelE3shW+1808], %rd32;
	st.shared.u64 	[_ZZ27twocenter_fock_ri_14_kernelE3shW+1816], %rd32;
	st.shared.u64 	[_ZZ27twocenter_fock_ri_14_kernelE3shW+1824], %rd32;
	st.shared.u64 	[_ZZ27twocenter_fock_ri_14_kernelE3shW+1832], %rd32;
	st.shared.u64 	[_ZZ27twocenter_fock_ri_14_kernelE3shW+1840], %rd32;
	st.shared.u64 	[_ZZ27twocenter_fock_ri_14_kernelE3shW+1848], %rd32;
	st.shared.u64 	[_ZZ27twocenter_fock_ri_14_kernelE3shW+1856], %rd32;
	st.shared.u64 	[_ZZ27twocenter_fock_ri_14_kernelE3shW+1864], %rd32;
	st.shared.u64 	[_ZZ27twocenter_fock_ri_14_kernelE3shW+1872], %rd32;
	st.shared.u64 	[_ZZ27twocenter_fock_ri_14_kernelE3shW+1880], %rd32;
	st.shared.u64 	[_ZZ27twocenter_fock_ri_14_kernelE3shW+1888], %rd32;
	st.shared.u64 	[_ZZ27twocenter_fock_ri_14_kernelE3shW+1896], %rd32;
	st.shared.u64 	[_ZZ27twocenter_fock_ri_14_kernelE3shW+1904], %rd32;
	st.shared.u64 	[_ZZ27twocenter_fock_ri_14_kernelE3shW+1912], %rd32;
	st.shared.u64 	[_ZZ27twocenter_fock_ri_14_kernelE3shW+1920], %rd32;
	st.shared.u64 	[_ZZ27twocenter_fock_ri_14_kernelE3shW+1928], %rd32;
	st.shared.u64 	[_ZZ27twocenter_fock_ri_14_kernelE3shW+1936], %rd32;
	st.shared.u64 	[_ZZ27twocenter_fock_ri_14_kernelE3shW+1944], %rd32;
	st.shared.u64 	[_ZZ27twocenter_fock_ri_14_kernelE3shW+1952], %rd32;
	st.shared.u64 	[_ZZ27twocenter_fock_ri_14_kernelE3shW+1960], %rd32;
	st.shared.u64 	[_ZZ27twocenter_fock_ri_14_kernelE3shW+1968], %rd32;
	st.shared.u64 	[_ZZ27twocenter_fock_ri_14_kernelE3shW+1976], %rd32;
	st.shared.u64 	[_ZZ27twocenter_fock_ri_14_kernelE3shW+1984], %rd32;
	st.shared.u64 	[_ZZ27twocenter_fock_ri_14_kernelE3shW+1992], %rd32;
	st.shared.u64 	[_ZZ27twocenter_fock_ri_14_kernelE3shW+2000], %rd32;
	st.shared.u64 	[_ZZ27twocenter_fock_ri_14_kernelE3shW+2008], %rd32;
	st.shared.u64 	[_ZZ27twocenter_fock_ri_14_kernelE3shW+2016], %rd32;
	st.shared.u64 	[_ZZ27twocenter_fock_ri_14_kernelE3shW+2024], %rd32;
	st.shared.u64 	[_ZZ27twocenter_fock_ri_14_kernelE3shW+2032], %rd32;
	st.shared.u64 	[_ZZ27twocenter_fock_ri_14_kernelE3shW+2040], %rd32;
	add.s64 	%rd33, %rd1, %rd30;
	ld.global.nc.f64 	%fd26, [%rd33];
	mul.f64 	%fd27, %fd26, %fd26;
	ld.global.nc.f64 	%fd1, [%rd31];
	ld.global.nc.f64 	%fd2, [%rd31+8];
	add.s64 	%rd54, %rd31, 16;
	ld.global.nc.f64 	%fd3, [%rd31+16];
	ld.global.nc.f64 	%fd4, [%rd31+24];
	ld.global.nc.f64 	%fd5, [%rd31+32];
	ld.global.nc.f64 	%fd6, [%rd31+40];
	ld.global.nc.f64 	%fd7, [%rd31+48];
	ld.global.nc.f64 	%fd8, [%rd31+56];
	ld.global.nc.f64 	%fd9, [%rd31+64];
	ld.global.nc.f64 	%fd10, [%rd31+72];
	ld.global.nc.f64 	%fd11, [%rd31+80];
	ld.global.nc.f64 	%fd12, [%rd31+88];
	ld.global.nc.f64 	%fd13, [%rd31+96];
	ld.global.nc.f64 	%fd14, [%rd31+104];
	ld.global.nc.f64 	%fd15, [%rd31+112];
	ld.global.nc.f64 	%fd16, [%rd31+120];
	mul.f64 	%fd17, %fd27, %fd22;
	mul.f64 	%fd18, %fd27, %fd23;
	mul.f64 	%fd19, %fd27, 0d0000000000000000;
	mul.f64 	%fd20, %fd27, %fd24;
	mul.f64 	%fd21, %fd27, %fd25;
	mov.b32 	%r47, 0;
$L__BB4_3:
	ld.global.nc.f64 	%fd28, [%rd54+-16];
	mul.f64 	%fd29, %fd28, %fd17;
	fma.rn.f64 	%fd30, %fd1, %fd29, 0d0000000000000000;
	mul.f64 	%fd31, %fd28, %fd18;
	fma.rn.f64 	%fd32, %fd2, %fd31, %fd30;
	mul.f64 	%fd33, %fd28, %fd19;
	fma.rn.f64 	%fd34, %fd3, %fd33, %fd32;
	fma.rn.f64 	%fd35, %fd4, %fd33, %fd34;
	ld.global.nc.f64 	%fd36, [%rd54+-8];
	mul.f64 	%fd37, %fd36, %fd18;
	fma.rn.f64 	%fd38, %fd1, %fd37, %fd35;
	mul.f64 	%fd39, %fd36, %fd20;
	fma.rn.f64 	%fd40, %fd2, %fd39, %fd38;
	mul.f64 	%fd41, %fd36, %fd19;
	fma.rn.f64 	%fd42, %fd3, %fd41, %fd40;
	fma.rn.f64 	%fd43, %fd4, %fd41, %fd42;
	ld.global.nc.f64 	%fd44, [%rd54];
	mul.f64 	%fd45, %fd44, %fd19;
	fma.rn.f64 	%fd46, %fd1, %fd45, %fd43;
	fma.rn.f64 	%fd47, %fd2, %fd45, %fd46;
	mul.f64 	%fd48, %fd44, %fd21;
	fma.rn.f64 	%fd49, %fd3, %fd48, %fd47;
	fma.rn.f64 	%fd50, %fd4, %fd45, %fd49;
	ld.global.nc.f64 	%fd51, [%rd54+8];
	mul.f64 	%fd52, %fd51, %fd19;
	fma.rn.f64 	%fd53, %fd1, %fd52, %fd50;
	fma.rn.f64 	%fd54, %fd2, %fd52, %fd53;
	fma.rn.f64 	%fd55, %fd3, %fd52, %fd54;
	mul.f64 	%fd56, %fd51, %fd21;
	fma.rn.f64 	%fd57, %fd4, %fd56, %fd55;
	st.shared.f64 	[%r46+-16], %fd57;
	fma.rn.f64 	%fd58, %fd5, %fd29, 0d0000000000000000;
	fma.rn.f64 	%fd59, %fd6, %fd31, %fd58;
	fma.rn.f64 	%fd60, %fd7, %fd33, %fd59;
	fma.rn.f64 	%fd61, %fd8, %fd33, %fd60;
	fma.rn.f64 	%fd62, %fd5, %fd37, %fd61;
	fma.rn.f64 	%fd63, %fd6, %fd39, %fd62;
	fma.rn.f64 	%fd64, %fd7, %fd41, %fd63;
	fma.rn.f64 	%fd65, %fd8, %fd41, %fd64;
	fma.rn.f64 	%fd66, %fd5, %fd45, %fd65;
	fma.rn.f64 	%fd67, %fd6, %fd45, %fd66;
	fma.rn.f64 	%fd68, %fd7, %fd48, %fd67;
	fma.rn.f64 	%fd69, %fd8, %fd45, %fd68;
	fma.rn.f64 	%fd70, %fd5, %fd52, %fd69;
	fma.rn.f64 	%fd71, %fd6, %fd52, %fd70;
	fma.rn.f64 	%fd72, %fd7, %fd52, %fd71;
	fma.rn.f64 	%fd73, %fd8, %fd56, %fd72;
	st.shared.f64 	[%r46+-8], %fd73;
	fma.rn.f64 	%fd74, %fd9, %fd29, 0d0000000000000000;
	fma.rn.f64 	%fd75, %fd10, %fd31, %fd74;
	fma.rn.f64 	%fd76, %fd11, %fd33, %fd75;
	fma.rn.f64 	%fd77, %fd12, %fd33, %fd76;
	fma.rn.f64 	%fd78, %fd9, %fd37, %fd77;
	fma.rn.f64 	%fd79, %fd10, %fd39, %fd78;
	fma.rn.f64 	%fd80, %fd11, %fd41, %fd79;
	fma.rn.f64 	%fd81, %fd12, %fd41, %fd80;
	fma.rn.f64 	%fd82, %fd9, %fd45, %fd81;
	fma.rn.f64 	%fd83, %fd10, %fd45, %fd82;
	fma.rn.f64 	%fd84, %fd11, %fd48, %fd83;
	fma.rn.f64 	%fd85, %fd12, %fd45, %fd84;
	fma.rn.f64 	%fd86, %fd9, %fd52, %fd85;
	fma.rn.f64 	%fd87, %fd10, %fd52, %fd86;
	fma.rn.f64 	%fd88, %fd11, %fd52, %fd87;
	fma.rn.f64 	%fd89, %fd12, %fd56, %fd88;
	st.shared.f64 	[%r46], %fd89;
	fma.rn.f64 	%fd90, %fd13, %fd29, 0d0000000000000000;
	fma.rn.f64 	%fd91, %fd14, %fd31, %fd90;
	fma.rn.f64 	%fd92, %fd15, %fd33, %fd91;
	fma.rn.f64 	%fd93, %fd16, %fd33, %fd92;
	fma.rn.f64 	%fd94, %fd13, %fd37, %fd93;
	fma.rn.f64 	%fd95, %fd14, %fd39, %fd94;
	fma.rn.f64 	%fd96, %fd15, %fd41, %fd95;
	fma.rn.f64 	%fd97, %fd16, %fd41, %fd96;
	fma.rn.f64 	%fd98, %fd13, %fd45, %fd97;
	fma.rn.f64 	%fd99, %fd14, %fd45, %fd98;
	fma.rn.f64 	%fd100, %fd15, %fd48, %fd99;
	fma.rn.f64 	%fd101, %fd16, %fd45, %fd100;
	fma.rn.f64 	%fd102, %fd13, %fd52, %fd101;
	fma.rn.f64 	%fd103, %fd14, %fd52, %fd102;
	fma.rn.f64 	%fd104, %fd15, %fd52, %fd103;
	fma.rn.f64 	%fd105, %fd16, %fd56, %fd104;
	st.shared.f64 	[%r46+8], %fd105;
	add.s32 	%r47, %r47, 1;
	add.s32 	%r46, %r46, 32;
	add.s64 	%rd54, %rd54, 32;
	setp.ne.s32 	%p3, %r47, 4;
	@%p3 bra 	$L__BB4_3;
$L__BB4_4:
	bar.sync 	0;
	mov.u32 	%r8, %tid.x;
	setp.gt.u32 	%p4, %r8, 47;
	@%p4 bra 	$L__BB4_12;
	ld.param.u64 	%rd53, [twocenter_fock_ri_14_kernel_param_7];
	ld.param.u64 	%rd52, [twocenter_fock_ri_14_kernel_param_6];
	cvta.to.global.u64 	%rd8, %rd52;
	cvta.to.global.u64 	%rd9, %rd53;
	setp.gt.u32 	%p5, %r8, 15;
	@%p5 bra 	$L__BB4_8;
	setp.ne.s32 	%p8, %r8, 0;
	@%p8 bra 	$L__BB4_12;
	ld.param.u32 	%r45, [twocenter_fock_ri_14_kernel_param_8];
	mad.lo.s32 	%r41, %r3, %r45, %r3;
	mul.wide.s32 	%rd44, %r41, 8;
	add.s64 	%rd45, %rd8, %rd44;
	ld.global.nc.f64 	%fd126, [%rd45];
	ld.shared.f64 	%fd127, [_ZZ27twocenter_fock_ri_14_kernelE3shW];
	fma.rn.f64 	%fd128, %fd126, %fd127, 0d0000000000000000;
	ld.global.nc.f64 	%fd129, [%rd45+8];
	ld.shared.f64 	%fd130, [_ZZ27twocenter_fock_ri_14_kernelE3shW+8];
	fma.rn.f64 	%fd131, %fd129, %fd130, %fd128;
	ld.global.nc.f64 	%fd132, [%rd45+16];
	ld.shared.f64 	%fd133, [_ZZ27twocenter_fock_ri_14_kernelE3shW+16];
	fma.rn.f64 	%fd134, %fd132, %fd133, %fd131;
	ld.global.nc.f64 	%fd135, [%rd45+24];
	ld.shared.f64 	%fd136, [_ZZ27twocenter_fock_ri_14_kernelE3shW+24];
	fma.rn.f64 	%fd137, %fd135, %fd136, %fd134;
	mul.wide.s32 	%rd46, %r45, 8;
	add.s64 	%rd47, %rd45, %rd46;
	ld.global.nc.f64 	%fd138, [%rd47];
	ld.shared.f64 	%fd139, [_ZZ27twocenter_fock_ri_14_kernelE3shW+32];
	fma.rn.f64 	%fd140, %fd138, %fd139, %fd137;
	ld.global.nc.f64 	%fd141, [%rd47+8];
	ld.shared.f64 	%fd142, [_ZZ27twocenter_fock_ri_14_kernelE3shW+40];
	fma.rn.f64 	%fd143, %fd141, %fd142, %fd140;
	ld.global.nc.f64 	%fd144, [%rd47+16];
	ld.shared.f64 	%fd145, [_ZZ27twocenter_fock_ri_14_kernelE3shW+48];
	fma.rn.f64 	%fd146, %fd144, %fd145, %fd143;
	ld.global.nc.f64 	%fd147, [%rd47+24];
	ld.shared.f64 	%fd148, [_ZZ27twocenter_fock_ri_14_kernelE3shW+56];
	fma.rn.f64 	%fd149, %fd147, %fd148, %fd146;
	add.s64 	%rd48, %rd47, %rd46;
	ld.global.nc.f64 	%fd150, [%rd48];
	ld.shared.f64 	%fd151, [_ZZ27twocenter_fock_ri_14_kernelE3shW+64];
	fma.rn.f64 	%fd152, %fd150, %fd151, %fd149;
	ld.global.nc.f64 	%fd153, [%rd48+8];
	ld.shared.f64 	%fd154, [_ZZ27twocenter_fock_ri_14_kernelE3shW+72];
	fma.rn.f64 	%fd155, %fd153, %fd154, %fd152;
	ld.global.nc.f64 	%fd156, [%rd48+16];
	ld.shared.f64 	%fd157, [_ZZ27twocenter_fock_ri_14_kernelE3shW+80];
	fma.rn.f64 	%fd158, %fd156, %fd157, %fd155;
	ld.global.nc.f64 	%fd159, [%rd48+24];
	ld.shared.f64 	%fd160, [_ZZ27twocenter_fock_ri_14_kernelE3shW+88];
	fma.rn.f64 	%fd161, %fd159, %fd160, %fd158;
	add.s64 	%rd49, %rd48, %rd46;
	ld.global.nc.f64 	%fd162, [%rd49];
	ld.shared.f64 	%fd163, [_ZZ27twocenter_fock_ri_14_kernelE3shW+96];
	fma.rn.f64 	%fd164, %fd162, %fd163, %fd161;
	ld.global.nc.f64 	%fd165, [%rd49+8];
	ld.shared.f64 	%fd166, [_ZZ27twocenter_fock_ri_14_kernelE3shW+104];
	fma.rn.f64 	%fd167, %fd165, %fd166, %fd164;
	ld.global.nc.f64 	%fd168, [%rd49+16];
	ld.shared.f64 	%fd169, [_ZZ27twocenter_fock_ri_14_kernelE3shW+112];
	fma.rn.f64 	%fd170, %fd168, %fd169, %fd167;
	ld.global.nc.f64 	%fd171, [%rd49+24];
	ld.shared.f64 	%fd172, [_ZZ27twocenter_fock_ri_14_kernelE3shW+120];
	fma.rn.f64 	%fd173, %fd171, %fd172, %fd170;
	mad.lo.s32 	%r42, %r2, %r45, %r2;
	mul.wide.s32 	%rd50, %r42, 8;
	add.s64 	%rd51, %rd9, %rd50;
	atom.global.add.f64 	%fd174, [%rd51], %fd173;
	bra.uni 	$L__BB4_12;
$L__BB4_8:
	setp.gt.u32 	%p6, %r8, 31;
	@%p6 bra 	$L__BB4_11;
	setp.gt.u32 	%p7, %r8, 19;
	@%p7 bra 	$L__BB4_12;
	ld.param.u32 	%r44, [twocenter_fock_ri_14_kernel_param_8];
	and.b32  	%r27, %r8, 3;
	add.s32 	%r28, %r8, -16;
	shr.u32 	%r29, %r28, 2;
	mad.lo.s32 	%r30, %r2, %r44, %r3;
	mul.wide.s32 	%rd38, %r30, 8;
	add.s64 	%rd39, %rd8, %rd38;
	ld.global.nc.f64 	%fd110, [%rd39];
	shl.b32 	%r31, %r8, 5;
	and.b32  	%r32, %r31, 96;
	shl.b32 	%r33, %r29, 9;
	or.b32  	%r34, %r33, %r32;
	mov.u32 	%r35, _ZZ27twocenter_fock_ri_14_kernelE3shW;
	add.s32 	%r36, %r35, %r34;
	ld.shared.f64 	%fd111, [%r36];
	fma.rn.f64 	%fd112, %fd110, %fd111, 0d0000000000000000;
	ld.global.nc.f64 	%fd113, [%rd39+8];
	ld.shared.f64 	%fd114, [%r36+8];
	fma.rn.f64 	%fd115, %fd113, %fd114, %fd112;
	ld.global.nc.f64 	%fd116, [%rd39+16];
	ld.shared.f64 	%fd117, [%r36+16];
	fma.rn.f64 	%fd118, %fd116, %fd117, %fd115;
	ld.global.nc.f64 	%fd119, [%rd39+24];
	ld.shared.f64 	%fd120, [%r36+24];
	fma.rn.f64 	%fd121, %fd119, %fd120, %fd118;
	add.s32 	%r37, %r2, %r29;
	add.s32 	%r38, %r3, %r27;
	mad.lo.s32 	%r39, %r37, %r44, %r38;
	mul.wide.s32 	%rd40, %r39, 8;
	add.s64 	%rd41, %rd9, %rd40;
	ld.global.f64 	%fd122, [%rd41];
	fma.rn.f64 	%fd123, %fd121, 0dBFE0000000000000, %fd122;
	st.global.f64 	[%rd41], %fd123;
	mad.lo.s32 	%r40, %r38, %r44, %r37;
	mul.wide.s32 	%rd42, %r40, 8;
	add.s64 	%rd43, %rd9, %rd42;
	ld.global.f64 	%fd124, [%rd43];
	fma.rn.f64 	%fd125, %fd121, 0dBFE0000000000000, %fd124;
	st.global.f64 	[%rd43], %fd125;
	bra.uni 	$L__BB4_12;
$L__BB4_11:
	ld.param.u32 	%r43, [twocenter_fock_ri_14_kernel_param_8];
	add.s32 	%r17, %r8, -32;
	shr.u32 	%r18, %r17, 2;
	and.b32  	%r19, %r8, 3;
	mad.lo.s32 	%r20, %r2, %r43, %r2;
	mul.wide.s32 	%rd34, %r20, 8;
	add.s64 	%rd35, %rd8, %rd34;
	ld.global.nc.f64 	%fd106, [%rd35];
	shl.b32 	%r21, %r8, 3;
	mov.u32 	%r22, _ZZ27twocenter_fock_ri_14_kernelE3shW;
	add.s32 	%r23, %r22, %r21;
	ld.shared.f64 	%fd107, [%r23+-256];
	fma.rn.f64 	%fd108, %fd106, %fd107, 0d0000000000000000;
	add.s32 	%r24, %r3, %r18;
	add.s32 	%r25, %r3, %r19;
	mad.lo.s32 	%r26, %r24, %r43, %r25;
	mul.wide.s32 	%rd36, %r26, 8;
	add.s64 	%rd37, %rd9, %rd36;
	atom.global.add.f64 	%fd109, [%rd37], %fd108;
$L__BB4_12:
	ret;

}
	// .globl	twocenter_fock_ri_41_kernel
.visible .entry twocenter_fock_ri_41_kernel(
	.param .u64 .ptr .align 1 twocenter_fock_ri_41_kernel_param_0,
	.param .u64 .ptr .align 1 twocenter_fock_ri_41_kernel_param_1,
	.param .u64 .ptr .align 1 twocenter_fock_ri_41_kernel_param_2,
	.param .u64 .ptr .align 1 twocenter_fock_ri_41_kernel_param_3,
	.param .u64 .ptr .align 1 twocenter_fock_ri_41_kernel_param_4,
	.param .u64 .ptr .align 1 twocenter_fock_ri_41_kernel_param_5,
	.param .u64 .ptr .align 1 twocenter_fock_ri_41_kernel_param_6,
	.param .u64 .ptr .align 1 twocenter_fock_ri_41_kernel_param_7,
	.param .u32 twocenter_fock_ri_41_kernel_param_8,
	.param .u32 twocenter_fock_ri_41_kernel_param_9
)
{
	.reg .pred 	%p<11>;
	.reg .b32 	%r<46>;
	.reg .b64 	%rd<59>;
	.reg .b64 	%fd<351>;
	// demoted variable
	.shared .align 8 .b8 _ZZ27twocenter_fock_ri_41_kernelE3shW[2048];
	ld.param.u64 	%rd10, [twocenter_fock_ri_41_kernel_param_0];
	ld.param.u64 	%rd11, [twocenter_fock_ri_41_kernel_param_1];
	ld.param.u64 	%rd12, [twocenter_fock_ri_41_kernel_param_2];
	ld.param.u64 	%rd13, [twocenter_fock_ri_41_kernel_param_3];
	ld.param.u64 	%rd14, [twocenter_fock_ri_41_kernel_param_4];
	ld.param.u64 	%rd15, [twocenter_fock_ri_41_kernel_param_5];
	ld.param.u32 	%r8, [twocenter_fock_ri_41_kernel_param_9];
	mov.u32 	%r1, %ctaid.x;
	setp.ge.s32 	%p1, %r1, %r8;
	@%p1 bra 	$L__BB5_12;
	cvta.to.global.u64 	%rd18, %rd10;
	cvta.to.global.u64 	%rd19, %rd11;
	cvta.to.global.u64 	%rd20, %rd12;
	cvta.to.global.u64 	%rd21, %rd13;
	cvta.to.global.u64 	%rd1, %rd14;
	cvta.to.global.u64 	%rd2, %rd15;
	mov.u32 	%r2, %tid.x;
	cvt.u64.u32 	%rd3, %r1;
	mul.wide.u32 	%rd22, %r1, 4;
	add.s64 	%rd23, %rd18, %rd22;
	ld.global.nc.u32 	%r9, [%rd23];
	add.s64 	%rd24, %rd19, %rd22;
	ld.global.nc.u32 	%r10, [%rd24];
	mul.wide.s32 	%rd25, %r9, 4;
	add.s64 	%rd26, %rd20, %rd25;
	ld.global.nc.u32 	%r3, [%rd26];
	mul.wide.s32 	%rd27, %r10, 4;
	add.s64 	%rd28, %rd20, %rd27;
	ld.global.nc.u32 	%r4, [%rd28];
	mul.wide.u32 	%rd29, %r1, 176;
	add.s64 	%rd4, %rd21, %rd29;
	setp.ne.s32 	%p2, %r2, 0;
	@%p2 bra 	$L__BB5_4;
	shl.b64 	%rd30, %rd3, 7;
	add.s64 	%rd31, %rd1, %rd30;
	ld.global.nc.f64 	%fd1, [%rd4];
	ld.global.nc.f64 	%fd2, [%rd4+8];
	ld.global.nc.f64 	%fd3, [%rd4+16];
	ld.global.nc.f64 	%fd4, [%rd4+24];
	mov.b64 	%rd32, 0;
	st.shared.u64 	[_ZZ27twocenter_fock_ri_41_kernelE3shW], %rd32;
	st.shared.u64 	[_ZZ27twocenter_fock_ri_41_kernelE3shW+8], %rd32;
	st.shared.u64 	[_ZZ27twocenter_fock_ri_41_kernelE3shW+16], %rd32;
	st.shared.u64 	[_ZZ27twocenter_fock_ri_41_kernelE3shW+24], %rd32;
	st.shared.u64 	[_ZZ27twocenter_fock_ri_41_kernelE3shW+32], %rd32;
	st.shared.u64 	[_ZZ27twocenter_fock_ri_41_kernelE3shW+40], %rd32;
	st.shared.u64 	[_ZZ27twocenter_fock_ri_41_kernelE3shW+48], %rd32;
	st.shared.u64 	[_ZZ27twocenter_fock_ri_41_kernelE3shW+56], %rd32;
	st.shared.u64 	[_ZZ27twocenter_fock_ri_41_kernelE3shW+64], %rd32;
	st.shared.u64 	[_ZZ27twocenter_fock_ri_41_kernelE3shW+72], %rd32;
	st.shared.u64 	[_ZZ27twocenter_fock_ri_41_kernelE3shW+80], %rd32;
	st.shared.u64 	[_ZZ27twocenter_fock_ri_41_kernelE3shW+88], %rd32;
	st.shared.u64 	[_ZZ27twocenter_fock_ri_41_kernelE3shW+96], %rd32;
	st.shared.u64 	[_ZZ27twocenter_fock_ri_41_kernelE3shW+104], %rd32;
	st.shared.u64 	[_ZZ27twocenter_fock_ri_41_kernelE3shW+112], %rd32;
	st.shared.u64 	[_ZZ27twocenter_fock_ri_41_kernelE3shW+120], %rd32;
	st.shared.u64 	[_ZZ27twocenter_fock_ri_41_kernelE3shW+128], %rd32;
	st.shared.u64 	[_ZZ27twocenter_fock_ri_41_kernelE3shW+136], %rd32;
	st.shared.u64 	[_ZZ27twocenter_fock_ri_41_kernelE3shW+144], %rd32;
	st.shared.u64 	[_ZZ27twocenter_fock_ri_41_kernelE3shW+152], %rd32;
	st.shared.u64 	[_ZZ27twocenter_fock_ri_41_kernelE3shW+160], %rd32;
	st.shared.u64 	[_ZZ27twocenter_fock_ri_41_kernelE3shW+168], %rd32;
	st.shared.u64 	[_ZZ27twocenter_fock_ri_41_kernelE3shW+176], %rd32;
	st.shared.u64 	[_ZZ27twocenter_fock_ri_41_kernelE3shW+184], %rd32;
	st.shared.u64 	[_ZZ27twocenter_fock_ri_41_kernelE3shW+192], %rd32;
	st.shared.u64 	[_ZZ27twocenter_fock_ri_41_kernelE3shW+200], %rd32;
	st.shared.u64 	[_ZZ27twocenter_fock_ri_41_kernelE3shW+208], %rd32;
	st.shared.u64 	[_ZZ27twocenter_fock_ri_41_kernelE3shW+216], %rd32;
	st.shared.u64 	[_ZZ27twocenter_fock_ri_41_kernelE3shW+224], %rd32;
	st.shared.u64 	[_ZZ27twocenter_fock_ri_41_kernelE3shW+232], %rd32;
	st.shared.u64 	[_ZZ27twocenter_fock_ri_41_kernelE3shW+240], %rd32;
	st.shared.u64 	[_ZZ27twocenter_fock_ri_41_kernelE3shW+248], %rd32;
	st.shared.u64 	[_ZZ27twocenter_fock_ri_41_kernelE3shW+256], %rd32;
	st.shared.u64 	[_ZZ27twocenter_fock_ri_41_kernelE3shW+264], %rd32;
	st.shared.u64 	[_ZZ27twocenter_fock_ri_41_kernelE3shW+272], %rd32;
	st.shared.u64 	[_ZZ27twocenter_fock_ri_41_kernelE3shW+280], %rd32;
	st.shared.u64 	[_ZZ27twocenter_fock_ri_41_kernelE3shW+288], %rd32;
	st.shared.u64 	[_ZZ27twocenter_fock_ri_41_kernelE3shW+296], %rd32;
	st.shared.u64 	[_ZZ27twocenter_fock_ri_41_kernelE3shW+304], %rd32;
	st.shared.u64 	[_ZZ27twocenter_fock_ri_41_kernelE3shW+312], %rd32;
	st.shared.u64 	[_ZZ27twocenter_fock_ri_41_kernelE3shW+320], %rd32;
	st.shared.u64 	[_ZZ27twocenter_fock_ri_41_kernelE3shW+328], %rd32;
	st.shared.u64 	[_ZZ27twocenter_fock_ri_41_kernelE3shW+336], %rd32;
	st.shared.u64 	[_ZZ27twocenter_fock_ri_41_kernelE3shW+344], %rd32;
	st.shared.u64 	[_ZZ27twocenter_fock_ri_41_kernelE3shW+352], %rd32;
	st.shared.u64 	[_ZZ27twocenter_fock_ri_41_kernelE3shW+360], %rd32;
	st.shared.u64 	[_ZZ27twocenter_fock_ri_41_kernelE3shW+368], %rd32;
	st.shared.u64 	[_ZZ27twocenter_fock_ri_41_kernelE3shW+376], %rd32;
	st.shared.u64 	[_ZZ27twocenter_fock_ri_41_kernelE3shW+384], %rd32;
	st.shared.u64 	[_ZZ27twocenter_fock_ri_41_kernelE3shW+392], %rd32;
	st.shared.u64 	[_ZZ27twocenter_fock_ri_41_kernelE3shW+400], %rd32;
	st.shared.u64 	[_ZZ27twocenter_fock_ri_41_kernelE3shW+408], %rd32;
	st.shared.u64 	[_ZZ27twocenter_fock_ri_41_kernelE3shW+416], %rd32;
	st.shared.u64 	[_ZZ27twocenter_fock_ri_41_kernelE3shW+424], %rd32;
	st.shared.u64 	[_ZZ27twocenter_fock_ri_41_kernelE3shW+432], %rd32;
	st.shared.u64 	[_ZZ27twocenter_fock_ri_41_kernelE3shW+440], %rd32;
	st.shared.u64 	[_ZZ27twocenter_fock_ri_41_kernelE3shW+448], %rd32;
	st.shared.u64 	[_ZZ27twocenter_fock_ri_41_kernelE3shW+456], %rd32;
	st.shared.u64 	[_ZZ27twocenter_fock_ri_41_kernelE3shW+464], %rd32;
	st.shared.u64 	[_ZZ27twocenter_fock_ri_41_kernelE3shW+472], %rd32;
	st.shared.u64 	[_ZZ27twocenter_fock_ri_41_kernelE3shW+480], %rd32;
	st.shared.u64 	[_ZZ27twocenter_fock_ri_41_kernelE3shW+488], %rd32;
	st.shared.u64 	[_ZZ27twocenter_fock_ri_41_kernelE3shW+496], %rd32;
	st.shared.u64 	[_ZZ27twocenter_fock_ri_41_kernelE3shW+504], %rd32;
	st.shared.u64 	[_ZZ27twocenter_fock_ri_41_kernelE3shW+512], %rd32;
	st.shared.u64 	[_ZZ27twocenter_fock_ri_41_kernelE3shW+520], %rd32;
	st.shared.u64 	[_ZZ27twocenter_fock_ri_41_kernelE3shW+528], %rd32;
	st.shared.u64 	[_ZZ27twocenter_fock_ri_41_kernelE3shW+536], %rd32;
	st.shared.u64 	[_ZZ27twocenter_fock_ri_41_kernelE3shW+544], %rd32;
	st.shared.u64 	[_ZZ27twocenter_fock_ri_41_kernelE3shW+552], %rd32;
	st.shared.u64 	[_ZZ27twocenter_fock_ri_41_kernelE3shW+560], %rd32;
	st.shared.u64 	[_ZZ27twocenter_fock_ri_41_kernelE3shW+568], %rd32;
	st.shared.u64 	[_ZZ27twocenter_fock_ri_41_kernelE3shW+576], %rd32;
	st.shared.u64 	[_ZZ27twocenter_fock_ri_41_kernelE3shW+584], %rd32;
	st.shared.u64 	[_ZZ27twocenter_fock_ri_41_kernelE3shW+592], %rd32;
	st.shared.u64 	[_ZZ27twocenter_fock_ri_41_kernelE3shW+600], %rd32;
	st.shared.u64 	[_ZZ27twocenter_fock_ri_41_kernelE3shW+608], %rd32;
	st.shared.u64 	[_ZZ27twocenter_fock_ri_41_kernelE3shW+616], %rd32;
	st.shared.u64 	[_ZZ27twocenter_fock_ri_41_kernelE3shW+624], %rd32;
	st.shared.u64 	[_ZZ27twocenter_fock_ri_41_kernelE3shW+632], %rd32;
	st.shared.u64 	[_ZZ27twocenter_fock_ri_41_kernelE3shW+640], %rd32;
	st.shared.u64 	[_ZZ27twocenter_fock_ri_41_kernelE3shW+648], %rd32;
	st.shared.u64 	[_ZZ27twocenter_fock_ri_41_kernelE3shW+656], %rd32;
	st.shared.u64 	[_ZZ27twocenter_fock_ri_41_kernelE3shW+664], %rd32;
	st.shared.u64 	[_ZZ27twocenter_fock_ri_41_kernelE3shW+672], %rd32;
	st.shared.u64 	[_ZZ27twocenter_fock_ri_41_kernelE3shW+680], %rd32;
	st.shared.u64 	[_ZZ27twocenter_fock_ri_41_kernelE3shW+688], %rd32;
	st.shared.u64 	[_ZZ27twocenter_fock_ri_41_kernelE3shW+696], %rd32;
	st.shared.u64 	[_ZZ27twocenter_fock_ri_41_kernelE3shW+704], %rd32;
	st.shared.u64 	[_ZZ27twocenter_fock_ri_41_kernelE3shW+712], %rd32;
	st.shared.u64 	[_ZZ27twocenter_fock_ri_41_kernelE3shW+720], %rd32;
	st.shared.u64 	[_ZZ27twocenter_fock_ri_41_kernelE3shW+728], %rd32;
	st.shared.u64 	[_ZZ27twocenter_fock_ri_41_kernelE3shW+736], %rd32;
	st.shared.u64 	[_ZZ27twocenter_fock_ri_41_kernelE3shW+744], %rd32;
	st.shared.u64 	[_ZZ27twocenter_fock_ri_41_kernelE3shW+752], %rd32;
	st.shared.u64 	[_ZZ27twocenter_fock_ri_41_kernelE3shW+760], %rd32;
	st.shared.u64 	[_ZZ27twocenter_fock_ri_41_kernelE3shW+768], %rd32;
	st.shared.u64 	[_ZZ27twocenter_fock_ri_41_kernelE3shW+776], %rd32;
	st.shared.u64 	[_ZZ27twocenter_fock_ri_41_kernelE3shW+784], %rd32;
	st.shared.u64 	[_ZZ27twocenter_fock_ri_41_kernelE3shW+792], %rd32;
	st.shared.u64 	[_ZZ27twocenter_fock_ri_41_kernelE3shW+800], %rd32;
	st.shared.u64 	[_ZZ27twocenter_fock_ri_41_kernelE3shW+808], %rd32;
	st.shared.u64 	[_ZZ27twocenter_fock_ri_41_kernelE3shW+816], %rd32;
	st.shared.u64 	[_ZZ27twocenter_fock_ri_41_kernelE3shW+824], %rd32;
	st.shared.u64 	[_ZZ27twocenter_fock_ri_41_kernelE3shW+832], %rd32;
	st.shared.u64 	[_ZZ27twocenter_fock_ri_41_kernelE3shW+840], %rd32;
	st.shared.u64 	[_ZZ27twocenter_fock_ri_41_kernelE3shW+848], %rd32;
	st.shared.u64 	[_ZZ27twocenter_fock_ri_41_kernelE3shW+856], %rd32;
	st.shared.u64 	[_ZZ27twocenter_fock_ri_41_kernelE3shW+864], %rd32;
	st.shared.u64 	[_ZZ27twocenter_fock_ri_41_kernelE3shW+872], %rd32;
	st.shared.u64 	[_ZZ27twocenter_fock_ri_41_kernelE3shW+880], %rd32;
	st.shared.u64 	[_ZZ27twocenter_fock_ri_41_kernelE3shW+888], %rd32;
	st.shared.u64 	[_ZZ27twocenter_fock_ri_41_kernelE3shW+896], %rd32;
	st.shared.u64 	[_ZZ27twocenter_fock_ri_41_kernelE3shW+904], %rd32;
	st.shared.u64 	[_ZZ27twocenter_fock_ri_41_kernelE3shW+912], %rd32;
	st.shared.u64 	[_ZZ27twocenter_fock_ri_41_kernelE3shW+920], %rd32;
	st.shared.u64 	[_ZZ27twocenter_fock_ri_41_kernelE3shW+928], %rd32;
	st.shared.u64 	[_ZZ27twocenter_fock_ri_41_kernelE3shW+936], %rd32;
	st.shared.u64 	[_ZZ27twocenter_fock_ri_41_kernelE3shW+944], %rd32;
	st.shared.u64 	[_ZZ27twocenter_fock_ri_41_kernelE3shW+952], %rd32;
	st.shared.u64 	[_ZZ27twocenter_fock_ri_41_kernelE3shW+960], %rd32;
	st.shared.u64 	[_ZZ27twocenter_fock_ri_41_kernelE3shW+968], %rd32;
	st.shared.u64 	[_ZZ27twocenter_fock_ri_41_kernelE3shW+976], %rd32;
	st.shared.u64 	[_ZZ27twocenter_fock_ri_41_kernelE3shW+984], %rd32;
	st.shared.u64 	[_ZZ27twocenter_fock_ri_41_kernelE3shW+992], %rd32;
	st.shared.u64 	[_ZZ27twocenter_fock_ri_41_kernelE3shW+1000], %rd32;
	st.shared.u64 	[_ZZ27twocenter_fock_ri_41_kernelE3shW+1008], %rd32;
	st.shared.u64 	[_ZZ27twocenter_fock_ri_41_kernelE3shW+1016], %rd32;
	st.shared.u64 	[_ZZ27twocenter_fock_ri_41_kernelE3shW+1024], %rd32;
	st.shared.u64 	[_ZZ27twocenter_fock_ri_41_kernelE3shW+1032], %rd32;
	st.shared.u64 	[_ZZ27twocenter_fock_ri_41_kernelE3shW+1040], %rd32;
	st.shared.u64 	[_ZZ27twocenter_fock_ri_41_kernelE3shW+1048], %rd32;
	st.shared.u64 	[_ZZ27twocenter_fock_ri_41_kernelE3shW+1056], %rd32;
	st.shared.u64 	[_ZZ27twocenter_fock_ri_41_kernelE3shW+1064], %rd32;
	st.shared.u64 	[_ZZ27twocenter_fock_ri_41_kernelE3shW+1072], %rd32;
	st.shared.u64 	[_ZZ27twocenter_fock_ri_41_kernelE3shW+1080], %rd32;
	st.shared.u64 	[_ZZ27twocenter_fock_ri_41_kernelE3shW+1088], %rd32;
	st.shared.u64 	[_ZZ27twocenter_fock_ri_41_kernelE3shW+1096], %rd32;
	st.shared.u64 	[_ZZ27twocenter_fock_ri_41_kernelE3shW+1104], %rd32;
	st.shared.u64 	[_ZZ27twocenter_fock_ri_41_kernelE3shW+1112], %rd32;
	st.shared.u64 	[_ZZ27twocenter_fock_ri_41_kernelE3shW+1120], %rd32;
	st.shared.u64 	[_ZZ27twocenter_fock_ri_41_kernelE3shW+1128], %rd32;
	st.shared.u64 	[_ZZ27twocenter_fock_ri_41_kernelE3shW+1136], %rd32;
	st.shared.u64 	[_ZZ27twocenter_fock_ri_41_kernelE3shW+1144], %rd32;
	st.shared.u64 	[_ZZ27twocenter_fock_ri_41_kernelE3shW+1152], %rd32;
	st.shared.u64 	[_ZZ27twocenter_fock_ri_41_kernelE3shW+1160], %rd32;
	st.shared.u64 	[_ZZ27twocenter_fock_ri_41_kernelE3shW+1168], %rd32;
	st.shared.u64 	[_ZZ27twocenter_fock_ri_41_kernelE3shW+1176], %rd32;
	st.shared.u64 	[_ZZ27twocenter_fock_ri_41_kernelE3shW+1184], %rd32;
	st.shared.u64 	[_ZZ27twocenter_fock_ri_41_kernelE3shW+1192], %rd32;
	st.shared.u64 	[_ZZ27twocenter_fock_ri_41_kernelE3shW+1200], %rd32;
	st.shared.u64 	[_ZZ27twocenter_fock_ri_41_kernelE3shW+1208], %rd32;
	st.shared.u64 	[_ZZ27twocenter_fock_ri_41_kernelE3shW+1216], %rd32;
	st.shared.u64 	[_ZZ27twocenter_fock_ri_41_kernelE3shW+1224], %rd32;
	st.shared.u64 	[_ZZ27twocenter_fock_ri_41_kernelE3shW+1232], %rd32;
	st.shared.u64 	[_ZZ27twocenter_fock_ri_41_kernelE3shW+1240], %rd32;
	st.shared.u64 	[_ZZ27twocenter_fock_ri_41_kernelE3shW+1248], %rd32;
	st.shared.u64 	[_ZZ27twocenter_fock_ri_41_kernelE3shW+1256], %rd32;
	st.shared.u64 	[_ZZ27twocenter_fock_ri_41_kernelE3shW+1264], %rd32;
	st.shared.u64 	[_ZZ27twocenter_fock_ri_41_kernelE3shW+1272], %rd32;
	st.shared.u64 	[_ZZ27twocenter_fock_ri_41_kernelE3shW+1280], %rd32;
	st.shared.u64 	[_ZZ27twocenter_fock_ri_41_kernelE3shW+1288], %rd32;
	st.shared.u64 	[_ZZ27twocenter_fock_ri_41_kernelE3shW+1296], %rd32;
	st.shared.u64 	[_ZZ27twocenter_fock_ri_41_kernelE3shW+1304], %rd32;
	st.shared.u64 	[_ZZ27twocenter_fock_ri_41_kernelE3shW+1312], %rd32;
	st.shared.u64 	[_ZZ27twocenter_fock_ri_41_kernelE3shW+1320], %rd32;
	st.shared.u64 	[_ZZ27twocenter_fock_ri_41_kernelE3shW+1328], %rd32;
	st.shared.u64 	[_ZZ27twocenter_fock_ri_41_kernelE3shW+1336], %rd32;
	st.shared.u64 	[_ZZ27twocenter_fock_ri_41_kernelE3shW+1344], %rd32;
	st.shared.u64 	[_ZZ27twocenter_fock_ri_41_kernelE3shW+1352], %rd32;
	st.shared.u64 	[_ZZ27twocenter_fock_ri_41_kernelE3shW+1360], %rd32;
	st.shared.u64 	[_ZZ27twocenter_fock_ri_41_kernelE3shW+1368], %rd32;
	st.shared.u64 	[_ZZ27twocenter_fock_ri_41_kernelE3shW+1376], %rd32;
	st.shared.u64 	[_ZZ27twocenter_fock_ri_41_kernelE3shW+1384], %rd32;
	st.shared.u64 	[_ZZ27twocenter_fock_ri_41_kernelE3shW+1392], %rd32;
	st.shared.u64 	[_ZZ27twocenter_fock_ri_41_kernelE3shW+1400], %rd32;
	st.shared.u64 	[_ZZ27twocenter_fock_ri_41_kernelE3shW+1408], %rd32;
	st.shared.u64 	[_ZZ27twocenter_fock_ri_41_kernelE3shW+1416], %rd32;
	st.shared.u64 	[_ZZ27twocenter_fock_ri_41_kernelE3shW+1424], %rd32;
	st.shared.u64 	[_ZZ27twocenter_fock_ri_41_kernelE3shW+1432], %rd32;
	st.shared.u64 	[_ZZ27twocenter_fock_ri_41_kernelE3shW+1440], %rd32;
	st.shared.u64 	[_ZZ27twocenter_fock_ri_41_kernelE3shW+1448], %rd32;
	st.shared.u64 	[_ZZ27twocenter_fock_ri_41_kernelE3shW+1456], %rd32;
	st.shared.u64 	[_ZZ27twocenter_fock_ri_41_kernelE3shW+1464], %rd32;
	st.shared.u64 	[_ZZ27twocenter_fock_ri_41_kernelE3shW+1472], %rd32;
	st.shared.u64 	[_ZZ27twocenter_fock_ri_41_kernelE3shW+1480], %rd32;
	st.shared.u64 	[_ZZ27twocenter_fock_ri_41_kernelE3shW+1488], %rd32;
	st.shared.u64 	[_ZZ27twocenter_fock_ri_41_kernelE3shW+1496], %rd32;
	st.shared.u64 	[_ZZ27twocenter_fock_ri_41_kernelE3shW+1504], %rd32;
	st.shared.u64 	[_ZZ27twocenter_fock_ri_41_kernelE3shW+1512], %rd32;
	st.shared.u64 	[_ZZ27twocenter_fock_ri_41_kernelE3shW+1520], %rd32;
	st.shared.u64 	[_ZZ27twocenter_fock_ri_41_kernelE3shW+1528], %rd32;
	st.shared.u64 	[_ZZ27twocenter_fock_ri_41_kernelE3shW+1536], %rd32;
	st.shared.u64 	[_ZZ27twocenter_fock_ri_41_kernelE3shW+1544], %rd32;
	st.shared.u64 	[_ZZ27twocenter_fock_ri_41_kernelE3shW+1552], %rd32;
	st.shared.u64 	[_ZZ27twocenter_fock_ri_41_kernelE3shW+1560], %rd32;
	st.shared.u64 	[_ZZ27twocenter_fock_ri_41_kernelE3shW+1568], %rd32;
	st.shared.u64 	[_ZZ27twocenter_fock_ri_41_kernelE3shW+1576], %rd32;
	st.shared.u64 	[_ZZ27twocenter_fock_ri_41_kernelE3shW+1584], %rd32;
	st.shared.u64 	[_ZZ27twocenter_fock_ri_41_kernelE3shW+1592], %rd32;
	st.shared.u64 	[_ZZ27twocenter_fock_ri_41_kernelE3shW+1600], %rd32;
	st.shared.u64 	[_ZZ27twocenter_fock_ri_41_kernelE3shW+1608], %rd32;
	st.shared.u64 	[_ZZ27twocenter_fock_ri_41_kernelE3shW+1616], %rd32;
	st.shared.u64 	[_ZZ27twocenter_fock_ri_41_kernelE3shW+1624], %rd32;
	st.shared.u64 	[_ZZ27twocenter_fock_ri_41_kernelE3shW+1632], %rd32;
	st.shared.u64 	[_ZZ27twocenter_fock_ri_41_kernelE3shW+1640], %rd32;
	st.shared.u64 	[_ZZ27twocenter_fock_ri_41_kernelE3shW+1648], %rd32;
	st.shared.u64 	[_ZZ27twocenter_fock_ri_41_kernelE3shW+1656], %rd32;
	st.shared.u64 	[_ZZ27twocenter_fock_ri_41_kernelE3shW+1664], %rd32;
	st.shared.u64 	[_ZZ27twocenter_fock_ri_41_kernelE3shW+1672], %rd32;
	st.shared.u64 	[_ZZ27twocenter_fock_ri_41_kernelE3shW+1680], %rd32;
	st.shared.u64 	[_ZZ27twocenter_fock_ri_41_kernelE3shW+1688], %rd32;
	st.shared.u64 	[_ZZ27twocenter_fock_ri_41_kernelE3shW+1696], %rd32;
	st.shared.u64 	[_ZZ27twocenter_fock_ri_41_kernelE3shW+1704], %rd32;
	st.shared.u64 	[_ZZ27twocenter_fock_ri_41_kernelE3shW+1712], %rd32;
	st.shared.u64 	[_ZZ27twocenter_fock_ri_41_kernelE3shW+1720], %rd32;
	st.shared.u64 	[_ZZ27twocenter_fock_ri_41_kernelE3shW+1728], %rd32;
	st.shared.u64 	[_ZZ27twocenter_fock_ri_41_kernelE3shW+1736], %rd32;
	st.shared.u64 	[_ZZ27twocenter_fock_ri_41_kernelE3shW+1744], %rd32;
	st.shared.u64 	[_ZZ27twocenter_fock_ri_41_kernelE3shW+1752], %rd32;
	st.shared.u64 	[_ZZ27twocenter_fock_ri_41_kernelE3shW+1760], %rd32;
	st.shared.u64 	[_ZZ27twocenter_fock_ri_41_kernelE3shW+1768], %rd32;
	st.shared.u64 	[_ZZ27twocenter_fock_ri_41_kernelE3shW+1776], %rd32;
	st.shared.u64 	[_ZZ27twocenter_fock_ri_41_kernelE3shW+1784], %rd32;
	st.shared.u64 	[_ZZ27twocenter_fock_ri_41_kernelE3shW+1792], %rd32;
	st.shared.u64 	[_ZZ27twocenter_fock_ri_41_kernelE3shW+1800], %rd32;
	st.shared.u64 	[_ZZ27twocenter_fock_ri_41_kernelE3shW+1808], %rd32;
	st.shared.u64 	[_ZZ27twocenter_fock_ri_41_kernelE3shW+1816], %rd32;
	st.shared.u64 	[_ZZ27twocenter_fock_ri_41_kernelE3shW+1824], %rd32;
	st.shared.u64 	[_ZZ27twocenter_fock_ri_41_kernelE3shW+1832], %rd32;
	st.shared.u64 	[_ZZ27twocenter_fock_ri_41_kernelE3shW+1840], %rd32;
	st.shared.u64 	[_ZZ27twocenter_fock_ri_41_kernelE3shW+1848], %rd32;
	st.shared.u64 	[_ZZ27twocenter_fock_ri_41_kernelE3shW+1856], %rd32;
	st.shared.u64 	[_ZZ27twocenter_fock_ri_41_kernelE3shW+1864], %rd32;
	st.shared.u64 	[_ZZ27twocenter_fock_ri_41_kernelE3shW+1872], %rd32;
	st.shared.u64 	[_ZZ27twocenter_fock_ri_41_kernelE3shW+1880], %rd32;
	st.shared.u64 	[_ZZ27twocenter_fock_ri_41_kernelE3shW+1888], %rd32;
	st.shared.u64 	[_ZZ27twocenter_fock_ri_41_kernelE3shW+1896], %rd32;
	st.shared.u64 	[_ZZ27twocenter_fock_ri_41_kernelE3shW+1904], %rd32;
	st.shared.u64 	[_ZZ27twocenter_fock_ri_41_kernelE3shW+1912], %rd32;
	st.shared.u64 	[_ZZ27twocenter_fock_ri_41_kernelE3shW+1920], %rd32;
	st.shared.u64 	[_ZZ27twocenter_fock_ri_41_kernelE3shW+1928], %rd32;
	st.shared.u64 	[_ZZ27twocenter_fock_ri_41_kernelE3shW+1936], %rd32;
	st.shared.u64 	[_ZZ27twocenter_fock_ri_41_kernelE3shW+1944], %rd32;
	st.shared.u64 	[_ZZ27twocenter_fock_ri_41_kernelE3shW+1952], %rd32;
	st.shared.u64 	[_ZZ27twocenter_fock_ri_41_kernelE3shW+1960], %rd32;
	st.shared.u64 	[_ZZ27twocenter_fock_ri_41_kernelE3shW+1968], %rd32;
	st.shared.u64 	[_ZZ27twocenter_fock_ri_41_kernelE3shW+1976], %rd32;
	st.shared.u64 	[_ZZ27twocenter_fock_ri_41_kernelE3shW+1984], %rd32;
	st.shared.u64 	[_ZZ27twocenter_fock_ri_41_kernelE3shW+1992], %rd32;
	st.shared.u64 	[_ZZ27twocenter_fock_ri_41_kernelE3shW+2000], %rd32;
	st.shared.u64 	[_ZZ27twocenter_fock_ri_41_kernelE3shW+2008], %rd32;
	st.shared.u64 	[_ZZ27twocenter_fock_ri_41_kernelE3shW+2016], %rd32;
	st.shared.u64 	[_ZZ27twocenter_fock_ri_41_kernelE3shW+2024], %rd32;
	st.shared.u64 	[_ZZ27twocenter_fock_ri_41_kernelE3shW+2032], %rd32;
	st.shared.u64 	[_ZZ27twocenter_fock_ri_41_kernelE3shW+2040], %rd32;
	add.s64 	%rd33, %rd2, %rd30;
	ld.global.nc.f64 	%fd5, [%rd33];
	ld.global.nc.f64 	%fd6, [%rd31];
	ld.global.nc.f64 	%fd7, [%rd31+8];
	add.s64 	%rd58, %rd31, 16;
	ld.global.nc.f64 	%fd8, [%rd31+16];
	ld.global.nc.f64 	%fd9, [%rd31+24];
	ld.global.nc.f64 	%fd10, [%rd31+32];
	ld.global.nc.f64 	%fd11, [%rd31+40];
	ld.global.nc.f64 	%fd12, [%rd31+48];
	ld.global.nc.f64 	%fd13, [%rd31+56];
	ld.global.nc.f64 	%fd14, [%rd31+64];
	ld.global.nc.f64 	%fd15, [%rd31+72];
	ld.global.nc.f64 	%fd16, [%rd31+80];
	ld.global.nc.f64 	%fd17, [%rd31+88];
	ld.global.nc.f64 	%fd18, [%rd31+96];
	ld.global.nc.f64 	%fd19, [%rd31+104];
	ld.global.nc.f64 	%fd20, [%rd31+112];
	ld.global.nc.f64 	%fd21, [%rd31+120];
	mov.b32 	%r45, 256;
	mov.u32 	%r12, _ZZ27twocenter_fock_ri_41_kernelE3shW;
$L__BB5_3:
	ld.global.nc.f64 	%fd22, [%rd58+-16];
	mul.f64 	%fd23, %fd22, %fd6;
	mul.f64 	%fd24, %fd23, %fd1;
	mul.f64 	%fd25, %fd5, %fd24;
	fma.rn.f64 	%fd26, %fd5, %fd25, 0d0000000000000000;
	mul.f64 	%fd27, %fd22, %fd7;
	mul.f64 	%fd28, %fd27, %fd2;
	mul.f64 	%fd29, %fd5, %fd28;
	fma.rn.f64 	%fd30, %fd5, %fd29, %fd26;
	mul.f64 	%fd31, %fd22, %fd8;
	mul.f64 	%fd32, %fd31, 0d0000000000000000;
	mul.f64 	%fd33, %fd5, %fd32;
	fma.rn.f64 	%fd34, %fd5, %fd33, %fd30;
	mul.f64 	%fd35, %fd22, %fd9;
	mul.f64 	%fd36, %fd35, 0d0000000000000000;
	mul.f64 	%fd37, %fd5, %fd36;
	fma.rn.f64 	%fd38, %fd5, %fd37, %fd34;
	ld.global.nc.f64 	%fd39, [%rd58+-8];
	mul.f64 	%fd40, %fd39, %fd6;
	mul.f64 	%fd41, %fd40, %fd2;
	mul.f64 	%fd42, %fd5, %fd41;
	fma.rn.f64 	%fd43, %fd5, %fd42, %fd38;
	mul.f64 	%fd44, %fd39, %fd7;
	mul.f64 	%fd45, %fd44, %fd3;
	mul.f64 	%fd46, %fd5, %fd45;
	fma.rn.f64 	%fd47, %fd5, %fd46, %fd43;
	mul.f64 	%fd48, %fd39, %fd8;
	mul.f64 	%fd49, %fd48, 0d0000000000000000;
	mul.f64 	%fd50, %fd5, %fd49;
	fma.rn.f64 	%fd51, %fd5, %fd50, %fd47;
	mul.f64 	%fd52, %fd39, %fd9;
	mul.f64 	%fd53, %fd52, 0d0000000000000000;
	mul.f64 	%fd54, %fd5, %fd53;
	fma.rn.f64 	%fd55, %fd5, %fd54, %fd51;
	ld.global.nc.f64 	%fd56, [%rd58];
	mul.f64 	%fd57, %fd56, %fd6;
	mul.f64 	%fd58, %fd57, 0d0000000000000000;
	mul.f64 	%fd59, %fd5, %fd58;
	fma.rn.f64 	%fd60, %fd5, %fd59, %fd55;
	mul.f64 	%fd61, %fd56, %fd7;
	mul.f64 	%fd62, %fd61, 0d0000000000000000;
	mul.f64 	%fd63, %fd5, %fd62;
	fma.rn.f64 	%fd64, %fd5, %fd63, %fd60;
	mul.f64 	%fd65, %fd56, %fd8;
	mul.f64 	%fd66, %fd65, %fd4;
	mul.f64 	%fd67, %fd5, %fd66;
	fma.rn.f64 	%fd68, %fd5, %fd67, %fd64;
	mul.f64 	%fd69, %fd56, %fd9;
	mul.f64 	%fd70, %fd69, 0d0000000000000000;
	mul.f64 	%fd71, %fd5, %fd70;
	fma.rn.f64 	%fd72, %fd5, %fd71, %fd68;
	ld.global.nc.f64 	%fd73, [%rd58+8];
	mul.f64 	%fd74, %fd73, %fd6;
	mul.f64 	%fd75, %fd74, 0d0000000000000000;
	mul.f64 	%fd76, %fd5, %fd75;
	fma.rn.f64 	%fd77, %fd5, %fd76, %fd72;
	mul.f64 	%fd78, %fd73, %fd7;
	mul.f64 	%fd79, %fd78, 0d0000000000000000;
	mul.f64 	%fd80, %fd5, %fd79;
	fma.rn.f64 	%fd81, %fd5, %fd80, %fd77;
	mul.f64 	%fd82, %fd73, %fd8;
	mul.f64 	%fd83, %fd82, 0d0000000000000000;
	mul.f64 	%fd84, %fd5, %fd83;
	fma.rn.f64 	%fd85, %fd5, %fd84, %fd81;
	mul.f64 	%fd86, %fd73, %fd9;
	mul.f64 	%fd87, %fd86, %fd4;
	mul.f64 	%fd88, %fd5, %fd87;
	fma.rn.f64 	%fd89, %fd5, %fd88, %fd85;
	add.s32 	%r13, %r12, %r45;
	st.shared.f64 	[%r13+-256], %fd89;
	mul.f64 	%fd90, %fd22, %fd10;
	mul.f64 	%fd91, %fd90, %fd1;
	mul.f64 	%fd92, %fd5, %fd91;
	fma.rn.f64 	%fd93, %fd5, %fd92, 0d0000000000000000;
	mul.f64 	%fd94, %fd22, %fd11;
	mul.f64 	%fd95, %fd94, %fd2;
	mul.f64 	%fd96, %fd5, %fd95;
	fma.rn.f64 	%fd97, %fd5, %fd96, %fd93;
	mul.f64 	%fd98, %fd22, %fd12;
	mul.f64 	%fd99, %fd98, 0d0000000000000000;
	mul.f64 	%fd100, %fd5, %fd99;
	fma.rn.f64 	%fd101, %fd5, %fd100, %fd97;
	mul.f64 	%fd102, %fd22, %fd13;
	mul.f64 	%fd103, %fd102, 0d0000000000000000;
	mul.f64 	%fd104, %fd5, %fd103;
	fma.rn.f64 	%fd105, %fd5, %fd104, %fd101;
	mul.f64 	%fd106, %fd39, %fd10;
	mul.f64 	%fd107, %fd106, %fd2;
	mul.f64 	%fd108, %fd5, %fd107;
	fma.rn.f64 	%fd109, %fd5, %fd108, %fd105;
	mul.f64 	%fd110, %fd39, %fd11;
	mul.f64 	%fd111, %fd110, %fd3;
	mul.f64 	%fd112, %fd5, %fd111;
	fma.rn.f64 	%fd113, %fd5, %fd112, %fd109;
	mul.f64 	%fd114, %fd39, %fd12;
	mul.f64 	%fd115, %fd114, 0d0000000000000000;
	mul.f64 	%fd116, %fd5, %fd115;
	fma.rn.f64 	%fd117, %fd5, %fd116, %fd113;
	mul.f64 	%fd118, %fd39, %fd13;
	mul.f64 	%fd119, %fd118, 0d0000000000000000;
	mul.f64 	%fd120, %fd5, %fd119;
	fma.rn.f64 	%fd121, %fd5, %fd120, %fd117;
	mul.f64 	%fd122, %fd56, %fd10;
	mul.f64 	%fd123, %fd122, 0d0000000000000000;
	mul.f64 	%fd124, %fd5, %fd123;
	fma.rn.f64 	%fd125, %fd5, %fd124, %fd121;
	mul.f64 	%fd126, %fd56, %fd11;
	mul.f64 	%fd127, %fd126, 0d0000000000000000;
	mul.f64 	%fd128, %fd5, %fd127;
	fma.rn.f64 	%fd129, %fd5, %fd128, %fd125;
	mul.f64 	%fd130, %fd56, %fd12;
	mul.f64 	%fd131, %fd130, %fd4;
	mul.f64 	%fd132, %fd5, %fd131;
	fma.rn.f64 	%fd133, %fd5, %fd132, %fd129;
	mul.f64 	%fd134, %fd56, %fd13;
	mul.f64 	%fd135, %fd134, 0d0000000000000000;
	mul.f64 	%fd136, %fd5, %fd135;
	fma.rn.f64 	%fd137, %fd5, %fd136, %fd133;
	mul.f64 	%fd138, %fd73, %fd10;
	mul.f64 	%fd139, %fd138, 0d0000000000000000;
	mul.f64 	%fd140, %fd5, %fd139;
	fma.rn.f64 	%fd141, %fd5, %fd140, %fd137;
	mul.f64 	%fd142, %fd73, %fd11;
	mul.f64 	%fd143, %fd142, 0d0000000000000000;
	mul.f64 	%fd144, %fd5, %fd143;
	fma.rn.f64 	%fd145, %fd5, %fd144, %fd141;
	mul.f64 	%fd146, %fd73, %fd12;
	mul.f64 	%fd147, %fd146, 0d0000000000000000;
	mul.f64 	%fd148, %fd5, %fd147;
	fma.rn.f64 	%fd149, %fd5, %fd148, %fd145;
	mul.f64 	%fd150, %fd73, %fd13;
	mul.f64 	%fd151, %fd150, %fd4;
	mul.f64 	%fd152, %fd5, %fd151;
	fma.rn.f64 	%fd153, %fd5, %fd152, %fd149;
	st.shared.f64 	[%r13+-128], %fd153;
	mul.f64 	%fd154, %fd22, %fd14;
	mul.f64 	%fd155, %fd154, %fd1;
	mul.f64 	%fd156, %fd5, %fd155;
	fma.rn.f64 	%fd157, %fd5, %fd156, 0d0000000000000000;
	mul.f64 	%fd158, %fd22, %fd15;
	mul.f64 	%fd159, %fd158, %fd2;
	mul.f64 	%fd160, %fd5, %fd159;
	fma.rn.f64 	%fd161, %fd5, %fd160, %fd157;
	mul.f64 	%fd162, %fd22, %fd16;
	mul.f64 	%fd163, %fd162, 0d0000000000000000;
	mul.f64 	%fd164, %fd5, %fd163;
	fma.rn.f64 	%fd165, %fd5, %fd164, %fd161;
	mul.f64 	%fd166, %fd22, %fd17;
	mul.f64 	%fd167, %fd166, 0d0000000000000000;
	mul.f64 	%fd168, %fd5, %fd167;
	fma.rn.f64 	%fd169, %fd5, %fd168, %fd165;
	mul.f64 	%fd170, %fd39, %fd14;
	mul.f64 	%fd171, %fd170, %fd2;
	mul.f64 	%fd172, %fd5, %fd171;
	fma.rn.f64 	%fd173, %fd5, %fd172, %fd169;
	mul.f64 	%fd174, %fd39, %fd15;
	mul.f64 	%fd175, %fd174, %fd3;
	mul.f64 	%fd176, %fd5, %fd175;
	fma.rn.f64 	%fd177, %fd5, %fd176, %fd173;
	mul.f64 	%fd178, %fd39, %fd16;
	mul.f64 	%fd179, %fd178, 0d0000000000000000;
	mul.f64 	%fd180, %fd5, %fd179;
	fma.rn.f64 	%fd181, %fd5, %fd180, %fd177;
	mul.f64 	%fd182, %fd39, %fd17;
	mul.f64 	%fd183, %fd182, 0d0000000000000000;
	mul.f64 	%fd184, %fd5, %fd183;
	fma.rn.f64 	%fd185, %fd5, %fd184, %fd181;
	mul.f64 	%fd186, %fd56, %fd14;
	mul.f64 	%fd187, %fd186, 0d0000000000000000;
	mul.f64 	%fd188, %fd5, %fd187;
	fma.rn.f64 	%fd189, %fd5, %fd188, %fd185;
	mul.f64 	%fd190, %fd56, %fd15;
	mul.f64 	%fd191, %fd190, 0d0000000000000000;
	mul.f64 	%fd192, %fd5, %fd191;
	fma.rn.f64 	%fd193, %fd5, %fd192, %fd189;
	mul.f64 	%fd194, %fd56, %fd16;
	mul.f64 	%fd195, %fd194, %fd4;
	mul.f64 	%fd196, %fd5, %fd195;
	fma.rn.f64 	%fd197, %fd5, %fd196, %fd193;
	mul.f64 	%fd198, %fd56, %fd17;
	mul.f64 	%fd199, %fd198, 0d0000000000000000;
	mul.f64 	%fd200, %fd5, %fd199;
	fma.rn.f64 	%fd201, %fd5, %fd200, %fd197;
	mul.f64 	%fd202, %fd73, %fd14;
	mul.f64 	%fd203, %fd202, 0d0000000000000000;
	mul.f64 	%fd204, %fd5, %fd203;
	fma.rn.f64 	%fd205, %fd5, %fd204, %fd201;
	mul.f64 	%fd206, %fd73, %fd15;
	mul.f64 	%fd207, %fd206, 0d0000000000000000;
	mul.f64 	%fd208, %fd5, %fd207;
	fma.rn.f64 	%fd209, %fd5, %fd208, %fd205;
	mul.f64 	%fd210, %fd73, %fd16;
	mul.f64 	%fd211, %fd210, 0d0000000000000000;
	mul.f64 	%fd212, %fd5, %fd211;
	fma.rn.f64 	%fd213, %fd5, %fd212, %fd209;
	mul.f64 	%fd214, %fd73, %fd17;
	mul.f64 	%fd215, %fd214, %fd4;
	mul.f64 	%fd216, %fd5, %fd215;
	fma.rn.f64 	%fd217, %fd5, %fd216, %fd213;
	st.shared.f64 	[%r13], %fd217;
	mul.f64 	%fd218, %fd22, %fd18;
	mul.f64 	%fd219, %fd218, %fd1;
	mul.f64 	%fd220, %fd5, %fd219;
	fma.rn.f64 	%fd221, %fd5, %fd220, 0d0000000000000000;
	mul.f64 	%fd222, %fd22, %fd19;
	mul.f64 	%fd223, %fd222, %fd2;
	mul.f64 	%fd224, %fd5, %fd223;
	fma.rn.f64 	%fd225, %fd5, %fd224, %fd221;
	mul.f64 	%fd226, %fd22, %fd20;
	mul.f64 	%fd227, %fd226, 0d0000000000000000;
	mul.f64 	%fd228, %fd5, %fd227;
	fma.rn.f64 	%fd229, %fd5, %fd228, %fd225;
	mul.f64 	%fd230, %fd22, %fd21;
	mul.f64 	%fd231, %fd230, 0d0000000000000000;
	mul.f64 	%fd232, %fd5, %fd231;
	fma.rn.f64 	%fd233, %fd5, %fd232, %fd229;
	mul.f64 	%fd234, %fd39, %fd18;
	mul.f64 	%fd235, %fd234, %fd2;
	mul.f64 	%fd236, %fd5, %fd235;
	fma.rn.f64 	%fd237, %fd5, %fd236, %fd233;
	mul.f64 	%fd238, %fd39, %fd19;
	mul.f64 	%fd239, %fd238, %fd3;
	mul.f64 	%fd240, %fd5, %fd239;
	fma.rn.f64 	%fd241, %fd5, %fd240, %fd237;
	mul.f64 	%fd242, %fd39, %fd20;
	mul.f64 	%fd243, %fd242, 0d0000000000000000;
	mul.f64 	%fd244, %fd5, %fd243;
	fma.rn.f64 	%fd245, %fd5, %fd244, %fd241;
	mul.f64 	%fd246, %fd39, %fd21;
	mul.f64 	%fd247, %fd246, 0d0000000000000000;
	mul.f64 	%fd248, %fd5, %fd247;
	fma.rn.f64 	%fd249, %fd5, %fd248, %fd245;
	mul.f64 	%fd250, %fd56, %fd18;
	mul.f64 	%fd251, %fd250, 0d0000000000000000;
	mul.f64 	%fd252, %fd5, %fd251;
	fma.rn.f64 	%fd253, %fd5, %fd252, %fd249;
	mul.f64 	%fd254, %fd56, %fd19;
	mul.f64 	%fd255, %fd254, 0d0000000000000000;
	mul.f64 	%fd256, %fd5, %fd255;
	fma.rn.f64 	%fd257, %fd5, %fd256, %fd253;
	mul.f64 	%fd258, %fd56, %fd20;
	mul.f64 	%fd259, %fd258, %fd4;
	mul.f64 	%fd260, %fd5, %fd259;
	fma.rn.f64 	%fd261, %fd5, %fd260, %fd257;
	mul.f64 	%fd262, %fd56, %fd21;
	mul.f64 	%fd263, %fd262, 0d0000000000000000;
	mul.f64 	%fd264, %fd5, %fd263;
	fma.rn.f64 	%fd265, %fd5, %fd264, %fd261;
	mul.f64 	%fd266, %fd73, %fd18;
	mul.f64 	%fd267, %fd266, 0d0000000000000000;
	mul.f64 	%fd268, %fd5, %fd267;
	fma.rn.f64 	%fd269, %fd5, %fd268, %fd265;
	mul.f64 	%fd270, %fd73, %fd19;
	mul.f64 	%fd271, %fd270, 0d0000000000000000;
	mul.f64 	%fd272, %fd5, %fd271;
	fma.rn.f64 	%fd273, %fd5, %fd272, %fd269;
	mul.f64 	%fd274, %fd73, %fd20;
	mul.f64 	%fd275, %fd274, 0d0000000000000000;
	mul.f64 	%fd276, %fd5, %fd275;
	fma.rn.f64 	%fd277, %fd5, %fd276, %fd273;
	mul.f64 	%fd278, %fd73, %fd21;
	mul.f64 	%fd279, %fd278, %fd4;
	mul.f64 	%fd280, %fd5, %fd279;
	fma.rn.f64 	%fd281, %fd5, %fd280, %fd277;
	st.shared.f64 	[%r13+128], %fd281;
	add.s64 	%rd58, %rd58, 32;
	add.s32 	%r45, %r45, 512;
	setp.ne.s32 	%p3, %r45, 2304;
	@%p3 bra 	$L__BB5_3;
$L__BB5_4:
	bar.sync 	0;
	setp.gt.u32 	%p4, %r2, 47;
	@%p4 bra 	$L__BB5_12;
	ld.param.u64 	%rd57, [twocenter_fock_ri_41_kernel_param_7];
	ld.param.u64 	%rd56, [twocenter_fock_ri_41_kernel_param_6];
	cvta.to.global.u64 	%rd8, %rd57;
	cvta.to.global.u64 	%rd9, %rd56;
	setp.gt.u32 	%p5, %r2, 15;
	@%p5 bra 	$L__BB5_7;
	ld.param.u32 	%r44, [twocenter_fock_ri_41_kernel_param_8];
	shr.u32 	%r33, %r2, 2;
	and.b32  	%r34, %r2, 3;
	mad.lo.s32 	%r35, %r4, %r44, %r4;
	mul.wide.s32 	%rd52, %r35, 8;
	add.s64 	%rd53, %rd9, %rd52;
	ld.global.nc.f64 	%fd347, [%rd53];
	shl.b32 	%r36, %r2, 7;
	mov.u32 	%r37, _ZZ27twocenter_fock_ri_41_kernelE3shW;
	add.s32 	%r38, %r37, %r36;
	ld.shared.f64 	%fd348, [%r38];
	fma.rn.f64 	%fd349, %fd347, %fd348, 0d0000000000000000;
	add.s32 	%r39, %r3, %r33;
	add.s32 	%r40, %r3, %r34;
	mad.lo.s32 	%r41, %r39, %r44, %r40;
	mul.wide.s32 	%rd54, %r41, 8;
	add.s64 	%rd55, %rd8, %rd54;
	atom.global.add.f64 	%fd350, [%rd55], %fd349;
	bra.uni 	$L__BB5_12;
$L__BB5_7:
	setp.gt.u32 	%p6, %r2, 31;
	@%p6 bra 	$L__BB5_10;
	and.b32  	%r23, %r2, 3;
	setp.ne.s32 	%p10, %r23, 0;
	@%p10 bra 	$L__BB5_12;
	ld.param.u32 	%r43, [twocenter_fock_ri_41_kernel_param_8];
	add.s32 	%r24, %r2, -16;
	shr.u32 	%r25, %r24, 2;
	mad.lo.s32 	%r26, %r3, %r43, %r4;
	mul.wide.s32 	%rd42, %r26, 8;
	add.s64 	%rd43, %rd9, %rd42;
	ld.global.nc.f64 	%fd331, [%rd43];
	shl.b32 	%r27, %r24, 7;
	mov.u32 	%r28, _ZZ27twocenter_fock_ri_41_kernelE3shW;
	add.s32 	%r29, %r28, %r27;
	ld.shared.f64 	%fd332, [%r29];
	fma.rn.f64 	%fd333, %fd331, %fd332, 0d0000000000000000;
	mul.wide.s32 	%rd44, %r43, 8;
	add.s64 	%rd45, %rd43, %rd44;
	ld.global.nc.f64 	%fd334, [%rd45];
	ld.shared.f64 	%fd335, [%r29+128];
	fma.rn.f64 	%fd336, %fd334, %fd335, %fd333;
	add.s64 	%rd46, %rd45, %rd44;
	ld.global.nc.f64 	%fd337, [%rd46];
	ld.shared.f64 	%fd338, [%r29+256];
	fma.rn.f64 	%fd339, %fd337, %fd338, %fd336;
	add.s64 	%rd47, %rd46, %rd44;
	ld.global.nc.f64 	%fd340, [%rd47];
	ld.shared.f64 	%fd341, [%r29+384];
	fma.rn.f64 	%fd342, %fd340, %fd341, %fd339;
	add.s32 	%r30, %r3, %r25;
	mad.lo.s32 	%r31, %r30, %r43, %r4;
	mul.wide.s32 	%rd48, %r31, 8;
	add.s64 	%rd49, %rd8, %rd48;
	ld.global.f64 	%fd343, [%rd49];
	fma.rn.f64 	%fd344, %fd342, 0dBFE0000000000000, %fd343;
	st.global.f64 	[%rd49], %fd344;
	mad.lo.s32 	%r32, %r4, %r43, %r30;
	mul.wide.s32 	%rd50, %r32, 8;
	add.s64 	%rd51, %rd8, %rd50;
	ld.global.f64 	%fd345, [%rd51];
	fma.rn.f64 	%fd346, %fd342, 0dBFE0000000000000, %fd345;
	st.global.f64 	[%rd51], %fd346;
	bra.uni 	$L__BB5_12;
$L__BB5_10:
	and.b32  	%r14, %r2, 3;
	setp.gt.u32 	%p7, %r2, 35;
	setp.ne.s32 	%p8, %r14, 0;
	or.pred  	%p9, %p7, %p8;
	@%p9 bra 	$L__BB5_12;
	ld.param.u32 	%r42, [twocenter_fock_ri_41_kernel_param_8];
	add.s32 	%r15, %r2, -32;
	shr.u32 	%r16, %r15, 2;
	shl.b32 	%r17, %r15, 3;
	mad.lo.s32 	%r18, %r3, %r42, %r3;
	mul.wide.s32 	%rd34, %r18, 8;
	add.s64 	%rd35, %rd9, %rd34;
	ld.global.nc.f64 	%fd282, [%rd35];
	mov.u32 	%r19, _ZZ27twocenter_fock_ri_41_kernelE3shW;
	add.s32 	%r20, %r19, %r17;
	ld.shared.f64 	%fd283, [%r20];
	fma.rn.f64 	%fd284, %fd282, %fd283, 0d0000000000000000;
	ld.global.nc.f64 	%fd285, [%rd35+8];
	ld.shared.f64 	%fd286, [%r20+128];
	fma.rn.f64 	%fd287, %fd285, %fd286, %fd284;
	ld.global.nc.f64 	%fd288, [%rd35+16];
	ld.shared.f64 	%fd289, [%r20+256];
	fma.rn.f64 	%fd290, %fd288, %fd289, %fd287;
	ld.global.nc.f64 	%fd291, [%rd35+24];
	ld.shared.f64 	%fd292, [%r20+384];
	fma.rn.f64 	%fd293, %fd291, %fd292, %fd290;
	mul.wide.s32 	%rd36, %r42, 8;
	add.s64 	%rd37, %rd35, %rd36;
	ld.global.nc.f64 	%fd294, [%rd37];
	ld.shared.f64 	%fd295, [%r20+512];
	fma.rn.f64 	%fd296, %fd294, %fd295, %fd293;
	ld.global.nc.f64 	%fd297, [%rd37+8];
	ld.shared.f64 	%fd298, [%r20+640];
	fma.rn.f64 	%fd299, %fd297, %fd298, %fd296;
	ld.global.nc.f64 	%fd300, [%rd37+16];
	ld.shared.f64 	%fd301, [%r20+768];
	fma.rn.f64 	%fd302, %fd300, %fd301, %fd299;
	ld.global.nc.f64 	%fd303, [%rd37+24];
	ld.shared.f64 	%fd304, [%r20+896];
	fma.rn.f64 	%fd305, %fd303, %fd304, %fd302;
	add.s64 	%rd38, %rd37, %rd36;
	ld.global.nc.f64 	%fd306, [%rd38];
	ld.shared.f64 	%fd307, [%r20+1024];
	fma.rn.f64 	%fd308, %fd306, %fd307, %fd305;
	ld.global.nc.f64 	%fd309, [%rd38+8];
	ld.shared.f64 	%fd310, [%r20+1152];
	fma.rn.f64 	%fd311, %fd309, %fd310, %fd308;
	ld.global.nc.f64 	%fd312, [%rd38+16];
	ld.shared.f64 	%fd313, [%r20+1280];
	fma.rn.f64 	%fd314, %fd312, %fd313, %fd311;
	ld.global.nc.f64 	%fd315, [%rd38+24];
	ld.shared.f64 	%fd316, [%r20+1408];
	fma.rn.f64 	%fd317, %fd315, %fd316, %fd314;
	add.s64 	%rd39, %rd38, %rd36;
	ld.global.nc.f64 	%fd318, [%rd39];
	ld.shared.f64 	%fd319, [%r20+1536];
	fma.rn.f64 	%fd320, %fd318, %fd319, %fd317;
	ld.global.nc.f64 	%fd321, [%rd39+8];
	ld.shared.f64 	%fd322, [%r20+1664];
	fma.rn.f64 	%fd323, %fd321, %fd322, %fd320;
	ld.global.nc.f64 	%fd324, [%rd39+16];
	ld.shared.f64 	%fd325, [%r20+1792];
	fma.rn.f64 	%fd326, %fd324, %fd325, %fd323;
	ld.global.nc.f64 	%fd327, [%rd39+24];
	ld.shared.f64 	%fd328, [%r20+1920];
	fma.rn.f64 	%fd329, %fd327, %fd328, %fd326;
	add.s32 	%r21, %r4, %r16;
	mad.lo.s32 	%r22, %r21, %r42, %r4;
	mul.wide.s32 	%rd40, %r22, 8;
	add.s64 	%rd41, %rd8, %rd40;
	atom.global.add.f64 	%fd330, [%rd41], %fd329;
$L__BB5_12:
	ret;

}
	// .globl	twocenter_fock_ri_44_kernel
.visible .entry twocenter_fock_ri_44_kernel(
	.param .u64 .ptr .align 1 twocenter_fock_ri_44_kernel_param_0,
	.param .u64 .ptr .align 1 twocenter_fock_ri_44_kernel_param_1,
	.param .u64 .ptr .align 1 twocenter_fock_ri_44_kernel_param_2,
	.param .u64 .ptr .align 1 twocenter_fock_ri_44_kernel_param_3,
	.param .u64 .ptr .align 1 twocenter_fock_ri_44_kernel_param_4,
	.param .u64 .ptr .align 1 twocenter_fock_ri_44_kernel_param_5,
	.param .u64 .ptr .align 1 twocenter_fock_ri_44_kernel_param_6,
	.param .u64 .ptr .align 1 twocenter_fock_ri_44_kernel_param_7,
	.param .u32 twocenter_fock_ri_44_kernel_param_8,
	.param .u32 twocenter_fock_ri_44_kernel_param_9
)
{
	.local .align 16 .b8 	__local_depot6[2048];
	.reg .b64 	%SP;
	.reg .b64 	%SPL;
	.reg .pred 	%p<11>;
	.reg .b32 	%r<80>;
	.reg .b64 	%rd<75>;
	.reg .b64 	%fd<450>;
	// demoted variable
	.shared .align 8 .b8 _ZZ27twocenter_fock_ri_44_kernelE3shW[2048];
	mov.u64 	%SPL, __local_depot6;
	ld.param.u64 	%rd11, [twocenter_fock_ri_44_kernel_param_0];
	ld.param.u64 	%rd12, [twocenter_fock_ri_44_kernel_param_1];
	ld.param.u64 	%rd13, [twocenter_fock_ri_44_kernel_param_2];
	ld.param.u64 	%rd15, [twocenter_fock_ri_44_kernel_param_4];
	ld.param.u64 	%rd16, [twocenter_fock_ri_44_kernel_param_5];
	ld.param.u64 	%rd18, [twocenter_fock_ri_44_kernel_param_7];
	ld.param.u32 	%r19, [twocenter_fock_ri_44_kernel_param_9];
	cvta.to.global.u64 	%rd1, %rd18;
	mov.u32 	%r1, %ctaid.x;
	setp.ge.s32 	%p1, %r1, %r19;
	@%p1 bra 	$L__BB6_18;
	cvta.to.global.u64 	%rd19, %rd11;
	cvta.to.global.u64 	%rd20, %rd12;
	cvta.to.global.u64 	%rd21, %rd13;
	cvta.to.global.u64 	%rd22, %rd15;
	cvta.to.global.u64 	%rd23, %rd16;
	mov.u32 	%r2, %tid.x;
	mul.wide.u32 	%rd24, %r1, 4;
	add.s64 	%rd25, %rd19, %rd24;
	ld.global.nc.u32 	%r20, [%rd25];
	add.s64 	%rd26, %rd20, %rd24;
	ld.global.nc.u32 	%r21, [%rd26];
	mul.wide.s32 	%rd27, %r20, 4;
	add.s64 	%rd28, %rd21, %rd27;
	ld.global.nc.u32 	%r3, [%rd28];
	mul.wide.s32 	%rd29, %r21, 4;
	add.s64 	%rd30, %rd21, %rd29;
	ld.global.nc.u32 	%r4, [%rd30];
	mul.wide.u32 	%rd31, %r1, 128;
	add.s64 	%rd2, %rd22, %rd31;
	add.s64 	%rd3, %rd23, %rd31;
	setp.ne.s32 	%p2, %r2, 0;
	@%p2 bra 	$L__BB6_12;
	ld.param.u64 	%rd71, [twocenter_fock_ri_44_kernel_param_3];
	add.u64 	%rd33, %SPL, 0;
	mov.f64 	%fd15, 0d0000000000000000;
	st.local.v2.f64 	[%rd33], {%fd15, %fd15};
	st.local.v2.f64 	[%rd33+16], {%fd15, %fd15};
	st.local.v2.f64 	[%rd33+32], {%fd15, %fd15};
	st.local.v2.f64 	[%rd33+48], {%fd15, %fd15};
	st.local.v2.f64 	[%rd33+64], {%fd15, %fd15};
	st.local.v2.f64 	[%rd33+80], {%fd15, %fd15};
	st.local.v2.f64 	[%rd33+96], {%fd15, %fd15};
	st.local.v2.f64 	[%rd33+112], {%fd15, %fd15};
	st.local.v2.f64 	[%rd33+128], {%fd15, %fd15};
	st.local.v2.f64 	[%rd33+144], {%fd15, %fd15};
	st.local.v2.f64 	[%rd33+160], {%fd15, %fd15};
	st.local.v2.f64 	[%rd33+176], {%fd15, %fd15};
	st.local.v2.f64 	[%rd33+192], {%fd15, %fd15};
	st.local.v2.f64 	[%rd33+208], {%fd15, %fd15};
	st.local.v2.f64 	[%rd33+224], {%fd15, %fd15};
	st.local.v2.f64 	[%rd33+240], {%fd15, %fd15};
	add.s64 	%rd4, %rd33, 256;
	st.local.v2.f64 	[%rd33+256], {%fd15, %fd15};
	st.local.v2.f64 	[%rd33+272], {%fd15, %fd15};
	st.local.v2.f64 	[%rd33+288], {%fd15, %fd15};
	st.local.v2.f64 	[%rd33+304], {%fd15, %fd15};
	st.local.v2.f64 	[%rd33+320], {%fd15, %fd15};
	st.local.v2.f64 	[%rd33+336], {%fd15, %fd15};
	st.local.v2.f64 	[%rd33+352], {%fd15, %fd15};
	st.local.v2.f64 	[%rd33+368], {%fd15, %fd15};
	st.local.v2.f64 	[%rd33+384], {%fd15, %fd15};
	st.local.v2.f64 	[%rd33+400], {%fd15, %fd15};
	st.local.v2.f64 	[%rd33+416], {%fd15, %fd15};
	st.local.v2.f64 	[%rd33+432], {%fd15, %fd15};
	st.local.v2.f64 	[%rd33+448], {%fd15, %fd15};
	st.local.v2.f64 	[%rd33+464], {%fd15, %fd15};
	st.local.v2.f64 	[%rd33+480], {%fd15, %fd15};
	st.local.v2.f64 	[%rd33+496], {%fd15, %fd15};
	st.local.v2.f64 	[%rd33+512], {%fd15, %fd15};
	st.local.v2.f64 	[%rd33+528], {%fd15, %fd15};
	st.local.v2.f64 	[%rd33+544], {%fd15, %fd15};
	st.local.v2.f64 	[%rd33+560], {%fd15, %fd15};
	st.local.v2.f64 	[%rd33+576], {%fd15, %fd15};
	st.local.v2.f64 	[%rd33+592], {%fd15, %fd15};
	st.local.v2.f64 	[%rd33+608], {%fd15, %fd15};
	st.local.v2.f64 	[%rd33+624], {%fd15, %fd15};
	st.local.v2.f64 	[%rd33+640], {%fd15, %fd15};
	st.local.v2.f64 	[%rd33+656], {%fd15, %fd15};
	st.local.v2.f64 	[%rd33+672], {%fd15, %fd15};
	st.local.v2.f64 	[%rd33+688], {%fd15, %fd15};
	st.local.v2.f64 	[%rd33+704], {%fd15, %fd15};
	st.local.v2.f64 	[%rd33+720], {%fd15, %fd15};
	st.local.v2.f64 	[%rd33+736], {%fd15, %fd15};
	st.local.v2.f64 	[%rd33+752], {%fd15, %fd15};
	st.local.v2.f64 	[%rd33+768], {%fd15, %fd15};
	st.local.v2.f64 	[%rd33+784], {%fd15, %fd15};
	st.local.v2.f64 	[%rd33+800], {%fd15, %fd15};
	st.local.v2.f64 	[%rd33+816], {%fd15, %fd15};
	st.local.v2.f64 	[%rd33+832], {%fd15, %fd15};
	st.local.v2.f64 	[%rd33+848], {%fd15, %fd15};
	st.local.v2.f64 	[%rd33+864], {%fd15, %fd15};
	st.local.v2.f64 	[%rd33+880], {%fd15, %fd15};
	st.local.v2.f64 	[%rd33+896], {%fd15, %fd15};
	st.local.v2.f64 	[%rd33+912], {%fd15, %fd15};
	st.local.v2.f64 	[%rd33+928], {%fd15, %fd15};
	st.local.v2.f64 	[%rd33+944], {%fd15, %fd15};
	st.local.v2.f64 	[%rd33+960], {%fd15, %fd15};
	st.local.v2.f64 	[%rd33+976], {%fd15, %fd15};
	st.local.v2.f64 	[%rd33+992], {%fd15, %fd15};
	st.local.v2.f64 	[%rd33+1008], {%fd15, %fd15};
	st.local.v2.f64 	[%rd33+1024], {%fd15, %fd15};
	st.local.v2.f64 	[%rd33+1040], {%fd15, %fd15};
	st.local.v2.f64 	[%rd33+1056], {%fd15, %fd15};
	st.local.v2.f64 	[%rd33+1072], {%fd15, %fd15};
	st.local.v2.f64 	[%rd33+1088], {%fd15, %fd15};
	st.local.v2.f64 	[%rd33+1104], {%fd15, %fd15};
	st.local.v2.f64 	[%rd33+1120], {%fd15, %fd15};
	st.local.v2.f64 	[%rd33+1136], {%fd15, %fd15};
	st.local.v2.f64 	[%rd33+1152], {%fd15, %fd15};
	st.local.v2.f64 	[%rd33+1168], {%fd15, %fd15};
	st.local.v2.f64 	[%rd33+1184], {%fd15, %fd15};
	st.local.v2.f64 	[%rd33+1200], {%fd15, %fd15};
	st.local.v2.f64 	[%rd33+1216], {%fd15, %fd15};
	st.local.v2.f64 	[%rd33+1232], {%fd15, %fd15};
	st.local.v2.f64 	[%rd33+1248], {%fd15, %fd15};
	st.local.v2.f64 	[%rd33+1264], {%fd15, %fd15};
	st.local.v2.f64 	[%rd33+1280], {%fd15, %fd15};
	st.local.v2.f64 	[%rd33+1296], {%fd15, %fd15};
	st.local.v2.f64 	[%rd33+1312], {%fd15, %fd15};
	st.local.v2.f64 	[%rd33+1328], {%fd15, %fd15};
	st.local.v2.f64 	[%rd33+1344], {%fd15, %fd15};
	st.local.v2.f64 	[%rd33+1360], {%fd15, %fd15};
	st.local.v2.f64 	[%rd33+1376], {%fd15, %fd15};
	st.local.v2.f64 	[%rd33+1392], {%fd15, %fd15};
	st.local.v2.f64 	[%rd33+1408], {%fd15, %fd15};
	st.local.v2.f64 	[%rd33+1424], {%fd15, %fd15};
	st.local.v2.f64 	[%rd33+1440], {%fd15, %fd15};
	st.local.v2.f64 	[%rd33+1456], {%fd15, %fd15};
	st.local.v2.f64 	[%rd33+1472], {%fd15, %fd15};
	st.local.v2.f64 	[%rd33+1488], {%fd15, %fd15};
	st.local.v2.f64 	[%rd33+1504], {%fd15, %fd15};
	st.local.v2.f64 	[%rd33+1520], {%fd15, %fd15};
	st.local.v2.f64 	[%rd33+1536], {%fd15, %fd15};
	mov.b64 	%rd34, 0;
	st.local.u64 	[%rd33+1552], %rd34;
	st.local.v2.f64 	[%rd33+1568], {%fd15, %fd15};
	st.local.v2.f64 	[%rd33+1584], {%fd15, %fd15};
	st.local.v2.f64 	[%rd33+1600], {%fd15, %fd15};
	st.local.v2.f64 	[%rd33+1616], {%fd15, %fd15};
	st.local.u64 	[%rd33+1640], %rd34;
	st.local.v2.f64 	[%rd33+1648], {%fd15, %fd15};
	st.local.v2.f64 	[%rd33+1664], {%fd15, %fd15};
	st.local.u64 	[%rd33+1680], %rd34;
	st.local.v2.f64 	[%rd33+1696], {%fd15, %fd15};
	st.local.v2.f64 	[%rd33+1712], {%fd15, %fd15};
	st.local.v2.f64 	[%rd33+1728], {%fd15, %fd15};
	st.local.v2.f64 	[%rd33+1744], {%fd15, %fd15};
	st.local.u64 	[%rd33+1768], %rd34;
	st.local.v2.f64 	[%rd33+1776], {%fd15, %fd15};
	st.local.v2.f64 	[%rd33+1792], {%fd15, %fd15};
	st.local.v2.f64 	[%rd33+1808], {%fd15, %fd15};
	st.local.v2.f64 	[%rd33+1824], {%fd15, %fd15};
	st.local.v2.f64 	[%rd33+1840], {%fd15, %fd15};
	st.local.v2.f64 	[%rd33+1856], {%fd15, %fd15};
	st.local.v2.f64 	[%rd33+1888], {%fd15, %fd15};
	st.local.v2.f64 	[%rd33+1936], {%fd15, %fd15};
	st.local.v2.f64 	[%rd33+1968], {%fd15, %fd15};
	st.local.v2.f64 	[%rd33+1984], {%fd15, %fd15};
	st.local.v2.f64 	[%rd33+2016], {%fd15, %fd15};
	cvta.to.global.u64 	%rd35, %rd71;
	mul.wide.u32 	%rd36, %r1, 176;
	add.s64 	%rd37, %rd35, %rd36;
	ld.global.nc.f64 	%fd16, [%rd37];
	ld.global.nc.f64 	%fd17, [%rd37+8];
	ld.global.nc.f64 	%fd18, [%rd37+16];
	ld.global.nc.f64 	%fd19, [%rd37+24];
	ld.global.nc.f64 	%fd20, [%rd37+32];
	st.local.v2.f64 	[%rd33], {%fd16, %fd20};
	ld.global.nc.f64 	%fd21, [%rd37+80];
	st.local.v2.f64 	[%rd33+32], {%fd20, %fd21};
	ld.global.nc.f64 	%fd22, [%rd37+88];
	st.local.f64 	[%rd33+80], %fd22;
	st.local.f64 	[%rd33+120], %fd22;
	ld.global.nc.f64 	%fd23, [%rd37+40];
	st.local.v2.f64 	[%rd33+128], {%fd17, %fd23};
	st.local.v2.f64 	[%rd33+512], {%fd17, %fd23};
	ld.global.nc.f64 	%fd24, [%rd37+48];
	st.local.f64 	[%rd33+272], %fd24;
	st.local.f64 	[%rd33+1040], %fd24;
	st.local.f64 	[%rd33+408], %fd24;
	st.local.f64 	[%rd33+1560], %fd24;
	ld.global.nc.f64 	%fd25, [%rd37+56];
	st.local.v2.f64 	[%rd33+640], {%fd18, %fd25};
	ld.global.nc.f64 	%fd26, [%rd37+64];
	st.local.v2.f64 	[%rd33+1280], {%fd19, %fd26};
	st.local.v2.f64 	[%rd33+1920], {%fd19, %fd26};
	ld.global.nc.f64 	%fd27, [%rd37+72];
	st.local.f64 	[%rd33+784], %fd27;
	st.local.f64 	[%rd33+1168], %fd27;
	st.local.f64 	[%rd33+920], %fd27;
	st.local.f64 	[%rd33+1688], %fd27;
	ld.global.nc.f64 	%fd28, [%rd37+96];
	st.local.v2.f64 	[%rd33+160], {%fd23, %fd28};
	st.local.v2.f64 	[%rd33+544], {%fd23, %fd28};
	ld.global.nc.f64 	%fd29, [%rd37+104];
	st.local.f64 	[%rd33+208], %fd29;
	st.local.f64 	[%rd33+592], %fd29;
	st.local.f64 	[%rd33+248], %fd29;
	st.local.f64 	[%rd33+632], %fd29;
	ld.global.nc.f64 	%fd30, [%rd37+112];
	st.local.f64 	[%rd33+304], %fd30;
	st.local.f64 	[%rd33+1072], %fd30;
	st.local.v2.f64 	[%rd33+320], {%fd24, %fd30};
	st.local.v2.f64 	[%rd33+1088], {%fd24, %fd30};
	st.local.f64 	[%rd33+440], %fd30;
	st.local.f64 	[%rd33+1592], %fd30;
	st.local.v2.f64 	[%rd33+480], {%fd24, %fd30};
	st.local.v2.f64 	[%rd33+1632], {%fd24, %fd30};
	ld.global.nc.f64 	%fd31, [%rd37+120];
	st.local.v2.f64 	[%rd33+672], {%fd25, %fd31};
	ld.global.nc.f64 	%fd32, [%rd37+136];
	ld.global.nc.f64 	%fd33, [%rd37+128];
	st.local.v2.f64 	[%rd33+1312], {%fd26, %fd33};
	st.local.f64 	[%rd33+720], %fd32;
	st.local.v2.f64 	[%rd33+1952], {%fd26, %fd33};
	st.local.f64 	[%rd33+760], %fd32;
	ld.global.nc.f64 	%fd34, [%rd37+144];
	st.local.f64 	[%rd33+1360], %fd34;
	st.local.v2.f64 	[%rd33+2032], {%fd15, %fd34};
	ld.global.nc.f64 	%fd35, [%rd37+152];
	st.local.f64 	[%rd33+816], %fd35;
	st.local.f64 	[%rd33+1200], %fd35;
	st.local.v2.f64 	[%rd33+832], {%fd27, %fd35};
	st.local.v2.f64 	[%rd33+1216], {%fd27, %fd35};
	st.local.f64 	[%rd33+952], %fd35;
	st.local.f64 	[%rd33+1720], %fd35;
	st.local.v2.f64 	[%rd33+992], {%fd27, %fd35};
	st.local.v2.f64 	[%rd33+1760], {%fd27, %fd35};
	ld.global.nc.f64 	%fd36, [%rd37+160];
	st.local.f64 	[%rd33+1400], %fd36;
	st.local.v2.f64 	[%rd33+2000], {%fd36, %fd15};
	ld.global.nc.f64 	%fd37, [%rd37+168];
	st.local.f64 	[%rd33+1496], %fd37;
	st.local.v2.f64 	[%rd33+1904], {%fd37, %fd15};
	st.local.f64 	[%rd33+1520], %fd37;
	st.local.v2.f64 	[%rd33+1872], {%fd15, %fd37};
	st.shared.u64 	[_ZZ27twocenter_fock_ri_44_kernelE3shW], %rd34;
	st.shared.u64 	[_ZZ27twocenter_fock_ri_44_kernelE3shW+8], %rd34;
	st.shared.u64 	[_ZZ27twocenter_fock_ri_44_kernelE3shW+16], %rd34;
	st.shared.u64 	[_ZZ27twocenter_fock_ri_44_kernelE3shW+24], %rd34;
	st.shared.u64 	[_ZZ27twocenter_fock_ri_44_kernelE3shW+32], %rd34;
	st.shared.u64 	[_ZZ27twocenter_fock_ri_44_kernelE3shW+40], %rd34;
	st.shared.u64 	[_ZZ27twocenter_fock_ri_44_kernelE3shW+48], %rd34;
	st.shared.u64 	[_ZZ27twocenter_fock_ri_44_kernelE3shW+56], %rd34;
	st.shared.u64 	[_ZZ27twocenter_fock_ri_44_kernelE3shW+64], %rd34;
	st.shared.u64 	[_ZZ27twocenter_fock_ri_44_kernelE3shW+72], %rd34;
	st.shared.u64 	[_ZZ27twocenter_fock_ri_44_kernelE3shW+80], %rd34;
	st.shared.u64 	[_ZZ27twocenter_fock_ri_44_kernelE3shW+88], %rd34;
	st.shared.u64 	[_ZZ27twocenter_fock_ri_44_kernelE3shW+96], %rd34;
	st.shared.u64 	[_ZZ27twocenter_fock_ri_44_kernelE3shW+104], %rd34;
	st.shared.u64 	[_ZZ27twocenter_fock_ri_44_kernelE3shW+112], %rd34;
	st.shared.u64 	[_ZZ27twocenter_fock_ri_44_kernelE3shW+120], %rd34;
	st.shared.u64 	[_ZZ27twocenter_fock_ri_44_kernelE3shW+128], %rd34;
	st.shared.u64 	[_ZZ27twocenter_fock_ri_44_kernelE3shW+136], %rd34;
	st.shared.u64 	[_ZZ27twocenter_fock_ri_44_kernelE3shW+144], %rd34;
	st.shared.u64 	[_ZZ27twocenter_fock_ri_44_kernelE3shW+152], %rd34;
	st.shared.u64 	[_ZZ27twocenter_fock_ri_44_kernelE3shW+160], %rd34;
	st.shared.u64 	[_ZZ27twocenter_fock_ri_44_kernelE3shW+168], %rd34;
	st.shared.u64 	[_ZZ27twocenter_fock_ri_44_kernelE3shW+176], %rd34;
	st.shared.u64 	[_ZZ27twocenter_fock_ri_44_kernelE3shW+184], %rd34;
	st.shared.u64 	[_ZZ27twocenter_fock_ri_44_kernelE3shW+192], %rd34;
	st.shared.u64 	[_ZZ27twocenter_fock_ri_44_kernelE3shW+200], %rd34;
	st.shared.u64 	[_ZZ27twocenter_fock_ri_44_kernelE3shW+208], %rd34;
	st.shared.u64 	[_ZZ27twocenter_fock_ri_44_kernelE3shW+216], %rd34;
	st.shared.u64 	[_ZZ27twocenter_fock_ri_44_kernelE3shW+224], %rd34;
	st.shared.u64 	[_ZZ27twocenter_fock_ri_44_kernelE3shW+232], %rd34;
	st.shared.u64 	[_ZZ27twocenter_fock_ri_44_kernelE3shW+240], %rd34;
	st.shared.u64 	[_ZZ27twocenter_fock_ri_44_kernelE3shW+248], %rd34;
	st.shared.u64 	[_ZZ27twocenter_fock_ri_44_kernelE3shW+256], %rd34;
	st.shared.u64 	[_ZZ27twocenter_fock_ri_44_kernelE3shW+264], %rd34;
	st.shared.u64 	[_ZZ27twocenter_fock_ri_44_kernelE3shW+272], %rd34;
	st.shared.u64 	[_ZZ27twocenter_fock_ri_44_kernelE3shW+280], %rd34;
	st.shared.u64 	[_ZZ27twocenter_fock_ri_44_kernelE3shW+288], %rd34;
	st.shared.u64 	[_ZZ27twocenter_fock_ri_44_kernelE3shW+296], %rd34;
	st.shared.u64 	[_ZZ27twocenter_fock_ri_44_kernelE3shW+304], %rd34;
	st.shared.u64 	[_ZZ27twocenter_fock_ri_44_kernelE3shW+312], %rd34;
	st.shared.u64 	[_ZZ27twocenter_fock_ri_44_kernelE3shW+320], %rd34;
	st.shared.u64 	[_ZZ27twocenter_fock_ri_44_kernelE3shW+328], %rd34;
	st.shared.u64 	[_ZZ27twocenter_fock_ri_44_kernelE3shW+336], %rd34;
	st.shared.u64 	[_ZZ27twocenter_fock_ri_44_kernelE3shW+344], %rd34;
	st.shared.u64 	[_ZZ27twocenter_fock_ri_44_kernelE3shW+352], %rd34;
	st.shared.u64 	[_ZZ27twocenter_fock_ri_44_kernelE3shW+360], %rd34;
	st.shared.u64 	[_ZZ27twocenter_fock_ri_44_kernelE3shW+368], %rd34;
	st.shared.u64 	[_ZZ27twocenter_fock_ri_44_kernelE3shW+376], %rd34;
	st.shared.u64 	[_ZZ27twocenter_fock_ri_44_kernelE3shW+384], %rd34;
	st.shared.u64 	[_ZZ27twocenter_fock_ri_44_kernelE3shW+392], %rd34;
	st.shared.u64 	[_ZZ27twocenter_fock_ri_44_kernelE3shW+400], %rd34;
	st.shared.u64 	[_ZZ27twocenter_fock_ri_44_kernelE3shW+408], %rd34;
	st.shared.u64 	[_ZZ27twocenter_fock_ri_44_kernelE3shW+416], %rd34;
	st.shared.u64 	[_ZZ27twocenter_fock_ri_44_kernelE3shW+424], %rd34;
	st.shared.u64 	[_ZZ27twocenter_fock_ri_44_kernelE3shW+432], %rd34;
	st.shared.u64 	[_ZZ27twocenter_fock_ri_44_kernelE3shW+440], %rd34;
	st.shared.u64 	[_ZZ27twocenter_fock_ri_44_kernelE3shW+448], %rd34;
	st.shared.u64 	[_ZZ27twocenter_fock_ri_44_kernelE3shW+456], %rd34;
	st.shared.u64 	[_ZZ27twocenter_fock_ri_44_kernelE3shW+464], %rd34;
	st.shared.u64 	[_ZZ27twocenter_fock_ri_44_kernelE3shW+472], %rd34;
	st.shared.u64 	[_ZZ27twocenter_fock_ri_44_kernelE3shW+480], %rd34;
	st.shared.u64 	[_ZZ27twocenter_fock_ri_44_kernelE3shW+488], %rd34;
	st.shared.u64 	[_ZZ27twocenter_fock_ri_44_kernelE3shW+496], %rd34;
	st.shared.u64 	[_ZZ27twocenter_fock_ri_44_kernelE3shW+504], %rd34;
	st.shared.u64 	[_ZZ27twocenter_fock_ri_44_kernelE3shW+512], %rd34;
	st.shared.u64 	[_ZZ27twocenter_fock_ri_44_kernelE3shW+520], %rd34;
	st.shared.u64 	[_ZZ27twocenter_fock_ri_44_kernelE3shW+528], %rd34;
	st.shared.u64 	[_ZZ27twocenter_fock_ri_44_kernelE3shW+536], %rd34;
	st.shared.u64 	[_ZZ27twocenter_fock_ri_44_kernelE3shW+544], %rd34;
	st.shared.u64 	[_ZZ27twocenter_fock_ri_44_kernelE3shW+552], %rd34;
	st.shared.u64 	[_ZZ27twocenter_fock_ri_44_kernelE3shW+560], %rd34;
	st.shared.u64 	[_ZZ27twocenter_fock_ri_44_kernelE3shW+568], %rd34;
	st.shared.u64 	[_ZZ27twocenter_fock_ri_44_kernelE3shW+576], %rd34;
	st.shared.u64 	[_ZZ27twocenter_fock_ri_44_kernelE3shW+584], %rd34;
	st.shared.u64 	[_ZZ27twocenter_fock_ri_44_kernelE3shW+592], %rd34;
	st.shared.u64 	[_ZZ27twocenter_fock_ri_44_kernelE3shW+600], %rd34;
	st.shared.u64 	[_ZZ27twocenter_fock_ri_44_kernelE3shW+608], %rd34;
	st.shared.u64 	[_ZZ27twocenter_fock_ri_44_kernelE3shW+616], %rd34;
	st.shared.u64 	[_ZZ27twocenter_fock_ri_44_kernelE3shW+624], %rd34;
	st.shared.u64 	[_ZZ27twocenter_fock_ri_44_kernelE3shW+632], %rd34;
	st.shared.u64 	[_ZZ27twocenter_fock_ri_44_kernelE3shW+640], %rd34;
	st.shared.u64 	[_ZZ27twocenter_fock_ri_44_kernelE3shW+648], %rd34;
	st.shared.u64 	[_ZZ27twocenter_fock_ri_44_kernelE3shW+656], %rd34;
	st.shared.u64 	[_ZZ27twocenter_fock_ri_44_kernelE3shW+664], %rd34;
	st.shared.u64 	[_ZZ27twocenter_fock_ri_44_kernelE3shW+672], %rd34;
	st.shared.u64 	[_ZZ27twocenter_fock_ri_44_kernelE3shW+680], %rd34;
	st.shared.u64 	[_ZZ27twocenter_fock_ri_44_kernelE3shW+688], %rd34;
	st.shared.u64 	[_ZZ27twocenter_fock_ri_44_kernelE3shW+696], %rd34;
	st.shared.u64 	[_ZZ27twocenter_fock_ri_44_kernelE3shW+704], %rd34;
	st.shared.u64 	[_ZZ27twocenter_fock_ri_44_kernelE3shW+712], %rd34;
	st.shared.u64 	[_ZZ27twocenter_fock_ri_44_kernelE3shW+720], %rd34;
	st.shared.u64 	[_ZZ27twocenter_fock_ri_44_kernelE3shW+728], %rd34;
	st.shared.u64 	[_ZZ27twocenter_fock_ri_44_kernelE3shW+736], %rd34;
	st.shared.u64 	[_ZZ27twocenter_fock_ri_44_kernelE3shW+744], %rd34;
	st.shared.u64 	[_ZZ27twocenter_fock_ri_44_kernelE3shW+752], %rd34;
	st.shared.u64 	[_ZZ27twocenter_fock_ri_44_kernelE3shW+760], %rd34;
	st.shared.u64 	[_ZZ27twocenter_fock_ri_44_kernelE3shW+768], %rd34;
	st.shared.u64 	[_ZZ27twocenter_fock_ri_44_kernelE3shW+776], %rd34;
	st.shared.u64 	[_ZZ27twocenter_fock_ri_44_kernelE3shW+784], %rd34;
	st.shared.u64 	[_ZZ27twocenter_fock_ri_44_kernelE3shW+792], %rd34;
	st.shared.u64 	[_ZZ27twocenter_fock_ri_44_kernelE3shW+800], %rd34;
	st.shared.u64 	[_ZZ27twocenter_fock_ri_44_kernelE3shW+808], %rd34;
	st.shared.u64 	[_ZZ27twocenter_fock_ri_44_kernelE3shW+816], %rd34;
	st.shared.u64 	[_ZZ27twocenter_fock_ri_44_kernelE3shW+824], %rd34;
	st.shared.u64 	[_ZZ27twocenter_fock_ri_44_kernelE3shW+832], %rd34;
	st.shared.u64 	[_ZZ27twocenter_fock_ri_44_kernelE3shW+840], %rd34;
	st.shared.u64 	[_ZZ27twocenter_fock_ri_44_kernelE3shW+848], %rd34;
	st.shared.u64 	[_ZZ27twocenter_fock_ri_44_kernelE3shW+856], %rd34;
	st.shared.u64 	[_ZZ27twocenter_fock_ri_44_kernelE3shW+864], %rd34;
	st.shared.u64 	[_ZZ27twocenter_fock_ri_44_kernelE3shW+872], %rd34;
	st.shared.u64 	[_ZZ27twocenter_fock_ri_44_kernelE3shW+880], %rd34;
	st.shared.u64 	[_ZZ27twocenter_fock_ri_44_kernelE3shW+888], %rd34;
	st.shared.u64 	[_ZZ27twocenter_fock_ri_44_kernelE3shW+896], %rd34;
	st.shared.u64 	[_ZZ27twocenter_fock_ri_44_kernelE3shW+904], %rd34;
	st.shared.u64 	[_ZZ27twocenter_fock_ri_44_kernelE3shW+912], %rd34;
	st.shared.u64 	[_ZZ27twocenter_fock_ri_44_kernelE3shW+920], %rd34;
	st.shared.u64 	[_ZZ27twocenter_fock_ri_44_kernelE3shW+928], %rd34;
	st.shared.u64 	[_ZZ27twocenter_fock_ri_44_kernelE3shW+936], %rd34;
	st.shared.u64 	[_ZZ27twocenter_fock_ri_44_kernelE3shW+944], %rd34;
	st.shared.u64 	[_ZZ27twocenter_fock_ri_44_kernelE3shW+952], %rd34;
	st.shared.u64 	[_ZZ27twocenter_fock_ri_44_kernelE3shW+960], %rd34;
	st.shared.u64 	[_ZZ27twocenter_fock_ri_44_kernelE3shW+968], %rd34;
	st.shared.u64 	[_ZZ27twocenter_fock_ri_44_kernelE3shW+976], %rd34;
	st.shared.u64 	[_ZZ27twocenter_fock_ri_44_kernelE3shW+984], %rd34;
	st.shared.u64 	[_ZZ27twocenter_fock_ri_44_kernelE3shW+992], %rd34;
	st.shared.u64 	[_ZZ27twocenter_fock_ri_44_kernelE3shW+1000], %rd34;
	st.shared.u64 	[_ZZ27twocenter_fock_ri_44_kernelE3shW+1008], %rd34;
	st.shared.u64 	[_ZZ27twocenter_fock_ri_44_kernelE3shW+1016], %rd34;
	st.shared.u64 	[_ZZ27twocenter_fock_ri_44_kernelE3shW+1024], %rd34;
	st.shared.u64 	[_ZZ27twocenter_fock_ri_44_kernelE3shW+1032], %rd34;
	st.shared.u64 	[_ZZ27twocenter_fock_ri_44_kernelE3shW+1040], %rd34;
	st.shared.u64 	[_ZZ27twocenter_fock_ri_44_kernelE3shW+1048], %rd34;
	st.shared.u64 	[_ZZ27twocenter_fock_ri_44_kernelE3shW+1056], %rd34;
	st.shared.u64 	[_ZZ27twocenter_fock_ri_44_kernelE3shW+1064], %rd34;
	st.shared.u64 	[_ZZ27twocenter_fock_ri_44_kernelE3shW+1072], %rd34;
	st.shared.u64 	[_ZZ27twocenter_fock_ri_44_kernelE3shW+1080], %rd34;
	st.shared.u64 	[_ZZ27twocenter_fock_ri_44_kernelE3shW+1088], %rd34;
	st.shared.u64 	[_ZZ27twocenter_fock_ri_44_kernelE3shW+1096], %rd34;
	st.shared.u64 	[_ZZ27twocenter_fock_ri_44_kernelE3shW+1104], %rd34;
	st.shared.u64 	[_ZZ27twocenter_fock_ri_44_kernelE3shW+1112], %rd34;
	st.shared.u64 	[_ZZ27twocenter_fock_ri_44_kernelE3shW+1120], %rd34;
	st.shared.u64 	[_ZZ27twocenter_fock_ri_44_kernelE3shW+1128], %rd34;
	st.shared.u64 	[_ZZ27twocenter_fock_ri_44_kernelE3shW+1136], %rd34;
	st.shared.u64 	[_ZZ27twocenter_fock_ri_44_kernelE3shW+1144], %rd34;
	st.shared.u64 	[_ZZ27twocenter_fock_ri_44_kernelE3shW+1152], %rd34;
	st.shared.u64 	[_ZZ27twocenter_fock_ri_44_kernelE3shW+1160], %rd34;
	st.shared.u64 	[_ZZ27twocenter_fock_ri_44_kernelE3shW+1168], %rd34;
	st.shared.u64 	[_ZZ27twocenter_fock_ri_44_kernelE3shW+1176], %rd34;
	st.shared.u64 	[_ZZ27twocenter_fock_ri_44_kernelE3shW+1184], %rd34;
	st.shared.u64 	[_ZZ27twocenter_fock_ri_44_kernelE3shW+1192], %rd34;
	st.shared.u64 	[_ZZ27twocenter_fock_ri_44_kernelE3shW+1200], %rd34;
	st.shared.u64 	[_ZZ27twocenter_fock_ri_44_kernelE3shW+1208], %rd34;
	st.shared.u64 	[_ZZ27twocenter_fock_ri_44_kernelE3shW+1216], %rd34;
	st.shared.u64 	[_ZZ27twocenter_fock_ri_44_kernelE3shW+1224], %rd34;
	st.shared.u64 	[_ZZ27twocenter_fock_ri_44_kernelE3shW+1232], %rd34;
	st.shared.u64 	[_ZZ27twocenter_fock_ri_44_kernelE3shW+1240], %rd34;
	st.shared.u64 	[_ZZ27twocenter_fock_ri_44_kernelE3shW+1248], %rd34;
	st.shared.u64 	[_ZZ27twocenter_fock_ri_44_kernelE3shW+1256], %rd34;
	st.shared.u64 	[_ZZ27twocenter_fock_ri_44_kernelE3shW+1264], %rd34;
	st.shared.u64 	[_ZZ27twocenter_fock_ri_44_kernelE3shW+1272], %rd34;
	st.shared.u64 	[_ZZ27twocenter_fock_ri_44_kernelE3shW+1280], %rd34;
	st.shared.u64 	[_ZZ27twocenter_fock_ri_44_kernelE3shW+1288], %rd34;
	st.shared.u64 	[_ZZ27twocenter_fock_ri_44_kernelE3shW+1296], %rd34;
	st.shared.u64 	[_ZZ27twocenter_fock_ri_44_kernelE3shW+1304], %rd34;
	st.shared.u64 	[_ZZ27twocenter_fock_ri_44_kernelE3shW+1312], %rd34;
	st.shared.u64 	[_ZZ27twocenter_fock_ri_44_kernelE3shW+1320], %rd34;
	st.shared.u64 	[_ZZ27twocenter_fock_ri_44_kernelE3shW+1328], %rd34;
	st.shared.u64 	[_ZZ27twocenter_fock_ri_44_kernelE3shW+1336], %rd34;
	st.shared.u64 	[_ZZ27twocenter_fock_ri_44_kernelE3shW+1344], %rd34;
	st.shared.u64 	[_ZZ27twocenter_fock_ri_44_kernelE3shW+1352], %rd34;
	st.shared.u64 	[_ZZ27twocenter_fock_ri_44_kernelE3shW+1360], %rd34;
	st.shared.u64 	[_ZZ27twocenter_fock_ri_44_kernelE3shW+1368], %rd34;
	st.shared.u64 	[_ZZ27twocenter_fock_ri_44_kernelE3shW+1376], %rd34;
	st.shared.u64 	[_ZZ27twocenter_fock_ri_44_kernelE3shW+1384], %rd34;
	st.shared.u64 	[_ZZ27twocenter_fock_ri_44_kernelE3shW+1392], %rd34;
	st.shared.u64 	[_ZZ27twocenter_fock_ri_44_kernelE3shW+1400], %rd34;
	st.shared.u64 	[_ZZ27twocenter_fock_ri_44_kernelE3shW+1408], %rd34;
	st.shared.u64 	[_ZZ27twocenter_fock_ri_44_kernelE3shW+1416], %rd34;
	st.shared.u64 	[_ZZ27twocenter_fock_ri_44_kernelE3shW+1424], %rd34;
	st.shared.u64 	[_ZZ27twocenter_fock_ri_44_kernelE3shW+1432], %rd34;
	st.shared.u64 	[_ZZ27twocenter_fock_ri_44_kernelE3shW+1440], %rd34;
	st.shared.u64 	[_ZZ27twocenter_fock_ri_44_kernelE3shW+1448], %rd34;
	st.shared.u64 	[_ZZ27twocenter_fock_ri_44_kernelE3shW+1456], %rd34;
	st.shared.u64 	[_ZZ27twocenter_fock_ri_44_kernelE3shW+1464], %rd34;
	st.shared.u64 	[_ZZ27twocenter_fock_ri_44_kernelE3shW+1472], %rd34;
	st.shared.u64 	[_ZZ27twocenter_fock_ri_44_kernelE3shW+1480], %rd34;
	st.shared.u64 	[_ZZ27twocenter_fock_ri_44_kernelE3shW+1488], %rd34;
	st.shared.u64 	[_ZZ27twocenter_fock_ri_44_kernelE3shW+1496], %rd34;
	st.shared.u64 	[_ZZ27twocenter_fock_ri_44_kernelE3shW+1504], %rd34;
	st.shared.u64 	[_ZZ27twocenter_fock_ri_44_kernelE3shW+1512], %rd34;
	st.shared.u64 	[_ZZ27twocenter_fock_ri_44_kernelE3shW+1520], %rd34;
	st.shared.u64 	[_ZZ27twocenter_fock_ri_44_kernelE3shW+1528], %rd34;
	st.shared.u64 	[_ZZ27twocenter_fock_ri_44_kernelE3shW+1536], %rd34;
	st.shared.u64 	[_ZZ27twocenter_fock_ri_44_kernelE3shW+1544], %rd34;
	st.shared.u64 	[_ZZ27twocenter_fock_ri_44_kernelE3shW+1552], %rd34;
	st.shared.u64 	[_ZZ27twocenter_fock_ri_44_kernelE3shW+1560], %rd34;
	st.shared.u64 	[_ZZ27twocenter_fock_ri_44_kernelE3shW+1568], %rd34;
	st.shared.u64 	[_ZZ27twocenter_fock_ri_44_kernelE3shW+1576], %rd34;
	st.shared.u64 	[_ZZ27twocenter_fock_ri_44_kernelE3shW+1584], %rd34;
	st.shared.u64 	[_ZZ27twocenter_fock_ri_44_kernelE3shW+1592], %rd34;
	st.shared.u64 	[_ZZ27twocenter_fock_ri_44_kernelE3shW+1600], %rd34;
	st.shared.u64 	[_ZZ27twocenter_fock_ri_44_kernelE3shW+1608], %rd34;
	st.shared.u64 	[_ZZ27twocenter_fock_ri_44_kernelE3shW+1616], %rd34;
	st.shared.u64 	[_ZZ27twocenter_fock_ri_44_kernelE3shW+1624], %rd34;
	st.shared.u64 	[_ZZ27twocenter_fock_ri_44_kernelE3shW+1632], %rd34;
	st.shared.u64 	[_ZZ27twocenter_fock_ri_44_kernelE3shW+1640], %rd34;
	st.shared.u64 	[_ZZ27twocenter_fock_ri_44_kernelE3shW+1648], %rd34;
	st.shared.u64 	[_ZZ27twocenter_fock_ri_44_kernelE3shW+1656], %rd34;
	st.shared.u64 	[_ZZ27twocenter_fock_ri_44_kernelE3shW+1664], %rd34;
	st.shared.u64 	[_ZZ27twocenter_fock_ri_44_kernelE3shW+1672], %rd34;
	st.shared.u64 	[_ZZ27twocenter_fock_ri_44_kernelE3shW+1680], %rd34;
	st.shared.u64 	[_ZZ27twocenter_fock_ri_44_kernelE3shW+1688], %rd34;
	st.shared.u64 	[_ZZ27twocenter_fock_ri_44_kernelE3shW+1696], %rd34;
	st.shared.u64 	[_ZZ27twocenter_fock_ri_44_kernelE3shW+1704], %rd34;
	st.shared.u64 	[_ZZ27twocenter_fock_ri_44_kernelE3shW+1712], %rd34;
	st.shared.u64 	[_ZZ27twocenter_fock_ri_44_kernelE3shW+1720], %rd34;
	st.shared.u64 	[_ZZ27twocenter_fock_ri_44_kernelE3shW+1728], %rd34;
	st.shared.u64 	[_ZZ27twocenter_fock_ri_44_kernelE3shW+1736], %rd34;
	st.shared.u64 	[_ZZ27twocenter_fock_ri_44_kernelE3shW+1744], %rd34;
	st.shared.u64 	[_ZZ27twocenter_fock_ri_44_kernelE3shW+1752], %rd34;
	st.shared.u64 	[_ZZ27twocenter_fock_ri_44_kernelE3shW+1760], %rd34;
	st.shared.u64 	[_ZZ27twocenter_fock_ri_44_kernelE3shW+1768], %rd34;
	st.shared.u64 	[_ZZ27twocenter_fock_ri_44_kernelE3shW+1776], %rd34;
	st.shared.u64 	[_ZZ27twocenter_fock_ri_44_kernelE3shW+1784], %rd34;
	st.shared.u64 	[_ZZ27twocenter_fock_ri_44_kernelE3shW+1792], %rd34;
	st.shared.u64 	[_ZZ27twocenter_fock_ri_44_kernelE3shW+1800], %rd34;
	st.shared.u64 	[_ZZ27twocenter_fock_ri_44_kernelE3shW+1808], %rd34;
	st.shared.u64 	[_ZZ27twocenter_fock_ri_44_kernelE3shW+1816], %rd34;
	st.shared.u64 	[_ZZ27twocenter_fock_ri_44_kernelE3shW+1824], %rd34;
	st.shared.u64 	[_ZZ27twocenter_fock_ri_44_kernelE3shW+1832], %rd34;
	st.shared.u64 	[_ZZ27twocenter_fock_ri_44_kernelE3shW+1840], %rd34;
	st.shared.u64 	[_ZZ27twocenter_fock_ri_44_kernelE3shW+1848], %rd34;
	st.shared.u64 	[_ZZ27twocenter_fock_ri_44_kernelE3shW+1856], %rd34;
	st.shared.u64 	[_ZZ27twocenter_fock_ri_44_kernelE3shW+1864], %rd34;
	st.shared.u64 	[_ZZ27twocenter_fock_ri_44_kernelE3shW+1872], %rd34;
	st.shared.u64 	[_ZZ27twocenter_fock_ri_44_kernelE3shW+1880], %rd34;
	st.shared.u64 	[_ZZ27twocenter_fock_ri_44_kernelE3shW+1888], %rd34;
	st.shared.u64 	[_ZZ27twocenter_fock_ri_44_kernelE3shW+1896], %rd34;
	st.shared.u64 	[_ZZ27twocenter_fock_ri_44_kernelE3shW+1904], %rd34;
	st.shared.u64 	[_ZZ27twocenter_fock_ri_44_kernelE3shW+1912], %rd34;
	st.shared.u64 	[_ZZ27twocenter_fock_ri_44_kernelE3shW+1920], %rd34;
	st.shared.u64 	[_ZZ27twocenter_fock_ri_44_kernelE3shW+1928], %rd34;
	st.shared.u64 	[_ZZ27twocenter_fock_ri_44_kernelE3shW+1936], %rd34;
	st.shared.u64 	[_ZZ27twocenter_fock_ri_44_kernelE3shW+1944], %rd34;
	st.shared.u64 	[_ZZ27twocenter_fock_ri_44_kernelE3shW+1952], %rd34;
	st.shared.u64 	[_ZZ27twocenter_fock_ri_44_kernelE3shW+1960], %rd34;
	st.shared.u64 	[_ZZ27twocenter_fock_ri_44_kernelE3shW+1968], %rd34;
	st.shared.u64 	[_ZZ27twocenter_fock_ri_44_kernelE3shW+1976], %rd34;
	st.shared.u64 	[_ZZ27twocenter_fock_ri_44_kernelE3shW+1984], %rd34;
	st.shared.u64 	[_ZZ27twocenter_fock_ri_44_kernelE3shW+1992], %rd34;
	st.shared.u64 	[_ZZ27twocenter_fock_ri_44_kernelE3shW+2000], %rd34;
	st.shared.u64 	[_ZZ27twocenter_fock_ri_44_kernelE3shW+2008], %rd34;
	st.shared.u64 	[_ZZ27twocenter_fock_ri_44_kernelE3shW+2016], %rd34;
	st.shared.u64 	[_ZZ27twocenter_fock_ri_44_kernelE3shW+2024], %rd34;
	st.shared.u64 	[_ZZ27twocenter_fock_ri_44_kernelE3shW+2032], %rd34;
	st.shared.u64 	[_ZZ27twocenter_fock_ri_44_kernelE3shW+2040], %rd34;
	mov.b32 	%r75, 0;
$L__BB6_3:
	shl.b32 	%r6, %r75, 4;
	shl.b32 	%r25, %r75, 2;
	mul.wide.u32 	%rd38, %r25, 8;
	add.s64 	%rd5, %rd2, %rd38;
	mov.b32 	%r76, 0;
$L__BB6_4:
	shl.b32 	%r27, %r76, 2;
	add.s32 	%r8, %r27, %r6;
	mul.wide.u32 	%rd39, %r27, 8;
	add.s64 	%rd40, %rd2, %rd39;
	ld.global.nc.f64 	%fd1, [%rd40];
	ld.global.nc.f64 	%fd2, [%rd40+8];
	ld.global.nc.f64 	%fd3, [%rd40+16];
	ld.global.nc.f64 	%fd4, [%rd40+24];
	mov.b32 	%r77, 0;
$L__BB6_5:
	add.s32 	%r29, %r8, %r77;
	shl.b32 	%r10, %r29, 2;
	shl.b32 	%r30, %r77, 2;
	mul.wide.u32 	%rd41, %r30, 8;
	add.s64 	%rd42, %rd3, %rd41;
	ld.global.nc.f64 	%fd5, [%rd42];
	ld.global.nc.f64 	%fd6, [%rd42+8];
	ld.global.nc.f64 	%fd7, [%rd42+16];
	ld.global.nc.f64 	%fd8, [%rd42+24];
	mov.b32 	%r78, 0;
$L__BB6_6:
	shl.b32 	%r32, %r78, 2;
	mul.wide.u32 	%rd43, %r32, 8;
	add.s64 	%rd44, %rd3, %rd43;
	ld.global.nc.f64 	%fd9, [%rd44];
	ld.global.nc.f64 	%fd10, [%rd44+8];
	ld.global.nc.f64 	%fd11, [%rd44+16];
	ld.global.nc.f64 	%fd12, [%rd44+24];
	mov.f64 	%fd449, 0d0000000000000000;
	mov.b32 	%r79, 0;
	mov.u64 	%rd73, %rd4;
	mov.u64 	%rd74, %rd5;
$L__BB6_7:
	ld.global.nc.f64 	%fd39, [%rd74];
	mul.f64 	%fd40, %fd39, %fd1;
	ld.local.v2.f64 	{%fd41, %fd42}, [%rd73+-256];
	mul.f64 	%fd43, %fd40, %fd41;
	mul.f64 	%fd44, %fd5, %fd43;
	fma.rn.f64 	%fd45, %fd9, %fd44, %fd449;
	mul.f64 	%fd46, %fd40, %fd42;
	mul.f64 	%fd47, %fd5, %fd46;
	fma.rn.f64 	%fd48, %fd10, %fd47, %fd45;
	ld.local.v2.f64 	{%fd49, %fd50}, [%rd73+-240];
	mul.f64 	%fd51, %fd40, %fd49;
	mul.f64 	%fd52, %fd5, %fd51;
	fma.rn.f64 	%fd53, %fd11, %fd52, %fd48;
	mul.f64 	%fd54, %fd40, %fd50;
	mul.f64 	%fd55, %fd5, %fd54;
	fma.rn.f64 	%fd56, %fd12, %fd55, %fd53;
	ld.local.v2.f64 	{%fd57, %fd58}, [%rd73+-224];
	mul.f64 	%fd59, %fd40, %fd57;
	mul.f64 	%fd60, %fd6, %fd59;
	fma.rn.f64 	%fd61, %fd9, %fd60, %fd56;
	mul.f64 	%fd62, %fd40, %fd58;
	mul.f64 	%fd63, %fd6, %fd62;
	fma.rn.f64 	%fd64, %fd10, %fd63, %fd61;
	ld.local.v2.f64 	{%fd65, %fd66}, [%rd73+-208];
	mul.f64 	%fd67, %fd40, %fd65;
	mul.f64 	%fd68, %fd6, %fd67;
	fma.rn.f64 	%fd69, %fd11, %fd68, %fd64;
	mul.f64 	%fd70, %fd40, %fd66;
	mul.f64 	%fd71, %fd6, %fd70;
	fma.rn.f64 	%fd72, %fd12, %fd71, %fd69;
	ld.local.v2.f64 	{%fd73, %fd74}, [%rd73+-192];
	mul.f64 	%fd75, %fd40, %fd73;
	mul.f64 	%fd76, %fd7, %fd75;
	fma.rn.f64 	%fd77, %fd9, %fd76, %fd72;
	mul.f64 	%fd78, %fd40, %fd74;
	mul.f64 	%fd79, %fd7, %fd78;
	fma.rn.f64 	%fd80, %fd10, %fd79, %fd77;
	ld.local.v2.f64 	{%fd81, %fd82}, [%rd73+-176];
	mul.f64 	%fd83, %fd40, %fd81;
	mul.f64 	%fd84, %fd7, %fd83;
	fma.rn.f64 	%fd85, %fd11, %fd84, %fd80;
	mul.f64 	%fd86, %fd40, %fd82;
	mul.f64 	%fd87, %fd7, %fd86;
	fma.rn.f64 	%fd88, %fd12, %fd87, %fd85;
	ld.local.v2.f64 	{%fd89, %fd90}, [%rd73+-160];
	mul.f64 	%fd91, %fd40, %fd89;
	mul.f64 	%fd92, %fd8, %fd91;
	fma.rn.f64 	%fd93, %fd9, %fd92, %fd88;
	mul.f64 	%fd94, %fd40, %fd90;
	mul.f64 	%fd95, %fd8, %fd94;
	fma.rn.f64 	%fd96, %fd10, %fd95, %fd93;
	ld.local.v2.f64 	{%fd97, %fd98}, [%rd73+-144];
	mul.f64 	%fd99, %fd40, %fd97;
	mul.f64 	%fd100, %fd8, %fd99;
	fma.rn.f64 	%fd101, %fd11, %fd100, %fd96;
	mul.f64 	%fd102, %fd40, %fd98;
	mul.f64 	%fd103, %fd8, %fd102;
	fma.rn.f64 	%fd104, %fd12, %fd103, %fd101;
	mul.f64 	%fd105, %fd39, %fd2;
	ld.local.v2.f64 	{%fd106, %fd107}, [%rd73+-128];
	mul.f64 	%fd108, %fd105, %fd106;
	mul.f64 	%fd109, %fd5, %fd108;
	fma.rn.f64 	%fd110, %fd9, %fd109, %fd104;
	mul.f64 	%fd111, %fd105, %fd107;
	mul.f64 	%fd112, %fd5, %fd111;
	fma.rn.f64 	%fd113, %fd10, %fd112, %fd110;
	ld.local.v2.f64 	{%fd114, %fd115}, [%rd73+-112];
	mul.f64 	%fd116, %fd105, %fd114;
	mul.f64 	%fd117, %fd5, %fd116;
	fma.rn.f64 	%fd118, %fd11, %fd117, %fd113;
	mul.f64 	%fd119, %fd105, %fd115;
	mul.f64 	%fd120, %fd5, %fd119;
	fma.rn.f64 	%fd121, %fd12, %fd120, %fd118;
	ld.local.v2.f64 	{%fd122, %fd123}, [%rd73+-96];
	mul.f64 	%fd124, %fd105, %fd122;
	mul.f64 	%fd125, %fd6, %fd124;
	fma.rn.f64 	%fd126, %fd9, %fd125, %fd121;
	mul.f64 	%fd127, %fd105, %fd123;
	mul.f64 	%fd128, %fd6, %fd127;
	fma.rn.f64 	%fd129, %fd10, %fd128, %fd126;
	ld.local.v2.f64 	{%fd130, %fd131}, [%rd73+-80];
	mul.f64 	%fd132, %fd105, %fd130;
	mul.f64 	%fd133, %fd6, %fd132;
	fma.rn.f64 	%fd134, %fd11, %fd133, %fd129;
	mul.f64 	%fd135, %fd105, %fd131;
	mul.f64 	%fd136, %fd6, %fd135;
	fma.rn.f64 	%fd137, %fd12, %fd136, %fd134;
	ld.local.v2.f64 	{%fd138, %fd139}, [%rd73+-64];
	mul.f64 	%fd140, %fd105, %fd138;
	mul.f64 	%fd141, %fd7, %fd140;
	fma.rn.f64 	%fd142, %fd9, %fd141, %fd137;
	mul.f64 	%fd143, %fd105, %fd139;
	mul.f64 	%fd144, %fd7, %fd143;
	fma.rn.f64 	%fd145, %fd10, %fd144, %fd142;
	ld.local.v2.f64 	{%fd146, %fd147}, [%rd73+-48];
	mul.f64 	%fd148, %fd105, %fd146;
	mul.f64 	%fd149, %fd7, %fd148;
	fma.rn.f64 	%fd150, %fd11, %fd149, %fd145;
	mul.f64 	%fd151, %fd105, %fd147;
	mul.f64 	%fd152, %fd7, %fd151;
	fma.rn.f64 	%fd153, %fd12, %fd152, %fd150;
	ld.local.v2.f64 	{%fd154, %fd155}, [%rd73+-32];
	mul.f64 	%fd156, %fd105, %fd154;
	mul.f64 	%fd157, %fd8, %fd156;
	fma.rn.f64 	%fd158, %fd9, %fd157, %fd153;
	mul.f64 	%fd159, %fd105, %fd155;
	mul.f64 	%fd160, %fd8, %fd159;
	fma.rn.f64 	%fd161, %fd10, %fd160, %fd158;
	ld.local.v2.f64 	{%fd162, %fd163}, [%rd73+-16];
	mul.f64 	%fd164, %fd105, %fd162;
	mul.f64 	%fd165, %fd8, %fd164;
	fma.rn.f64 	%fd166, %fd11, %fd165, %fd161;
	mul.f64 	%fd167, %fd105, %fd163;
	mul.f64 	%fd168, %fd8, %fd167;
	fma.rn.f64 	%fd169, %fd12, %fd168, %fd166;
	mul.f64 	%fd170, %fd39, %fd3;
	ld.local.v2.f64 	{%fd171, %fd172}, [%rd73];
	mul.f64 	%fd173, %fd170, %fd171;
	mul.f64 	%fd174, %fd5, %fd173;
	fma.rn.f64 	%fd175, %fd9, %fd174, %fd169;
	mul.f64 	%fd176, %fd170, %fd172;
	mul.f64 	%fd177, %fd5, %fd176;
	fma.rn.f64 	%fd178, %fd10, %fd177, %fd175;
	ld.local.v2.f64 	{%fd179, %fd180}, [%rd73+16];
	mul.f64 	%fd181, %fd170, %fd179;
	mul.f64 	%fd182, %fd5, %fd181;
	fma.rn.f64 	%fd183, %fd11, %fd182, %fd178;
	mul.f64 	%fd184, %fd170, %fd180;
	mul.f64 	%fd185, %fd5, %fd184;
	fma.rn.f64 	%fd186, %fd12, %fd185, %fd183;
	ld.local.v2.f64 	{%fd187, %fd188}, [%rd73+32];
	mul.f64 	%fd189, %fd170, %fd187;
	mul.f64 	%fd190, %fd6, %fd189;
	fma.rn.f64 	%fd191, %fd9, %fd190, %fd186;
	mul.f64 	%fd192, %fd170, %fd188;
	mul.f64 	%fd193, %fd6, %fd192;
	fma.rn.f64 	%fd194, %fd10, %fd193, %fd191;
	ld.local.v2.f64 	{%fd195, %fd196}, [%rd73+48];
	mul.f64 	%fd197, %fd170, %fd195;
	mul.f64 	%fd198, %fd6, %fd197;
	fma.rn.f64 	%fd199, %fd11, %fd198, %fd194;
	mul.f64 	%fd200, %fd170, %fd196;
	mul.f64 	%fd201, %fd6, %fd200;
	fma.rn.f64 	%fd202, %fd12, %fd201, %fd199;
	ld.local.v2.f64 	{%fd203, %fd204}, [%rd73+64];
	mul.f64 	%fd205, %fd170, %fd203;
	mul.f64 	%fd206, %fd7, %fd205;
	fma.rn.f64 	%fd207, %fd9, %fd206, %fd202;
	mul.f64 	%fd208, %fd170, %fd204;
	mul.f64 	%fd209, %fd7, %fd208;
	fma.rn.f64 	%fd210, %fd10, %fd209, %fd207;
	ld.local.v2.f64 	{%fd211, %fd212}, [%rd73+80];
	mul.f64 	%fd213, %fd170, %fd211;
	mul.f64 	%fd214, %fd7, %fd213;
	fma.rn.f64 	%fd215, %fd11, %fd214, %fd210;
	mul.f64 	%fd216, %fd170, %fd212;
	mul.f64 	%fd217, %fd7, %fd216;
	fma.rn.f64 	%fd218, %fd12, %fd217, %fd215;
	ld.local.v2.f64 	{%fd219, %fd220}, [%rd73+96];
	mul.f64 	%fd221, %fd170, %fd219;
	mul.f64 	%fd222, %fd8, %fd221;
	fma.rn.f64 	%fd223, %fd9, %fd222, %fd218;
	mul.f64 	%fd224, %fd170, %fd220;
	mul.f64 	%fd225, %fd8, %fd224;
	fma.rn.f64 	%fd226, %fd10, %fd225, %fd223;
	ld.local.v2.f64 	{%fd227, %fd228}, [%rd73+112];
	mul.f64 	%fd229, %fd170, %fd227;
	mul.f64 	%fd230, %fd8, %fd229;
	fma.rn.f64 	%fd231, %fd11, %fd230, %fd226;
	mul.f64 	%fd232, %fd170, %fd228;
	mul.f64 	%fd233, %fd8, %fd232;
	fma.rn.f64 	%fd234, %fd12, %fd233, %fd231;
	mul.f64 	%fd235, %fd39, %fd4;
	ld.local.v2.f64 	{%fd236, %fd237}, [%rd73+128];
	mul.f64 	%fd238, %fd235, %fd236;
	mul.f64 	%fd239, %fd5, %fd238;
	fma.rn.f64 	%fd240, %fd9, %fd239, %fd234;
	mul.f64 	%fd241, %fd235, %fd237;
	mul.f64 	%fd242, %fd5, %fd241;
	fma.rn.f64 	%fd243, %fd10, %fd242, %fd240;
	ld.local.v2.f64 	{%fd244, %fd245}, [%rd73+144];
	mul.f64 	%fd246, %fd235, %fd244;
	mul.f64 	%fd247, %fd5, %fd246;
	fma.rn.f64 	%fd248, %fd11, %fd247, %fd243;
	mul.f64 	%fd249, %fd235, %fd245;
	mul.f64 	%fd250, %fd5, %fd249;
	fma.rn.f64 	%fd251, %fd12, %fd250, %fd248;
	ld.local.v2.f64 	{%fd252, %fd253}, [%rd73+160];
	mul.f64 	%fd254, %fd235, %fd252;
	mul.f64 	%fd255, %fd6, %fd254;
	fma.rn.f64 	%fd256, %fd9, %fd255, %fd251;
	mul.f64 	%fd257, %fd235, %fd253;
	mul.f64 	%fd258, %fd6, %fd257;
	fma.rn.f64 	%fd259, %fd10, %fd258, %fd256;
	ld.local.v2.f64 	{%fd260, %fd261}, [%rd73+176];
	mul.f64 	%fd262, %fd235, %fd260;
	mul.f64 	%fd263, %fd6, %fd262;
	fma.rn.f64 	%fd264, %fd11, %fd263, %fd259;
	mul.f64 	%fd265, %fd235, %fd261;
	mul.f64 	%fd266, %fd6, %fd265;
	fma.rn.f64 	%fd267, %fd12, %fd266, %fd264;
	ld.local.v2.f64 	{%fd268, %fd269}, [%rd73+192];
	mul.f64 	%fd270, %fd235, %fd268;
	mul.f64 	%fd271, %fd7, %fd270;
	fma.rn.f64 	%fd272, %fd9, %fd271, %fd267;
	mul.f64 	%fd273, %fd235, %fd269;
	mul.f64 	%fd274, %fd7, %fd273;
	fma.rn.f64 	%fd275, %fd10, %fd274, %fd272;
	ld.local.v2.f64 	{%fd276, %fd277}, [%rd73+208];
	mul.f64 	%fd278, %fd235, %fd276;
	mul.f64 	%fd279, %fd7, %fd278;
	fma.rn.f64 	%fd280, %fd11, %fd279, %fd275;
	mul.f64 	%fd281, %fd235, %fd277;
	mul.f64 	%fd282, %fd7, %fd281;
	fma.rn.f64 	%fd283, %fd12, %fd282, %fd280;
	ld.local.v2.f64 	{%fd284, %fd285}, [%rd73+224];
	mul.f64 	%fd286, %fd235, %fd284;
	mul.f64 	%fd287, %fd8, %fd286;
	fma.rn.f64 	%fd288, %fd9, %fd287, %fd283;
	mul.f64 	%fd289, %fd235, %fd285;
	mul.f64 	%fd290, %fd8, %fd289;
	fma.rn.f64 	%fd291, %fd10, %fd290, %fd288;
	ld.local.v2.f64 	{%fd292, %fd293}, [%rd73+240];
	mul.f64 	%fd294, %fd235, %fd292;
	mul.f64 	%fd295, %fd8, %fd294;
	fma.rn.f64 	%fd296, %fd11, %fd295, %fd291;
	mul.f64 	%fd297, %fd235, %fd293;
	mul.f64 	%fd298, %fd8, %fd297;
	fma.rn.f64 	%fd449, %fd12, %fd298, %fd296;
	add.s32 	%r79, %r79, 1;
	add.s64 	%rd74, %rd74, 8;
	add.s64 	%rd73, %rd73, 512;
	setp.ne.s32 	%p3, %r79, 4;
	@%p3 bra 	$L__BB6_7;
	add.s32 	%r33, %r10, %r78;
	shl.b32 	%r34, %r33, 3;
	mov.u32 	%r35, _ZZ27twocenter_fock_ri_44_kernelE3shW;
	add.s32 	%r36, %r35, %r34;
	st.shared.f64 	[%r36], %fd449;
	add.s32 	%r78, %r78, 1;
	setp.ne.s32 	%p4, %r78, 4;
	@%p4 bra 	$L__BB6_6;
	add.s32 	%r77, %r77, 1;
	setp.ne.s32 	%p5, %r77, 4;
	@%p5 bra 	$L__BB6_5;
	add.s32 	%r76, %r76, 1;
	setp.ne.s32 	%p6, %r76, 4;
	@%p6 bra 	$L__BB6_4;
	add.s32 	%r75, %r75, 1;
	setp.ne.s32 	%p7, %r75, 4;
	@%p7 bra 	$L__BB6_3;
$L__BB6_12:
	bar.sync 	0;
	setp.gt.u32 	%p8, %r2, 47;
	@%p8 bra 	$L__BB6_18;
	ld.param.u64 	%rd72, [twocenter_fock_ri_44_kernel_param_6];
	cvta.to.global.u64 	%rd10, %rd72;
	setp.gt.u32 	%p9, %r2, 15;
	@%p9 bra 	$L__BB6_15;
	ld.param.u32 	%r74, [twocenter_fock_ri_44_kernel_param_8];
	shr.u32 	%r63, %r2, 2;
	and.b32  	%r64, %r2, 3;
	mad.lo.s32 	%r65, %r4, %r74, %r4;
	mul.wide.s32 	%rd63, %r65, 8;
	add.s64 	%rd64, %rd10, %rd63;
	ld.global.nc.f64 	%fd400, [%rd64];
	shl.b32 	%r66, %r2, 7;
	mov.u32 	%r67, _ZZ27twocenter_fock_ri_44_kernelE3shW;
	add.s32 	%r68, %r67, %r66;
	ld.shared.f64 	%fd401, [%r68];
	fma.rn.f64 	%fd402, %fd400, %fd401, 0d0000000000000000;
	ld.global.nc.f64 	%fd403, [%rd64+8];
	ld.shared.f64 	%fd404, [%r68+8];
	fma.rn.f64 	%fd405, %fd403, %fd404, %fd402;
	ld.global.nc.f64 	%fd406, [%rd64+16];
	ld.shared.f64 	%fd407, [%r68+16];
	fma.rn.f64 	%fd408, %fd406, %fd407, %fd405;
	ld.global.nc.f64 	%fd409, [%rd64+24];
	ld.shared.f64 	%fd410, [%r68+24];
	fma.rn.f64 	%fd411, %fd409, %fd410, %fd408;
	mul.wide.s32 	%rd65, %r74, 8;
	add.s64 	%rd66, %rd64, %rd65;
	ld.global.nc.f64 	%fd412, [%rd66];
	ld.shared.f64 	%fd413, [%r68+32];
	fma.rn.f64 	%fd414, %fd412, %fd413, %fd411;
	ld.global.nc.f64 	%fd415, [%rd66+8];
	ld.shared.f64 	%fd416, [%r68+40];
	fma.rn.f64 	%fd417, %fd415, %fd416, %fd414;
	ld.global.nc.f64 	%fd418, [%rd66+16];
	ld.shared.f64 	%fd419, [%r68+48];
	fma.rn.f64 	%fd420, %fd418, %fd419, %fd417;
	ld.global.nc.f64 	%fd421, [%rd66+24];
	ld.shared.f64 	%fd422, [%r68+56];
	fma.rn.f64 	%fd423, %fd421, %fd422, %fd420;
	add.s64 	%rd67, %rd66, %rd65;
	ld.global.nc.f64 	%fd424, [%rd67];
	ld.shared.f64 	%fd425, [%r68+64];
	fma.rn.f64 	%fd426, %fd424, %fd425, %fd423;
	ld.global.nc.f64 	%fd427, [%rd67+8];
	ld.shared.f64 	%fd428, [%r68+72];
	fma.rn.f64 	%fd429, %fd427, %fd428, %fd426;
	ld.global.nc.f64 	%fd430, [%rd67+16];
	ld.shared.f64 	%fd431, [%r68+80];
	fma.rn.f64 	%fd432, %fd430, %fd431, %fd429;
	ld.global.nc.f64 	%fd433, [%rd67+24];
	ld.shared.f64 	%fd434, [%r68+88];
	fma.rn.f64 	%fd435, %fd433, %fd434, %fd432;
	add.s64 	%rd68, %rd67, %rd65;
	ld.global.nc.f64 	%fd436, [%rd68];
	ld.shared.f64 	%fd437, [%r68+96];
	fma.rn.f64 	%fd438, %fd436, %fd437, %fd435;
	ld.global.nc.f64 	%fd439, [%rd68+8];
	ld.shared.f64 	%fd440, [%r68+104];
	fma.rn.f64 	%fd441, %fd439, %fd440, %fd438;
	ld.global.nc.f64 	%fd442, [%rd68+16];
	ld.shared.f64 	%fd443, [%r68+112];
	fma.rn.f64 	%fd444, %fd442, %fd443, %fd441;
	ld.global.nc.f64 	%fd445, [%rd68+24];
	ld.shared.f64 	%fd446, [%r68+120];
	fma.rn.f64 	%fd447, %fd445, %fd446, %fd444;
	add.s32 	%r69, %r3, %r63;
	add.s32 	%r70, %r3, %r64;
	mad.lo.s32 	%r71, %r69, %r74, %r70;
	mul.wide.s32 	%rd69, %r71, 8;
	add.s64 	%rd70, %rd1, %rd69;
	atom.global.add.f64 	%fd448, [%rd70], %fd447;
	bra.uni 	$L__BB6_18;
$L__BB6_15:
	setp.gt.u32 	%p10, %r2, 31;
	@%p10 bra 	$L__BB6_17;
	ld.param.u32 	%r73, [twocenter_fock_ri_44_kernel_param_8];
	add.s32 	%r49, %r2, -16;
	shr.u32 	%r50, %r49, 2;
	and.b32  	%r51, %r2, 3;
	mad.lo.s32 	%r52, %r3, %r73, %r4;
	mul.wide.s32 	%rd53, %r52, 8;
	add.s64 	%rd54, %rd10, %rd53;
	ld.global.nc.f64 	%fd348, [%rd54];
	shl.b32 	%r53, %r2, 5;
	and.b32  	%r54, %r53, 96;
	shl.b32 	%r55, %r50, 9;
	or.b32  	%r56, %r55, %r54;
	mov.u32 	%r57, _ZZ27twocenter_fock_ri_44_kernelE3shW;
	add.s32 	%r58, %r57, %r56;
	ld.shared.f64 	%fd349, [%r58];
	fma.rn.f64 	%fd350, %fd348, %fd349, 0d0000000000000000;
	ld.global.nc.f64 	%fd351, [%rd54+8];
	ld.shared.f64 	%fd352, [%r58+8];
	fma.rn.f64 	%fd353, %fd351, %fd352, %fd350;
	ld.global.nc.f64 	%fd354, [%rd54+16];
	ld.shared.f64 	%fd355, [%r58+16];
	fma.rn.f64 	%fd356, %fd354, %fd355, %fd353;
	ld.global.nc.f64 	%fd357, [%rd54+24];
	ld.shared.f64 	%fd358, [%r58+24];
	fma.rn.f64 	%fd359, %fd357, %fd358, %fd356;
	mul.wide.s32 	%rd55, %r73, 8;
	add.s64 	%rd56, %rd54, %rd55;
	ld.global.nc.f64 	%fd360, [%rd56];
	ld.shared.f64 	%fd361, [%r58+128];
	fma.rn.f64 	%fd362, %fd360, %fd361, %fd359;
	ld.global.nc.f64 	%fd363, [%rd56+8];
	ld.shared.f64 	%fd364, [%r58+136];
	fma.rn.f64 	%fd365, %fd363, %fd364, %fd362;
	ld.global.nc.f64 	%fd366, [%rd56+16];
	ld.shared.f64 	%fd367, [%r58+144];
	fma.rn.f64 	%fd368, %fd366, %fd367, %fd365;
	ld.global.nc.f64 	%fd369, [%rd56+24];
	ld.shared.f64 	%fd370, [%r58+152];
	fma.rn.f64 	%fd371, %fd369, %fd370, %fd368;
	add.s64 	%rd57, %rd56, %rd55;
	ld.global.nc.f64 	%fd372, [%rd57];
	ld.shared.f64 	%fd373, [%r58+256];
	fma.rn.f64 	%fd374, %fd372, %fd373, %fd371;
	ld.global.nc.f64 	%fd375, [%rd57+8];
	ld.shared.f64 	%fd376, [%r58+264];
	fma.rn.f64 	%fd377, %fd375, %fd376, %fd374;
	ld.global.nc.f64 	%fd378, [%rd57+16];
	ld.shared.f64 	%fd379, [%r58+272];
	fma.rn.f64 	%fd380, %fd378, %fd379, %fd377;
	ld.global.nc.f64 	%fd381, [%rd57+24];
	ld.shared.f64 	%fd382, [%r58+280];
	fma.rn.f64 	%fd383, %fd381, %fd382, %fd380;
	add.s64 	%rd58, %rd57, %rd55;
	ld.global.nc.f64 	%fd384, [%rd58];
	ld.shared.f64 	%fd385, [%r58+384];
	fma.rn.f64 	%fd386, %fd384, %fd385, %fd383;
	ld.global.nc.f64 	%fd387, [%rd58+8];
	ld.shared.f64 	%fd388, [%r58+392];
	fma.rn.f64 	%fd389, %fd387, %fd388, %fd386;
	ld.global.nc.f64 	%fd390, [%rd58+16];
	ld.shared.f64 	%fd391, [%r58+400];
	fma.rn.f64 	%fd392, %fd390, %fd391, %fd389;
	ld.global.nc.f64 	%fd393, [%rd58+24];
	ld.shared.f64 	%fd394, [%r58+408];
	fma.rn.f64 	%fd395, %fd393, %fd394, %fd392;
	add.s32 	%r59, %r3, %r50;
	add.s32 	%r60, %r4, %r51;
	mad.lo.s32 	%r61, %r59, %r73, %r60;
	mul.wide.s32 	%rd59, %r61, 8;
	add.s64 	%rd60, %rd1, %rd59;
	ld.global.f64 	%fd396, [%rd60];
	fma.rn.f64 	%fd397, %fd395, 0dBFE0000000000000, %fd396;
	st.global.f64 	[%rd60], %fd397;
	mad.lo.s32 	%r62, %r60, %r73, %r59;
	mul.wide.s32 	%rd61, %r62, 8;
	add.s64 	%rd62, %rd1, %rd61;
	ld.global.f64 	%fd398, [%rd62];
	fma.rn.f64 	%fd399, %fd395, 0dBFE0000000000000, %fd398;
	st.global.f64 	[%rd62], %fd399;
	bra.uni 	$L__BB6_18;
$L__BB6_17:
	ld.param.u32 	%r72, [twocenter_fock_ri_44_kernel_param_8];
	add.s32 	%r37, %r2, -32;
	shr.u32 	%r38, %r37, 2;
	and.b32  	%r39, %r2, 3;
	and.b32  	%r40, %r37, 536870908;
	or.b32  	%r41, %r40, %r39;
	mad.lo.s32 	%r42, %r3, %r72, %r3;
	mul.wide.s32 	%rd45, %r42, 8;
	add.s64 	%rd46, %rd10, %rd45;
	ld.global.nc.f64 	%fd299, [%rd46];
	shl.b32 	%r43, %r41, 3;
	mov.u32 	%r44, _ZZ27twocenter_fock_ri_44_kernelE3shW;
	add.s32 	%r45, %r44, %r43;
	ld.shared.f64 	%fd300, [%r45];
	fma.rn.f64 	%fd301, %fd299, %fd300, 0d0000000000000000;
	ld.global.nc.f64 	%fd302, [%rd46+8];
	ld.shared.f64 	%fd303, [%r45+128];
	fma.rn.f64 	%fd304, %fd302, %fd303, %fd301;
	ld.global.nc.f64 	%fd305, [%rd46+16];
	ld.shared.f64 	%fd306, [%r45+256];
	fma.rn.f64 	%fd307, %fd305, %fd306, %fd304;
	ld.global.nc.f64 	%fd308, [%rd46+24];
	ld.shared.f64 	%fd309, [%r45+384];
	fma.rn.f64 	%fd310, %fd308, %fd309, %fd307;
	mul.wide.s32 	%rd47, %r72, 8;
	add.s64 	%rd48, %rd46, %rd47;
	ld.global.nc.f64 	%fd311, [%rd48];
	ld.shared.f64 	%fd312, [%r45+512];
	fma.rn.f64 	%fd313, %fd311, %fd312, %fd310;
	ld.global.nc.f64 	%fd314, [%rd48+8];
	ld.shared.f64 	%fd315, [%r45+640];
	fma.rn.f64 	%fd316, %fd314, %fd315, %fd313;
	ld.global.nc.f64 	%fd317, [%rd48+16];
	ld.shared.f64 	%fd318, [%r45+768];
	fma.rn.f64 	%fd319, %fd317, %fd318, %fd316;
	ld.global.nc.f64 	%fd320, [%rd48+24];
	ld.shared.f64 	%fd321, [%r45+896];
	fma.rn.f64 	%fd322, %fd320, %fd321, %fd319;
	add.s64 	%rd49, %rd48, %rd47;
	ld.global.nc.f64 	%fd323, [%rd49];
	ld.shared.f64 	%fd324, [%r45+1024];
	fma.rn.f64 	%fd325, %fd323, %fd324, %fd322;
	ld.global.nc.f64 	%fd326, [%rd49+8];
	ld.shared.f64 	%fd327, [%r45+1152];
	fma.rn.f64 	%fd328, %fd326, %fd327, %fd325;
	ld.global.nc.f64 	%fd329, [%rd49+16];
	ld.shared.f64 	%fd330, [%r45+1280];
	fma.rn.f64 	%fd331, %fd329, %fd330, %fd328;
	ld.global.nc.f64 	%fd332, [%rd49+24];
	ld.shared.f64 	%fd333, [%r45+1408];
	fma.rn.f64 	%fd334, %fd332, %fd333, %fd331;
	add.s64 	%rd50, %rd49, %rd47;
	ld.global.nc.f64 	%fd335, [%rd50];
	ld.shared.f64 	%fd336, [%r45+1536];
	fma.rn.f64 	%fd337, %fd335, %fd336, %fd334;
	ld.global.nc.f64 	%fd338, [%rd50+8];
	ld.shared.f64 	%fd339, [%r45+1664];
	fma.rn.f64 	%fd340, %fd338, %fd339, %fd337;
	ld.global.nc.f64 	%fd341, [%rd50+16];
	ld.shared.f64 	%fd342, [%r45+1792];
	fma.rn.f64 	%fd343, %fd341, %fd342, %fd340;
	ld.global.nc.f64 	%fd344, [%rd50+24];
	ld.shared.f64 	%fd345, [%r45+1920];
	fma.rn.f64 	%fd346, %fd344, %fd345, %fd343;
	add.s32 	%r46, %r4, %r38;
	add.s32 	%r47, %r4, %r39;
	mad.lo.s32 	%r48, %r46, %r72, %r47;
	mul.wide.s32 	%rd51, %r48, 8;
	add.s64 	%rd52, %rd1, %rd51;
	atom.global.add.f64 	%fd347, [%rd52], %fd346;
$L__BB6_18:
	ret;

}
	// .globl	build_wblocks_from_ri_kernel
.visible .entry build_wblocks_from_ri_kernel(
	.param .u64 .ptr .align 1 build_wblocks_from_ri_kernel_param_0,
	.param .u64 .ptr .align 1 build_wblocks_from_ri_kernel_param_1,
	.param .u64 .ptr .align 1 build_wblocks_from_ri_kernel_param_2,
	.param .u64 .ptr .align 1 build_wblocks_from_ri_kernel_param_3,
	.param .u64 .ptr .align 1 build_wblocks_from_ri_kernel_param_4,
	.param .u64 .ptr .align 1 build_wblocks_from_ri_kernel_param_5,
	.param .u64 .ptr .align 1 build_wblocks_from_ri_kernel_param_6,
	.param .u64 .ptr .align 1 build_wblocks_from_ri_kernel_param_7,
	.param .u32 build_wblocks_from_ri_kernel_param_8
)
{
	.local .align 16 .b8 	__local_depot7[2048];
	.reg .b64 	%SP;
	.reg .b64 	%SPL;
	.reg .pred 	%p<24>;
	.reg .b16 	%rs<12>;
	.reg .b32 	%r<82>;
	.reg .b64 	%rd<83>;
	.reg .b64 	%fd<129>;

	mov.u64 	%SPL, __local_depot7;
	ld.param.u64 	%rd18, [build_wblocks_from_ri_kernel_param_0];
	ld.param.u64 	%rd19, [build_wblocks_from_ri_kernel_param_1];
	ld.param.u64 	%rd20, [build_wblocks_from_ri_kernel_param_3];
	ld.param.u64 	%rd21, [build_wblocks_from_ri_kernel_param_4];
	ld.param.u64 	%rd22, [build_wblocks_from_ri_kernel_param_5];
	ld.param.u64 	%rd23, [build_wblocks_from_ri_kernel_param_6];
	ld.param.u64 	%rd24, [build_wblocks_from_ri_kernel_param_7];
	ld.param.u32 	%r29, [build_wblocks_from_ri_kernel_param_8];
	add.u64 	%rd1, %SPL, 0;
	mov.u32 	%r1, %ctaid.x;
	setp.ge.s32 	%p1, %r1, %r29;
	mov.u32 	%r30, %tid.x;
	setp.ne.s32 	%p2, %r30, 0;
	or.pred  	%p3, %p2, %p1;
	@%p3 bra 	$L__BB7_33;
	cvta.to.global.u64 	%rd26, %rd18;
	cvta.to.global.u64 	%rd27, %rd19;
	cvta.to.global.u64 	%rd28, %rd20;
	cvta.to.global.u64 	%rd29, %rd21;
	cvta.to.global.u64 	%rd2, %rd24;
	cvta.to.global.u64 	%rd3, %rd22;
	cvt.u64.u32 	%rd4, %r1;
	mul.wide.u32 	%rd30, %r1, 4;
	add.s64 	%rd31, %rd26, %rd30;
	ld.global.nc.u32 	%r31, [%rd31];
	cvt.s64.s32 	%rd32, %r31;
	add.s64 	%rd33, %rd27, %rd30;
	ld.global.nc.u32 	%r32, [%rd33];
	cvt.s64.s32 	%rd34, %r32;
	add.s64 	%rd35, %rd28, %rd32;
	ld.global.nc.u8 	%rs3, [%rd35];
	cvt.u16.u8 	%rs1, %rs3;
	cvt.u32.u16 	%r2, %rs1;
	add.s64 	%rd36, %rd28, %rd34;
	ld.global.nc.u8 	%rs4, [%rd36];
	cvt.u16.u8 	%rs2, %rs4;
	mul.wide.u32 	%rd37, %r1, 176;
	add.s64 	%rd5, %rd29, %rd37;
	mov.b64 	%rd38, 0;
	st.local.u64 	[%rd1], %rd38;
	mov.f64 	%fd19, 0d0000000000000000;
	st.local.v2.f64 	[%rd1+16], {%fd19, %fd19};
	add.s64 	%rd6, %rd1, 32;
	st.local.v2.f64 	[%rd1+32], {%fd19, %fd19};
	st.local.v2.f64 	[%rd1+48], {%fd19, %fd19};
	st.local.v2.f64 	[%rd1+64], {%fd19, %fd19};
	st.local.v2.f64 	[%rd1+80], {%fd19, %fd19};
	st.local.v2.f64 	[%rd1+96], {%fd19, %fd19};
	st.local.v2.f64 	[%rd1+112], {%fd19, %fd19};
	st.local.v2.f64 	[%rd1+128], {%fd19, %fd19};
	st.local.v2.f64 	[%rd1+144], {%fd19, %fd19};
	st.local.v2.f64 	[%rd1+160], {%fd19, %fd19};
	st.local.v2.f64 	[%rd1+176], {%fd19, %fd19};
	st.local.v2.f64 	[%rd1+192], {%fd19, %fd19};
	st.local.v2.f64 	[%rd1+208], {%fd19, %fd19};
	st.local.v2.f64 	[%rd1+224], {%fd19, %fd19};
	st.local.v2.f64 	[%rd1+240], {%fd19, %fd19};
	st.local.v2.f64 	[%rd1+256], {%fd19, %fd19};
	st.local.v2.f64 	[%rd1+272], {%fd19, %fd19};
	st.local.v2.f64 	[%rd1+288], {%fd19, %fd19};
	st.local.v2.f64 	[%rd1+304], {%fd19, %fd19};
	st.local.v2.f64 	[%rd1+320], {%fd19, %fd19};
	st.local.v2.f64 	[%rd1+336], {%fd19, %fd19};
	st.local.v2.f64 	[%rd1+352], {%fd19, %fd19};
	st.local.v2.f64 	[%rd1+368], {%fd19, %fd19};
	st.local.v2.f64 	[%rd1+384], {%fd19, %fd19};
	st.local.v2.f64 	[%rd1+400], {%fd19, %fd19};
	st.local.v2.f64 	[%rd1+416], {%fd19, %fd19};
	st.local.v2.f64 	[%rd1+432], {%fd19, %fd19};
	st.local.v2.f64 	[%rd1+448], {%fd19, %fd19};
	st.local.v2.f64 	[%rd1+464], {%fd19, %fd19};
	st.local.v2.f64 	[%rd1+480], {%fd19, %fd19};
	st.local.v2.f64 	[%rd1+496], {%fd19, %fd19};
	st.local.v2.f64 	[%rd1+512], {%fd19, %fd19};
	st.local.v2.f64 	[%rd1+528], {%fd19, %fd19};
	st.local.v2.f64 	[%rd1+544], {%fd19, %fd19};
	st.local.v2.f64 	[%rd1+560], {%fd19, %fd19};
	st.local.v2.f64 	[%rd1+576], {%fd19, %fd19};
	st.local.v2.f64 	[%rd1+592], {%fd19, %fd19};
	st.local.v2.f64 	[%rd1+608], {%fd19, %fd19};
	st.local.v2.f64 	[%rd1+624], {%fd19, %fd19};
	st.local.v2.f64 	[%rd1+640], {%fd19, %fd19};
	st.local.v2.f64 	[%rd1+656], {%fd19, %fd19};
	st.local.v2.f64 	[%rd1+672], {%fd19, %fd19};
	st.local.v2.f64 	[%rd1+688], {%fd19, %fd19};
	st.local.v2.f64 	[%rd1+704], {%fd19, %fd19};
	st.local.v2.f64 	[%rd1+720], {%fd19, %fd19};
	st.local.v2.f64 	[%rd1+736], {%fd19, %fd19};
	st.local.v2.f64 	[%rd1+752], {%fd19, %fd19};
	st.local.v2.f64 	[%rd1+768], {%fd19, %fd19};
	st.local.v2.f64 	[%rd1+784], {%fd19, %fd19};
	st.local.v2.f64 	[%rd1+800], {%fd19, %fd19};
	st.local.v2.f64 	[%rd1+816], {%fd19, %fd19};
	st.local.v2.f64 	[%rd1+832], {%fd19, %fd19};
	st.local.v2.f64 	[%rd1+848], {%fd19, %fd19};
	st.local.v2.f64 	[%rd1+864], {%fd19, %fd19};
	st.local.v2.f64 	[%rd1+880], {%fd19, %fd19};
	st.local.v2.f64 	[%rd1+896], {%fd19, %fd19};
	st.local.v2.f64 	[%rd1+912], {%fd19, %fd19};
	st.local.v2.f64 	[%rd1+928], {%fd19, %fd19};
	st.local.v2.f64 	[%rd1+944], {%fd19, %fd19};
	st.local.v2.f64 	[%rd1+960], {%fd19, %fd19};
	st.local.v2.f64 	[%rd1+976], {%fd19, %fd19};
	st.local.v2.f64 	[%rd1+992], {%fd19, %fd19};
	st.local.v2.f64 	[%rd1+1008], {%fd19, %fd19};
	st.local.v2.f64 	[%rd1+1024], {%fd19, %fd19};
	st.local.v2.f64 	[%rd1+1040], {%fd19, %fd19};
	st.local.v2.f64 	[%rd1+1056], {%fd19, %fd19};
	st.local.v2.f64 	[%rd1+1072], {%fd19, %fd19};
	st.local.v2.f64 	[%rd1+1088], {%fd19, %fd19};
	st.local.v2.f64 	[%rd1+1104], {%fd19, %fd19};
	st.local.v2.f64 	[%rd1+1120], {%fd19, %fd19};
	st.local.v2.f64 	[%rd1+1136], {%fd19, %fd19};
	st.local.v2.f64 	[%rd1+1152], {%fd19, %fd19};
	st.local.v2.f64 	[%rd1+1168], {%fd19, %fd19};
	st.local.v2.f64 	[%rd1+1184], {%fd19, %fd19};
	st.local.v2.f64 	[%rd1+1200], {%fd19, %fd19};
	st.local.v2.f64 	[%rd1+1216], {%fd19, %fd19};
	st.local.v2.f64 	[%rd1+1232], {%fd19, %fd19};
	st.local.v2.f64 	[%rd1+1248], {%fd19, %fd19};
	st.local.v2.f64 	[%rd1+1264], {%fd19, %fd19};
	st.local.v2.f64 	[%rd1+1280], {%fd19, %fd19};
	st.local.v2.f64 	[%rd1+1296], {%fd19, %fd19};
	st.local.v2.f64 	[%rd1+1312], {%fd19, %fd19};
	st.local.v2.f64 	[%rd1+1328], {%fd19, %fd19};
	st.local.v2.f64 	[%rd1+1344], {%fd19, %fd19};
	st.local.v2.f64 	[%rd1+1360], {%fd19, %fd19};
	st.local.v2.f64 	[%rd1+1376], {%fd19, %fd19};
	st.local.v2.f64 	[%rd1+1392], {%fd19, %fd19};
	st.local.v2.f64 	[%rd1+1408], {%fd19, %fd19};
	st.local.v2.f64 	[%rd1+1424], {%fd19, %fd19};
	st.local.v2.f64 	[%rd1+1440], {%fd19, %fd19};
	st.local.v2.f64 	[%rd1+1456], {%fd19, %fd19};
	st.local.v2.f64 	[%rd1+1472], {%fd19, %fd19};
	st.local.v2.f64 	[%rd1+1488], {%fd19, %fd19};
	st.local.v2.f64 	[%rd1+1504], {%fd19, %fd19};
	st.local.v2.f64 	[%rd1+1520], {%fd19, %fd19};
	st.local.v2.f64 	[%rd1+1536], {%fd19, %fd19};
	st.local.v2.f64 	[%rd1+1552], {%fd19, %fd19};
	st.local.v2.f64 	[%rd1+1568], {%fd19, %fd19};
	st.local.v2.f64 	[%rd1+1584], {%fd19, %fd19};
	st.local.v2.f64 	[%rd1+1600], {%fd19, %fd19};
	st.local.v2.f64 	[%rd1+1616], {%fd19, %fd19};
	st.local.v2.f64 	[%rd1+1632], {%fd19, %fd19};
	st.local.v2.f64 	[%rd1+1648], {%fd19, %fd19};
	st.local.v2.f64 	[%rd1+1664], {%fd19, %fd19};
	st.local.v2.f64 	[%rd1+1680], {%fd19, %fd19};
	st.local.v2.f64 	[%rd1+1696], {%fd19, %fd19};
	st.local.v2.f64 	[%rd1+1712], {%fd19, %fd19};
	st.local.v2.f64 	[%rd1+1728], {%fd19, %fd19};
	st.local.v2.f64 	[%rd1+1744], {%fd19, %fd19};
	st.local.v2.f64 	[%rd1+1760], {%fd19, %fd19};
	st.local.v2.f64 	[%rd1+1776], {%fd19, %fd19};
	st.local.v2.f64 	[%rd1+1792], {%fd19, %fd19};
	st.local.v2.f64 	[%rd1+1808], {%fd19, %fd19};
	st.local.v2.f64 	[%rd1+1824], {%fd19, %fd19};
	st.local.v2.f64 	[%rd1+1840], {%fd19, %fd19};
	st.local.v2.f64 	[%rd1+1856], {%fd19, %fd19};
	st.local.v2.f64 	[%rd1+1872], {%fd19, %fd19};
	st.local.v2.f64 	[%rd1+1888], {%fd19, %fd19};
	st.local.v2.f64 	[%rd1+1904], {%fd19, %fd19};
	st.local.v2.f64 	[%rd1+1920], {%fd19, %fd19};
	st.local.v2.f64 	[%rd1+1936], {%fd19, %fd19};
	st.local.v2.f64 	[%rd1+1952], {%fd19, %fd19};
	st.local.v2.f64 	[%rd1+1968], {%fd19, %fd19};
	st.local.v2.f64 	[%rd1+1984], {%fd19, %fd19};
	st.local.v2.f64 	[%rd1+2000], {%fd19, %fd19};
	st.local.v2.f64 	[%rd1+2016], {%fd19, %fd19};
	st.local.v2.f64 	[%rd1+2032], {%fd19, %fd19};
	ld.global.nc.f64 	%fd20, [%rd5];
	st.local.v2.f64 	[%rd1], {%fd20, %fd19};
	setp.lt.u16 	%p4, %rs1, 4;
	@%p4 bra 	$L__BB7_3;
	ld.global.nc.f64 	%fd21, [%rd5+8];
	st.local.f64 	[%rd1+128], %fd21;
	st.local.f64 	[%rd1+512], %fd21;
	ld.global.nc.f64 	%fd22, [%rd5+16];
	st.local.f64 	[%rd1+640], %fd22;
	ld.global.nc.f64 	%fd23, [%rd5+24];
	st.local.f64 	[%rd1+1280], %fd23;
	st.local.f64 	[%rd1+1920], %fd23;
$L__BB7_3:
	and.b16  	%rs5, %rs2, 255;
	setp.lt.u16 	%p5, %rs5, 4;
	@%p5 bra 	$L__BB7_6;
	setp.lt.u16 	%p6, %rs1, 4;
	ld.global.nc.f64 	%fd24, [%rd5+32];
	st.local.f64 	[%rd1+8], %fd24;
	ld.global.nc.f64 	%fd25, [%rd5+80];
	st.local.v2.f64 	[%rd1+32], {%fd24, %fd25};
	ld.global.nc.f64 	%fd26, [%rd5+88];
	st.local.f64 	[%rd1+80], %fd26;
	st.local.f64 	[%rd1+120], %fd26;
	@%p6 bra 	$L__BB7_6;
	ld.global.nc.f64 	%fd27, [%rd5+40];
	st.local.f64 	[%rd1+136], %fd27;
	st.local.f64 	[%rd1+520], %fd27;
	ld.global.nc.f64 	%fd28, [%rd5+48];
	st.local.f64 	[%rd1+272], %fd28;
	st.local.f64 	[%rd1+1040], %fd28;
	st.local.f64 	[%rd1+408], %fd28;
	st.local.f64 	[%rd1+1560], %fd28;
	ld.global.nc.f64 	%fd29, [%rd5+56];
	st.local.f64 	[%rd1+648], %fd29;
	ld.global.nc.f64 	%fd30, [%rd5+64];
	st.local.f64 	[%rd1+1288], %fd30;
	st.local.f64 	[%rd1+1928], %fd30;
	ld.global.nc.f64 	%fd31, [%rd5+72];
	st.local.f64 	[%rd1+784], %fd31;
	st.local.f64 	[%rd1+1168], %fd31;
	st.local.f64 	[%rd1+920], %fd31;
	st.local.f64 	[%rd1+1688], %fd31;
	ld.global.nc.f64 	%fd32, [%rd5+96];
	st.local.v2.f64 	[%rd1+160], {%fd27, %fd32};
	st.local.v2.f64 	[%rd1+544], {%fd27, %fd32};
	ld.global.nc.f64 	%fd33, [%rd5+104];
	st.local.f64 	[%rd1+208], %fd33;
	st.local.f64 	[%rd1+592], %fd33;
	st.local.f64 	[%rd1+248], %fd33;
	st.local.f64 	[%rd1+632], %fd33;
	ld.global.nc.f64 	%fd34, [%rd5+112];
	st.local.f64 	[%rd1+304], %fd34;
	st.local.f64 	[%rd1+1072], %fd34;
	st.local.v2.f64 	[%rd1+320], {%fd28, %fd34};
	st.local.v2.f64 	[%rd1+1088], {%fd28, %fd34};
	st.local.f64 	[%rd1+440], %fd34;
	st.local.f64 	[%rd1+1592], %fd34;
	st.local.v2.f64 	[%rd1+480], {%fd28, %fd34};
	st.local.v2.f64 	[%rd1+1632], {%fd28, %fd34};
	ld.global.nc.f64 	%fd35, [%rd5+120];
	st.local.v2.f64 	[%rd1+672], {%fd29, %fd35};
	ld.global.nc.f64 	%fd36, [%rd5+136];
	ld.global.nc.f64 	%fd37, [%rd5+128];
	st.local.v2.f64 	[%rd1+1312], {%fd30, %fd37};
	st.local.f64 	[%rd1+720], %fd36;
	st.local.v2.f64 	[%rd1+1952], {%fd30, %fd37};
	st.local.f64 	[%rd1+760], %fd36;
	ld.global.nc.f64 	%fd38, [%rd5+144];
	st.local.f64 	[%rd1+1360], %fd38;
	st.local.f64 	[%rd1+2040], %fd38;
	ld.global.nc.f64 	%fd39, [%rd5+152];
	st.local.f64 	[%rd1+816], %fd39;
	st.local.f64 	[%rd1+1200], %fd39;
	st.local.v2.f64 	[%rd1+832], {%fd31, %fd39};
	st.local.v2.f64 	[%rd1+1216], {%fd31, %fd39};
	st.local.f64 	[%rd1+952], %fd39;
	st.local.f64 	[%rd1+1720], %fd39;
	st.local.v2.f64 	[%rd1+992], {%fd31, %fd39};
	st.local.v2.f64 	[%rd1+1760], {%fd31, %fd39};
	ld.global.nc.f64 	%fd40, [%rd5+160];
	st.local.f64 	[%rd1+1400], %fd40;
	st.local.f64 	[%rd1+2000], %fd40;
	ld.global.nc.f64 	%fd41, [%rd5+168];
	st.local.f64 	[%rd1+1496], %fd41;
	st.local.f64 	[%rd1+1904], %fd41;
	st.local.f64 	[%rd1+1520], %fd41;
	st.local.f64 	[%rd1+1880], %fd41;
$L__BB7_6:
	shl.b64 	%rd39, %rd4, 11;
	add.s64 	%rd10, %rd2, %rd39;
	mov.b64 	%rd40, 0;
	st.global.u64 	[%rd10], %rd40;
	st.global.u64 	[%rd10+8], %rd40;
	st.global.u64 	[%rd10+16], %rd40;
	st.global.u64 	[%rd10+24], %rd40;
	st.global.u64 	[%rd10+32], %rd40;
	st.global.u64 	[%rd10+40], %rd40;
	st.global.u64 	[%rd10+48], %rd40;
	st.global.u64 	[%rd10+56], %rd40;
	st.global.u64 	[%rd10+64], %rd40;
	st.global.u64 	[%rd10+72], %rd40;
	st.global.u64 	[%rd10+80], %rd40;
	st.global.u64 	[%rd10+88], %rd40;
	st.global.u64 	[%rd10+96], %rd40;
	st.global.u64 	[%rd10+104], %rd40;
	st.global.u64 	[%rd10+112], %rd40;
	st.global.u64 	[%rd10+120], %rd40;
	st.global.u64 	[%rd10+128], %rd40;
	st.global.u64 	[%rd10+136], %rd40;
	st.global.u64 	[%rd10+144], %rd40;
	st.global.u64 	[%rd10+152], %rd40;
	st.global.u64 	[%rd10+160], %rd40;
	st.global.u64 	[%rd10+168], %rd40;
	st.global.u64 	[%rd10+176], %rd40;
	st.global.u64 	[%rd10+184], %rd40;
	st.global.u64 	[%rd10+192], %rd40;
	st.global.u64 	[%rd10+200], %rd40;
	st.global.u64 	[%rd10+208], %rd40;
	st.global.u64 	[%rd10+216], %rd40;
	st.global.u64 	[%rd10+224], %rd40;
	st.global.u64 	[%rd10+232], %rd40;
	st.global.u64 	[%rd10+240], %rd40;
	st.global.u64 	[%rd10+248], %rd40;
	st.global.u64 	[%rd10+256], %rd40;
	st.global.u64 	[%rd10+264], %rd40;
	st.global.u64 	[%rd10+272], %rd40;
	st.global.u64 	[%rd10+280], %rd40;
	st.global.u64 	[%rd10+288], %rd40;
	st.global.u64 	[%rd10+296], %rd40;
	st.global.u64 	[%rd10+304], %rd40;
	st.global.u64 	[%rd10+312], %rd40;
	st.global.u64 	[%rd10+320], %rd40;
	st.global.u64 	[%rd10+328], %rd40;
	st.global.u64 	[%rd10+336], %rd40;
	st.global.u64 	[%rd10+344], %rd40;
	st.global.u64 	[%rd10+352], %rd40;
	st.global.u64 	[%rd10+360], %rd40;
	st.global.u64 	[%rd10+368], %rd40;
	st.global.u64 	[%rd10+376], %rd40;
	st.global.u64 	[%rd10+384], %rd40;
	st.global.u64 	[%rd10+392], %rd40;
	st.global.u64 	[%rd10+400], %rd40;
	st.global.u64 	[%rd10+408], %rd40;
	st.global.u64 	[%rd10+416], %rd40;
	st.global.u64 	[%rd10+424], %rd40;
	st.global.u64 	[%rd10+432], %rd40;
	st.global.u64 	[%rd10+440], %rd40;
	st.global.u64 	[%rd10+448], %rd40;
	st.global.u64 	[%rd10+456], %rd40;
	st.global.u64 	[%rd10+464], %rd40;
	st.global.u64 	[%rd10+472], %rd40;
	st.global.u64 	[%rd10+480], %rd40;
	st.global.u64 	[%rd10+488], %rd40;
	st.global.u64 	[%rd10+496], %rd40;
	st.global.u64 	[%rd10+504], %rd40;
	st.global.u64 	[%rd10+512], %rd40;
	st.global.u64 	[%rd10+520], %rd40;
	st.global.u64 	[%rd10+528], %rd40;
	st.global.u64 	[%rd10+536], %rd40;
	st.global.u64 	[%rd10+544], %rd40;
	st.global.u64 	[%rd10+552], %rd40;
	st.global.u64 	[%rd10+560], %rd40;
	st.global.u64 	[%rd10+568], %rd40;
	st.global.u64 	[%rd10+576], %rd40;
	st.global.u64 	[%rd10+584], %rd40;
	st.global.u64 	[%rd10+592], %rd40;
	st.global.u64 	[%rd10+600], %rd40;
	st.global.u64 	[%rd10+608], %rd40;
	st.global.u64 	[%rd10+616], %rd40;
	st.global.u64 	[%rd10+624], %rd40;
	st.global.u64 	[%rd10+632], %rd40;
	st.global.u64 	[%rd10+640], %rd40;
	st.global.u64 	[%rd10+648], %rd40;
	st.global.u64 	[%rd10+656], %rd40;
	st.global.u64 	[%rd10+664], %rd40;
	st.global.u64 	[%rd10+672], %rd40;
	st.global.u64 	[%rd10+680], %rd40;
	st.global.u64 	[%rd10+688], %rd40;
	st.global.u64 	[%rd10+696], %rd40;
	st.global.u64 	[%rd10+704], %rd40;
	st.global.u64 	[%rd10+712], %rd40;
	st.global.u64 	[%rd10+720], %rd40;
	st.global.u64 	[%rd10+728], %rd40;
	st.global.u64 	[%rd10+736], %rd40;
	st.global.u64 	[%rd10+744], %rd40;
	st.global.u64 	[%rd10+752], %rd40;
	st.global.u64 	[%rd10+760], %rd40;
	st.global.u64 	[%rd10+768], %rd40;
	st.global.u64 	[%rd10+776], %rd40;
	st.global.u64 	[%rd10+784], %rd40;
	st.global.u64 	[%rd10+792], %rd40;
	st.global.u64 	[%rd10+800], %rd40;
	st.global.u64 	[%rd10+808], %rd40;
	st.global.u64 	[%rd10+816], %rd40;
	st.global.u64 	[%rd10+824], %rd40;
	st.global.u64 	[%rd10+832], %rd40;
	st.global.u64 	[%rd10+840], %rd40;
	st.global.u64 	[%rd10+848], %rd40;
	st.global.u64 	[%rd10+856], %rd40;
	st.global.u64 	[%rd10+864], %rd40;
	st.global.u64 	[%rd10+872], %rd40;
	st.global.u64 	[%rd10+880], %rd40;
	st.global.u64 	[%rd10+888], %rd40;
	st.global.u64 	[%rd10+896], %rd40;
	st.global.u64 	[%rd10+904], %rd40;
	st.global.u64 	[%rd10+912], %rd40;
	st.global.u64 	[%rd10+920], %rd40;
	st.global.u64 	[%rd10+928], %rd40;
	st.global.u64 	[%rd10+936], %rd40;
	st.global.u64 	[%rd10+944], %rd40;
	st.global.u64 	[%rd10+952], %rd40;
	st.global.u64 	[%rd10+960], %rd40;
	st.global.u64 	[%rd10+968], %rd40;
	st.global.u64 	[%rd10+976], %rd40;
	st.global.u64 	[%rd10+984], %rd40;
	st.global.u64 	[%rd10+992], %rd40;
	st.global.u64 	[%rd10+1000], %rd40;
	st.global.u64 	[%rd10+1008], %rd40;
	st.global.u64 	[%rd10+1016], %rd40;
	st.global.u64 	[%rd10+1024], %rd40;
	st.global.u64 	[%rd10+1032], %rd40;
	st.global.u64 	[%rd10+1040], %rd40;
	st.global.u64 	[%rd10+1048], %rd40;
	st.global.u64 	[%rd10+1056], %rd40;
	st.global.u64 	[%rd10+1064], %rd40;
	st.global.u64 	[%rd10+1072], %rd40;
	st.global.u64 	[%rd10+1080], %rd40;
	st.global.u64 	[%rd10+1088], %rd40;
	st.global.u64 	[%rd10+1096], %rd40;
	st.global.u64 	[%rd10+1104], %rd40;
	st.global.u64 	[%rd10+1112], %rd40;
	st.global.u64 	[%rd10+1120], %rd40;
	st.global.u64 	[%rd10+1128], %rd40;
	st.global.u64 	[%rd10+1136], %rd40;
	st.global.u64 	[%rd10+1144], %rd40;
	st.global.u64 	[%rd10+1152], %rd40;
	st.global.u64 	[%rd10+1160], %rd40;
	st.global.u64 	[%rd10+1168], %rd40;
	st.global.u64 	[%rd10+1176], %rd40;
	st.global.u64 	[%rd10+1184], %rd40;
	st.global.u64 	[%rd10+1192], %rd40;
	st.global.u64 	[%rd10+1200], %rd40;
	st.global.u64 	[%rd10+1208], %rd40;
	st.global.u64 	[%rd10+1216], %rd40;
	st.global.u64 	[%rd10+1224], %rd40;
	st.global.u64 	[%rd10+1232], %rd40;
	st.global.u64 	[%rd10+1240], %rd40;
	st.global.u64 	[%rd10+1248], %rd40;
	st.global.u64 	[%rd10+1256], %rd40;
	st.global.u64 	[%rd10+1264], %rd40;
	st.global.u64 	[%rd10+1272], %rd40;
	st.global.u64 	[%rd10+1280], %rd40;
	st.global.u64 	[%rd10+1288], %rd40;
	st.global.u64 	[%rd10+1296], %rd40;
	st.global.u64 	[%rd10+1304], %rd40;
	st.global.u64 	[%rd10+1312], %rd40;
	st.global.u64 	[%rd10+1320], %rd40;
	st.global.u64 	[%rd10+1328], %rd40;
	st.global.u64 	[%rd10+1336], %rd40;
	st.global.u64 	[%rd10+1344], %rd40;
	st.global.u64 	[%rd10+1352], %rd40;
	st.global.u64 	[%rd10+1360], %rd40;
	st.global.u64 	[%rd10+1368], %rd40;
	st.global.u64 	[%rd10+1376], %rd40;
	st.global.u64 	[%rd10+1384], %rd40;
	st.global.u64 	[%rd10+1392], %rd40;
	st.global.u64 	[%rd10+1400], %rd40;
	st.global.u64 	[%rd10+1408], %rd40;
	st.global.u64 	[%rd10+1416], %rd40;
	st.global.u64 	[%rd10+1424], %rd40;
	st.global.u64 	[%rd10+1432], %rd40;
	st.global.u64 	[%rd10+1440], %rd40;
	st.global.u64 	[%rd10+1448], %rd40;
	st.global.u64 	[%rd10+1456], %rd40;
	st.global.u64 	[%rd10+1464], %rd40;
	st.global.u64 	[%rd10+1472], %rd40;
	st.global.u64 	[%rd10+1480], %rd40;
	st.global.u64 	[%rd10+1488], %rd40;
	st.global.u64 	[%rd10+1496], %rd40;
	st.global.u64 	[%rd10+1504], %rd40;
	st.global.u64 	[%rd10+1512], %rd40;
	st.global.u64 	[%rd10+1520], %rd40;
	st.global.u64 	[%rd10+1528], %rd40;
	st.global.u64 	[%rd10+1536], %rd40;
	st.global.u64 	[%rd10+1544], %rd40;
	st.global.u64 	[%rd10+1552], %rd40;
	st.global.u64 	[%rd10+1560], %rd40;
	st.global.u64 	[%rd10+1568], %rd40;
	st.global.u64 	[%rd10+1576], %rd40;
	st.global.u64 	[%rd10+1584], %rd40;
	st.global.u64 	[%rd10+1592], %rd40;
	st.global.u64 	[%rd10+1600], %rd40;
	st.global.u64 	[%rd10+1608], %rd40;
	st.global.u64 	[%rd10+1616], %rd40;
	st.global.u64 	[%rd10+1624], %rd40;
	st.global.u64 	[%rd10+1632], %rd40;
	st.global.u64 	[%rd10+1640], %rd40;
	st.global.u64 	[%rd10+1648], %rd40;
	st.global.u64 	[%rd10+1656], %rd40;
	st.global.u64 	[%rd10+1664], %rd40;
	st.global.u64 	[%rd10+1672], %rd40;
	st.global.u64 	[%rd10+1680], %rd40;
	st.global.u64 	[%rd10+1688], %rd40;
	st.global.u64 	[%rd10+1696], %rd40;
	st.global.u64 	[%rd10+1704], %rd40;
	st.global.u64 	[%rd10+1712], %rd40;
	st.global.u64 	[%rd10+1720], %rd40;
	st.global.u64 	[%rd10+1728], %rd40;
	st.global.u64 	[%rd10+1736], %rd40;
	st.global.u64 	[%rd10+1744], %rd40;
	st.global.u64 	[%rd10+1752], %rd40;
	st.global.u64 	[%rd10+1760], %rd40;
	st.global.u64 	[%rd10+1768], %rd40;
	st.global.u64 	[%rd10+1776], %rd40;
	st.global.u64 	[%rd10+1784], %rd40;
	st.global.u64 	[%rd10+1792], %rd40;
	st.global.u64 	[%rd10+1800], %rd40;
	st.global.u64 	[%rd10+1808], %rd40;
	st.global.u64 	[%rd10+1816], %rd40;
	st.global.u64 	[%rd10+1824], %rd40;
	st.global.u64 	[%rd10+1832], %rd40;
	st.global.u64 	[%rd10+1840], %rd40;
	st.global.u64 	[%rd10+1848], %rd40;
	st.global.u64 	[%rd10+1856], %rd40;
	st.global.u64 	[%rd10+1864], %rd40;
	st.global.u64 	[%rd10+1872], %rd40;
	st.global.u64 	[%rd10+1880], %rd40;
	st.global.u64 	[%rd10+1888], %rd40;
	st.global.u64 	[%rd10+1896], %rd40;
	st.global.u64 	[%rd10+1904], %rd40;
	st.global.u64 	[%rd10+1912], %rd40;
	st.global.u64 	[%rd10+1920], %rd40;
	st.global.u64 	[%rd10+1928], %rd40;
	st.global.u64 	[%rd10+1936], %rd40;
	st.global.u64 	[%rd10+1944], %rd40;
	st.global.u64 	[%rd10+1952], %rd40;
	st.global.u64 	[%rd10+1960], %rd40;
	st.global.u64 	[%rd10+1968], %rd40;
	st.global.u64 	[%rd10+1976], %rd40;
	st.global.u64 	[%rd10+1984], %rd40;
	st.global.u64 	[%rd10+1992], %rd40;
	st.global.u64 	[%rd10+2000], %rd40;
	st.global.u64 	[%rd10+2008], %rd40;
	st.global.u64 	[%rd10+2016], %rd40;
	st.global.u64 	[%rd10+2024], %rd40;
	st.global.u64 	[%rd10+2032], %rd40;
	st.global.u64 	[%rd10+2040], %rd40;
	setp.eq.s16 	%p7, %rs1, 0;
	@%p7 bra 	$L__BB7_33;
	cvta.to.global.u64 	%rd41, %rd23;
	shl.b64 	%rd42, %rd4, 7;
	add.s64 	%rd7, %rd3, %rd42;
	add.s64 	%rd8, %rd41, %rd42;
	add.s64 	%rd9, %rd8, 32;
	mov.b32 	%r71, 0;
	and.b16  	%rs8, %rs2, 7;
	add.s16 	%rs9, %rs8, -1;
	and.b16  	%rs10, %rs2, 3;
$L__BB7_8:
	mov.b32 	%r72, 0;
$L__BB7_9:
	setp.eq.s16 	%p8, %rs5, 0;
	@%p8 bra 	$L__BB7_31;
	shl.b32 	%r5, %r72, 2;
	mov.b32 	%r73, 0;
$L__BB7_11:
	mov.b32 	%r74, 0;
$L__BB7_12:
	shl.b32 	%r38, %r74, 2;
	cvt.u64.u32 	%rd11, %r38;
	mul.wide.u32 	%rd43, %r38, 8;
	add.s64 	%rd12, %rd9, %rd43;
	mov.f64 	%fd128, 0d0000000000000000;
	mov.b32 	%r75, 0;
$L__BB7_13:
	shl.b32 	%r40, %r71, 2;
	add.s32 	%r41, %r40, %r75;
	mul.wide.u32 	%rd44, %r41, 8;
	add.s64 	%rd45, %rd7, %rd44;
	ld.global.nc.f64 	%fd2, [%rd45];
	mov.b32 	%r76, 0;
$L__BB7_14:
	add.s32 	%r43, %r5, %r76;
	mul.wide.u32 	%rd46, %r43, 8;
	add.s64 	%rd47, %rd7, %rd46;
	ld.global.nc.f64 	%fd43, [%rd47];
	mul.f64 	%fd4, %fd2, %fd43;
	mov.b32 	%r77, 0;
$L__BB7_15:
	setp.lt.u16 	%p9, %rs5, 8;
	shl.b32 	%r45, %r73, 2;
	add.s32 	%r46, %r45, %r77;
	mul.wide.u32 	%rd48, %r46, 8;
	add.s64 	%rd49, %rd8, %rd48;
	ld.global.nc.f64 	%fd6, [%rd49];
	shl.b32 	%r47, %r76, 2;
	shl.b32 	%r48, %r75, 4;
	add.s32 	%r49, %r47, %r48;
	add.s32 	%r50, %r49, %r77;
	shl.b32 	%r11, %r50, 2;
	mov.b32 	%r80, 0;
	@%p9 bra 	$L__BB7_18;
	cvt.u32.u16 	%r51, %rs2;
	and.b32  	%r52, %r51, 248;
	neg.s32 	%r78, %r52;
	mul.wide.u32 	%rd50, %r11, 8;
	add.s64 	%rd81, %rd6, %rd50;
	mov.u64 	%rd82, %rd12;
$L__BB7_17:
	.pragma "nounroll";
	cvt.u32.u16 	%r53, %rs2;
	and.b32  	%r80, %r53, 248;
	ld.global.nc.f64 	%fd45, [%rd82+-32];
	ld.local.v2.f64 	{%fd46, %fd47}, [%rd81+-32];
	mul.f64 	%fd48, %fd4, %fd46;
	mul.f64 	%fd49, %fd6, %fd48;
	fma.rn.f64 	%fd50, %fd45, %fd49, %fd128;
	ld.global.nc.f64 	%fd51, [%rd82+-24];
	mul.f64 	%fd52, %fd4, %fd47;
	mul.f64 	%fd53, %fd6, %fd52;
	fma.rn.f64 	%fd54, %fd51, %fd53, %fd50;
	ld.global.nc.f64 	%fd55, [%rd82+-16];
	ld.local.v2.f64 	{%fd56, %fd57}, [%rd81+-16];
	mul.f64 	%fd58, %fd4, %fd56;
	mul.f64 	%fd59, %fd6, %fd58;
	fma.rn.f64 	%fd60, %fd55, %fd59, %fd54;
	ld.global.nc.f64 	%fd61, [%rd82+-8];
	mul.f64 	%fd62, %fd4, %fd57;
	mul.f64 	%fd63, %fd6, %fd62;
	fma.rn.f64 	%fd64, %fd61, %fd63, %fd60;
	ld.global.nc.f64 	%fd65, [%rd82];
	ld.local.v2.f64 	{%fd66, %fd67}, [%rd81];
	mul.f64 	%fd68, %fd4, %fd66;
	mul.f64 	%fd69, %fd6, %fd68;
	fma.rn.f64 	%fd70, %fd65, %fd69, %fd64;
	ld.global.nc.f64 	%fd71, [%rd82+8];
	mul.f64 	%fd72, %fd4, %fd67;
	mul.f64 	%fd73, %fd6, %fd72;
	fma.rn.f64 	%fd74, %fd71, %fd73, %fd70;
	ld.global.nc.f64 	%fd75, [%rd82+16];
	ld.local.v2.f64 	{%fd76, %fd77}, [%rd81+16];
	mul.f64 	%fd78, %fd4, %fd76;
	mul.f64 	%fd79, %fd6, %fd78;
	fma.rn.f64 	%fd80, %fd75, %fd79, %fd74;
	ld.global.nc.f64 	%fd81, [%rd82+24];
	mul.f64 	%fd82, %fd4, %fd77;
	mul.f64 	%fd83, %fd6, %fd82;
	fma.rn.f64 	%fd128, %fd81, %fd83, %fd80;
	add.s32 	%r78, %r78, 8;
	add.s64 	%rd82, %rd82, 64;
	add.s64 	%rd81, %rd81, 64;
	setp.ne.s32 	%p10, %r78, 0;
	@%p10 bra 	$L__BB7_17;
$L__BB7_18:
	cvt.u32.u16 	%r54, %rs2;
	and.b32  	%r55, %r54, 7;
	setp.eq.s32 	%p11, %r55, 0;
	@%p11 bra 	$L__BB7_26;
	setp.lt.u16 	%p12, %rs9, 3;
	@%p12 bra 	$L__BB7_21;
	cvt.u32.u64 	%r56, %rd11;
	add.s32 	%r57, %r56, %r80;
	mul.wide.u32 	%rd51, %r57, 8;
	add.s64 	%rd52, %rd8, %rd51;
	ld.global.nc.f64 	%fd85, [%rd52];
	add.s32 	%r58, %r11, %r80;
	mul.wide.u32 	%rd53, %r58, 8;
	add.s64 	%rd54, %rd1, %rd53;
	ld.local.f64 	%fd86, [%rd54];
	mul.f64 	%fd87, %fd4, %fd86;
	mul.f64 	%fd88, %fd6, %fd87;
	fma.rn.f64 	%fd89, %fd85, %fd88, %fd128;
	cvt.u64.u32 	%rd55, %r80;
	add.s64 	%rd56, %rd11, %rd55;
	shl.b64 	%rd57, %rd56, 3;
	add.s64 	%rd58, %rd8, %rd57;
	ld.global.nc.f64 	%fd90, [%rd58+8];
	cvt.u64.u32 	%rd59, %r11;
	add.s64 	%rd60, %rd59, %rd55;
	shl.b64 	%rd61, %rd60, 3;
	add.s64 	%rd62, %rd1, %rd61;
	ld.local.f64 	%fd91, [%rd62+8];
	mul.f64 	%fd92, %fd4, %fd91;
	mul.f64 	%fd93, %fd6, %fd92;
	fma.rn.f64 	%fd94, %fd90, %fd93, %fd89;
	ld.global.nc.f64 	%fd95, [%rd58+16];
	ld.local.f64 	%fd96, [%rd62+16];
	mul.f64 	%fd97, %fd4, %fd96;
	mul.f64 	%fd98, %fd6, %fd97;
	fma.rn.f64 	%fd99, %fd95, %fd98, %fd94;
	ld.global.nc.f64 	%fd100, [%rd58+24];
	ld.local.f64 	%fd101, [%rd62+24];
	mul.f64 	%fd102, %fd4, %fd101;
	mul.f64 	%fd103, %fd6, %fd102;
	fma.rn.f64 	%fd128, %fd100, %fd103, %fd99;
	add.s32 	%r80, %r80, 4;
$L__BB7_21:
	setp.eq.s16 	%p13, %rs10, 0;
	@%p13 bra 	$L__BB7_26;
	setp.eq.s16 	%p14, %rs10, 1;
	@%p14 bra 	$L__BB7_24;
	cvt.u32.u64 	%r59, %rd11;
	add.s32 	%r60, %r59, %r80;
	mul.wide.u32 	%rd63, %r60, 8;
	add.s64 	%rd64, %rd8, %rd63;
	ld.global.nc.f64 	%fd105, [%rd64];
	add.s32 	%r61, %r11, %r80;
	mul.wide.u32 	%rd65, %r61, 8;
	add.s64 	%rd66, %rd1, %rd65;
	ld.local.f64 	%fd106, [%rd66];
	mul.f64 	%fd107, %fd4, %fd106;
	mul.f64 	%fd108, %fd6, %fd107;
	fma.rn.f64 	%fd109, %fd105, %fd108, %fd128;
	cvt.u64.u32 	%rd67, %r80;
	add.s64 	%rd68, %rd11, %rd67;
	shl.b64 	%rd69, %rd68, 3;
	add.s64 	%rd70, %rd8, %rd69;
	ld.global.nc.f64 	%fd110, [%rd70+8];
	cvt.u64.u32 	%rd71, %r11;
	add.s64 	%rd72, %rd71, %rd67;
	shl.b64 	%rd73, %rd72, 3;
	add.s64 	%rd74, %rd1, %rd73;
	ld.local.f64 	%fd111, [%rd74+8];
	mul.f64 	%fd112, %fd4, %fd111;
	mul.f64 	%fd113, %fd6, %fd112;
	fma.rn.f64 	%fd128, %fd110, %fd113, %fd109;
	add.s32 	%r80, %r80, 2;
$L__BB7_24:
	and.b16  	%rs11, %rs2, 1;
	setp.eq.b16 	%p15, %rs11, 1;
	not.pred 	%p16, %p15;
	@%p16 bra 	$L__BB7_26;
	cvt.u32.u64 	%r62, %rd11;
	add.s32 	%r63, %r62, %r80;
	mul.wide.u32 	%rd75, %r63, 8;
	add.s64 	%rd76, %rd8, %rd75;
	ld.global.nc.f64 	%fd114, [%rd76];
	add.s32 	%r64, %r11, %r80;
	mul.wide.u32 	%rd77, %r64, 8;
	add.s64 	%rd78, %rd1, %rd77;
	ld.local.f64 	%fd115, [%rd78];
	mul.f64 	%fd116, %fd4, %fd115;
	mul.f64 	%fd117, %fd6, %fd116;
	fma.rn.f64 	%fd128, %fd114, %fd117, %fd128;
$L__BB7_26:
	add.s32 	%r77, %r77, 1;
	cvt.u32.u16 	%r65, %rs2;
	and.b32  	%r22, %r65, 255;
	setp.ne.s32 	%p17, %r77, %r22;
	@%p17 bra 	$L__BB7_15;
	add.s32 	%r76, %r76, 1;
	setp.ne.s32 	%p18, %r76, %r2;
	@%p18 bra 	$L__BB7_14;
	add.s32 	%r75, %r75, 1;
	setp.ne.s32 	%p19, %r75, %r2;
	@%p19 bra 	$L__BB7_13;
	shl.b32 	%r66, %r71, 4;
	add.s32 	%r67, %r5, %r66;
	add.s32 	%r68, %r67, %r73;
	shl.b32 	%r69, %r68, 2;
	add.s32 	%r70, %r69, %r74;
	mul.wide.s32 	%rd79, %r70, 8;
	add.s64 	%rd80, %rd10, %rd79;
	st.global.f64 	[%rd80], %fd128;
	add.s32 	%r74, %r74, 1;
	setp.ne.s32 	%p20, %r74, %r22;
	@%p20 bra 	$L__BB7_12;
	add.s32 	%r73, %r73, 1;
	setp.ne.s32 	%p21, %r73, %r22;
	@%p21 bra 	$L__BB7_11;
$L__BB7_31:
	add.s32 	%r72, %r72, 1;
	setp.ne.s32 	%p22, %r72, %r2;
	@%p22 bra 	$L__BB7_9;
	add.s32 	%r71, %r71, 1;
	setp.ne.s32 	%p23, %r71, %r2;
	@%p23 bra 	$L__BB7_8;
$L__BB7_33:
	ret;

}


// ===== COMPILED SASS (sm_100) =====

	.target	sm_100

	.elftype	@"ET_EXEC"


//--------------------- .note.nv.tkinfo           --------------------------
	.section	.note.nv.tkinfo,"",@"SHT_NOTE"
	.sectionflags	@"SHF_NOTE_NV_TKINFO"
	.tkinfo
        /*0018*/ 	.word	0x00000002
        /*0030*/ 	.string	""
        /*0030*/ 	.string	"ptxas"
        /*0030*/ 	.string	"Cuda compilation tools, release 13.0, V13.0.88"
        /*0030*/ 	.string	"Build cuda_13.0.r13.0/compiler.36424714_0"
        /*0030*/ 	.string	"-arch sm_100 -m 64 "



//--------------------- .note.nv.cuinfo           --------------------------
	.section	.note.nv.cuinfo,"",@"SHT_NOTE"
	.sectionflags	@"SHF_NOTE_NV_CUINFO"
        /*0018*/ 	.short	0x0002
        /*001a*/ 	.short	0x0064
        /*001c*/ 	.short	0x0082
	.zero		2


//--------------------- .nv.info                  --------------------------
	.section	.nv.info,"",@"SHT_CUDA_INFO"
	.align	4


	//----- nvinfo : EIATTR_REGCOUNT
	.align		4
        /*0000*/ 	.byte	0x04, 0x2f
        /*0002*/ 	.short	(.L_1 - .L_0)
	.align		4
.L_0:
        /*0004*/ 	.word	index@(onecenter_fock_kernel)
        /*0008*/ 	.word	0x00000020


	//----- nvinfo : EIATTR_FRAME_SIZE
	.align		4
.L_1:
        /*000c*/ 	.byte	0x04, 0x11
        /*000e*/ 	.short	(.L_3 - .L_2)
	.align		4
.L_2:
        /*0010*/ 	.word	index@(onecenter_fock_kernel)
        /*0014*/ 	.word	0x00000000


	//----- nvinfo : EIATTR_REGCOUNT
	.align		4
.L_3:
        /*0018*/ 	.byte	0x04, 0x2f
        /*001a*/ 	.short	(.L_5 - .L_4)
	.align		4
.L_4:
        /*001c*/ 	.word	index@(twocenter_fock_kernel)
        /*0020*/ 	.word	0x00000020


	//----- nvinfo : EIATTR_FRAME_SIZE
	.align		4
.L_5:
        /*0024*/ 	.byte	0x04, 0x11
        /*0026*/ 	.short	(.L_7 - .L_6)
	.align		4
.L_6:
        /*0028*/ 	.word	index@(twocenter_fock_kernel)
        /*002c*/ 	.word	0x00000000


	//----- nvinfo : EIATTR_REGCOUNT
	.align		4
.L_7:
        /*0030*/ 	.byte	0x04, 0x2f
        /*0032*/ 	.short	(.L_9 - .L_8)
	.align		4
.L_8:
        /*0034*/ 	.word	index@(twocenter_fock_ri_kernel)
        /*0038*/ 	.word	0x00000024


	//----- nvinfo : EIATTR_FRAME_SIZE
	.align		4
.L_9:
        /*003c*/ 	.byte	0x04, 0x11
        /*003e*/ 	.short	(.L_11 - .L_10)
	.align		4
.L_10:
        /*0040*/ 	.word	index@(twocenter_fock_ri_kernel)
        /*0044*/ 	.word	0x00000800


	//----- nvinfo : EIATTR_REGCOUNT
	.align		4
.L_11:
        /*0048*/ 	.byte	0x04, 0x2f
        /*004a*/ 	.short	(.L_13 - .L_12)
	.align		4
.L_12:
        /*004c*/ 	.word	index@(twocenter_fock_ri_11_kernel)
        /*0050*/ 	.word	0x00000016


	//----- nvinfo : EIATTR_FRAME_SIZE
	.align		4
.L_13:
        /*0054*/ 	.byte	0x04, 0x11
        /*0056*/ 	.short	(.L_15 - .L_14)
	.align		4
.L_14:
        /*0058*/ 	.word	index@(twocenter_fock_ri_11_kernel)
        /*005c*/ 	.word	0x00000000


	//----- nvinfo : EIATTR_REGCOUNT
	.align		4
.L_15:
        /*0060*/ 	.byte	0x04, 0x2f
        /*0062*/ 	.short	(.L_17 - .L_16)
	.align		4
.L_16:
        /*0064*/ 	.word	index@(twocenter_fock_ri_14_kernel)
        /*0068*/ 	.word	0x00000022


	//----- nvinfo : EIATTR_FRAME_SIZE
	.align		4
.L_17:
        /*006c*/ 	.byte	0x04, 0x11
        /*006e*/ 	.short	(.L_19 - .L_18)
	.align		4
.L_18:
        /*0070*/ 	.word	index@(twocenter_fock_ri_14_kernel)
        /*0074*/ 	.word	0x00000000


	//----- nvinfo : EIATTR_REGCOUNT
	.align		4
.L_19:
        /*0078*/ 	.byte	0x04, 0x2f
        /*007a*/ 	.short	(.L_21 - .L_20)
	.align		4
.L_20:
        /*007c*/ 	.word	index@(twocenter_fock_ri_41_kernel)
        /*0080*/ 	.word	0x00000030


	//----- nvinfo : EIATTR_FRAME_SIZE
	.align		4
.L_21:
        /*0084*/ 	.byte	0x04, 0x11
        /*0086*/ 	.short	(.L_23 - .L_22)
	.align		4
.L_22:
        /*0088*/ 	.word	index@(twocenter_fock_ri_41_kernel)
        /*008c*/ 	.word	0x00000000


	//----- nvinfo : EIATTR_REGCOUNT
	.align		4
.L_23:
        /*0090*/ 	.byte	0x04, 0x2f
        /*0092*/ 	.short	(.L_25 - .L_24)
	.align		4
.L_24:
        /*0094*/ 	.word	index@(twocenter_fock_ri_44_kernel)
        /*0098*/ 	.word	0x0000003a


	//----- nvinfo : EIATTR_FRAME_SIZE
	.align		4
.L_25:
        /*009c*/ 	.byte	0x04, 0x11
        /*009e*/ 	.short	(.L_27 - .L_26)
	.align		4
.L_26:
        /*00a0*/ 	.word	index@(twocenter_fock_ri_44_kernel)
        /*00a4*/ 	.word	0x00000800


	//----- nvinfo : EIATTR_REGCOUNT
	.align		4
.L_27:
        /*00a8*/ 	.byte	0x04, 0x2f
        /*00aa*/ 	.short	(.L_29 - .L_28)
	.align		4
.L_28:
        /*00ac*/ 	.word	index@(build_wblocks_from_ri_kernel)
        /*00b0*/ 	.word	0x00000028


	//----- nvinfo : EIATTR_FRAME_SIZE
	.align		4
.L_29:
        /*00b4*/ 	.byte	0x04, 0x11
        /*00b6*/ 	.short	(.L_31 - .L_30)
	.align		4
.L_30:
        /*00b8*/ 	.word	index@(build_wblocks_from_ri_kernel)
        /*00bc*/ 	.word	0x00000800


	//----- nvinfo : EIATTR_MIN_STACK_SIZE
	.align		4
.L_31:
        /*00c0*/ 	.byte	0x04, 0x12
        /*00c2*/ 	.short	(.L_33 - .L_32)
	.align		4
.L_32:
        /*00c4*/ 	.word	index@(build_wblocks_from_ri_kernel)
        /*00c8*/ 	.word	0x00000800


	//----- nvinfo : EIATTR_MIN_STACK_SIZE
	.align		4
.L_33:
        /*00cc*/ 	.byte	0x04, 0x12
        /*00ce*/ 	.short	(.L_35 - .L_34)
	.align		4
.L_34:
        /*00d0*/ 	.word	index@(twocenter_fock_ri_44_kernel)
        /*00d4*/ 	.word	0x00000800


	//----- nvinfo : EIATTR_MIN_STACK_SIZE
	.align		4
.L_35:
        /*00d8*/ 	.byte	0x04, 0x12
        /*00da*/ 	.short	(.L_37 - .L_36)
	.align		4
.L_36:
        /*00dc*/ 	.word	index@(twocenter_fock_ri_41_kernel)
        /*00e0*/ 	.word	0x00000000


	//----- nvinfo : EIATTR_MIN_STACK_SIZE
	.align		4
.L_37:
        /*00e4*/ 	.byte	0x04, 0x12
        /*00e6*/ 	.short	(.L_39 - .L_38)
	.align		4
.L_38:
        /*00e8*/ 	.word	index@(twocenter_fock_ri_14_kernel)
        /*00ec*/ 	.word	0x00000000


	//----- nvinfo : EIATTR_MIN_STACK_SIZE
	.align		4
.L_39:
        /*00f0*/ 	.byte	0x04, 0x12
        /*00f2*/ 	.short	(.L_41 - .L_40)
	.align		4
.L_40:
        /*00f4*/ 	.word	index@(twocenter_fock_ri_11_kernel)
        /*00f8*/ 	.word	0x00000000


	//----- nvinfo : EIATTR_MIN_STACK_SIZE
	.align		4
.L_41:
        /*00fc*/ 	.byte	0x04, 0x12
        /*00fe*/ 	.short	(.L_43 - .L_42)
	.align		4
.L_42:
        /*0100*/ 	.word	index@(twocenter_fock_ri_kernel)
        /*0104*/ 	.word	0x00000800


	//----- nvinfo : EIATTR_MIN_STACK_SIZE
	.align		4
.L_43:
        /*0108*/ 	.byte	0x04, 0x12
        /*010a*/ 	.short	(.L_45 - .L_44)
	.align		4
.L_44:
        /*010c*/ 	.word	index@(twocenter_fock_kernel)
        /*0110*/ 	.word	0x00000000


	//----- nvinfo : EIATTR_MIN_STACK_SIZE
	.align		4
.L_45:
        /*0114*/ 	.byte	0x04, 0x12
        /*0116*/ 	.short	(.L_47 - .L_46)
	.align		4
.L_46:
        /*0118*/ 	.word	index@(onecenter_fock_kernel)
        /*011c*/ 	.word	0x00000000
.L_47:


//--------------------- .nv.compat                --------------------------
	.section	.nv.compat,"",@"SHT_CUDA_COMPAT_INFO"
	.align	4
        /*0000*/ 	.byte	0x02, 0x09, 0x00, 0x00, 0x02, 0x02, 0x01, 0x00, 0x02, 0x05, 0x05, 0x00, 0x03, 0x07, 0x01, 0x01
        /*0010*/ 	.byte	0x02, 0x03, 0x00, 0x00, 0x02, 0x06, 0x01, 0x00, 0x04, 0x0b, 0x08, 0x00, 0x01, 0x00, 0x00, 0x00
        /*0020*/ 	.byte	0x00, 0x00, 0x00, 0x00


//--------------------- .nv.info.build_wblocks_from_ri_kernel --------------------------
	.section	.nv.info.build_wblocks_from_ri_kernel,"",@"SHT_CUDA_INFO"
	.sectionflags	@""
	.align	4


	//----- nvinfo : EIATTR_CUDA_API_VERSION
	.align		4
        /*0000*/ 	.byte	0x04, 0x37
        /*0002*/ 	.short	(.L_49 - .L_48)
.L_48:
        /*0004*/ 	.word	0x00000082


	//----- nvinfo : EIATTR_KPARAM_INFO
	.align		4
.L_49:
        /*0008*/ 	.byte	0x04, 0x17
        /*000a*/ 	.short	(.L_51 - .L_50)
.L_50:
        /*000c*/ 	.word	0x00000000
        /*0010*/ 	.short	0x0008
        /*0012*/ 	.short	0x0040
        /*0014*/ 	.byte	0x00, 0xf0, 0x11, 0x00


	//----- nvinfo : EIATTR_KPARAM_INFO
	.align		4
.L_51:
        /*0018*/ 	.byte	0x04, 0x17
        /*001a*/ 	.short	(.L_53 - .L_52)
.L_52:
        /*001c*/ 	.word	0x00000000
        /*0020*/ 	.short	0x0007
        /*0022*/ 	.short	0x0038
        /*0024*/ 	.byte	0x00, 0xf5, 0x21, 0x00


	//----- nvinfo : EIATTR_KPARAM_INFO
	.align		4
.L_53:
        /*0028*/ 	.byte	0x04, 0x17
        /*002a*/ 	.short	(.L_55 - .L_54)
.L_54:
        /*002c*/ 	.word	0x00000000
        /*0030*/ 	.short	0x0006
        /*0032*/ 	.short	0x0030
        /*0034*/ 	.byte	0x00, 0xf5, 0x21, 0x00


	//----- nvinfo : EIATTR_KPARAM_INFO
	.align		4
.L_55:
        /*0038*/ 	.byte	0x04, 0x17
        /*003a*/ 	.short	(.L_57 - .L_56)
.L_56:
        /*003c*/ 	.word	0x00000000
        /*0040*/ 	.short	0x0005
        /*0042*/ 	.short	0x0028
        /*0044*/ 	.byte	0x00, 0xf5, 0x21, 0x00


	//----- nvinfo : EIATTR_KPARAM_INFO
	.align		4
.L_57:
        /*0048*/ 	.byte	0x04, 0x17
        /*004a*/ 	.short	(.L_59 - .L_58)
.L_58:
        /*004c*/ 	.word	0x00000000
        /*0050*/ 	.short	0x0004
        /*0052*/ 	.short	0x0020
        /*0054*/ 	.byte	0x00, 0xf5, 0x21, 0x00


	//----- nvinfo : EIATTR_KPARAM_INFO
	.align		4
.L_59:
        /*0058*/ 	.byte	0x04, 0x17
        /*005a*/ 	.short	(.L_61 - .L_60)
.L_60:
        /*005c*/ 	.word	0x00000000
        /*0060*/ 	.short	0x0003
        /*0062*/ 	.short	0x0018
        /*0064*/ 	.byte	0x00, 0xf5, 0x21, 0x00


	//----- nvinfo : EIATTR_KPARAM_INFO
	.align		4
.L_61:
        /*0068*/ 	.byte	0x04, 0x17
        /*006a*/ 	.short	(.L_63 - .L_62)
.L_62:
        /*006c*/ 	.word	0x00000000
        /*0070*/ 	.short	0x0002
        /*0072*/ 	.short	0x0010
        /*0074*/ 	.byte	0x00, 0xf5, 0x21, 0x00


	//----- nvinfo : EIATTR_KPARAM_INFO
	.align		4
.L_63:
        /*0078*/ 	.byte	0x04, 0x17
        /*007a*/ 	.short	(.L_65 - .L_64)
.L_64:
        /*007c*/ 	.word	0x00000000
        /*0080*/ 	.short	0x0001
        /*0082*/ 	.short	0x0008
        /*0084*/ 	.byte	0x00, 0xf5, 0x21, 0x00


	//----- nvinfo : EIATTR_KPARAM_INFO
	.align		4
.L_65:
        /*0088*/ 	.byte	0x04, 0x17
        /*008a*/ 	.short	(.L_67 - .L_66)
.L_66:
        /*008c*/ 	.word	0x00000000
        /*0090*/ 	.short	0x0000
        /*0092*/ 	.short	0x0000
        /*0094*/ 	.byte	0x00, 0xf5, 0x21, 0x00


	//----- nvinfo : EIATTR_SPARSE_MMA_MASK
	.align		4
.L_67:
        /*0098*/ 	.byte	0x03, 0x50
        /*009a*/ 	.short	0x0000


	//----- nvinfo : EIATTR_MAXREG_COUNT
	.align		4
        /*009c*/ 	.byte	0x03, 0x1b
        /*009e*/ 	.short	0x00ff


	//----- nvinfo : EIATTR_MERCURY_ISA_VERSION
	.align		4
        /*00a0*/ 	.byte	0x03, 0x5f
        /*00a2*/ 	.short	0x0101


	//----- nvinfo : EIATTR_VRC_CTA_INIT_COUNT
	.align		4
        /*00a4*/ 	.byte	0x02, 0x4a
	.zero		1
	.zero		1


	//----- nvinfo : EIATTR_EXIT_INSTR_OFFSETS
	.align		4
        /*00a8*/ 	.byte	0x04, 0x1c
        /*00aa*/ 	.short	(.L_69 - .L_68)


	//   ....[0]....
.L_68:
        /*00ac*/ 	.word	0x00000090


	//   ....[1]....
        /*00b0*/ 	.word	0x00001fa0


	//   ....[2]....
        /*00b4*/ 	.word	0x00002c30


	//----- nvinfo : EIATTR_CBANK_PARAM_SIZE
	.align		4
.L_69:
        /*00b8*/ 	.byte	0x03, 0x19
        /*00ba*/ 	.short	0x0044


	//----- nvinfo : EIATTR_PARAM_CBANK
	.align		4
        /*00bc*/ 	.byte	0x04, 0x0a
        /*00be*/ 	.short	(.L_71 - .L_70)
	.align		4
.L_70:
        /*00c0*/ 	.word	index@(.nv.constant0.build_wblocks_from_ri_kernel)
        /*00c4*/ 	.short	0x0380
        /*00c6*/ 	.short	0x0044


	//----- nvinfo : EIATTR_SW_WAR
	.align		4
.L_71:
        /*00c8*/ 	.byte	0x04, 0x36
        /*00ca*/ 	.short	(.L_73 - .L_72)
.L_72:
        /*00cc*/ 	.word	0x00000008
.L_73:


//--------------------- .nv.info.twocenter_fock_ri_44_kernel --------------------------
	.section	.nv.info.twocenter_fock_ri_44_kernel,"",@"SHT_CUDA_INFO"
	.sectionflags	@""
	.align	4


	//----- nvinfo : EIATTR_CUDA_API_VERSION
	.align		4
        /*0000*/ 	.byte	0x04, 0x37
        /*0002*/ 	.short	(.L_75 - .L_74)
.L_74:
        /*0004*/ 	.word	0x00000082


	//----- nvinfo : EIATTR_KPARAM_INFO
	.align		4
.L_75:
        /*0008*/ 	.byte	0x04, 0x17
        /*000a*/ 	.short	(.L_77 - .L_76)
.L_76:
        /*000c*/ 	.word	0x00000000
        /*0010*/ 	.short	0x0009
        /*0012*/ 	.short	0x0044
        /*0014*/ 	.byte	0x00, 0xf0, 0x11, 0x00


	//----- nvinfo : EIATTR_KPARAM_INFO
	.align		4
.L_77:
        /*0018*/ 	.byte	0x04, 0x17
        /*001a*/ 	.short	(.L_79 - .L_78)
.L_78:
        /*001c*/ 	.word	0x00000000
        /*0020*/ 	.short	0x0008
        /*0022*/ 	.short	0x0040
        /*0024*/ 	.byte	0x00, 0xf0, 0x11, 0x00


	//----- nvinfo : EIATTR_KPARAM_INFO
	.align		4
.L_79:
        /*0028*/ 	.byte	0x04, 0x17
        /*002a*/ 	.short	(.L_81 - .L_80)
.L_80:
        /*002c*/ 	.word	0x00000000
        /*0030*/ 	.short	0x0007
        /*0032*/ 	.short	0x0038
        /*0034*/ 	.byte	0x00, 0xf5, 0x21, 0x00


	//----- nvinfo : EIATTR_KPARAM_INFO
	.align		4
.L_81:
        /*0038*/ 	.byte	0x04, 0x17
        /*003a*/ 	.short	(.L_83 - .L_82)
.L_82:
        /*003c*/ 	.word	0x00000000
        /*0040*/ 	.short	0x0006
        /*0042*/ 	.short	0x0030
        /*0044*/ 	.byte	0x00, 0xf5, 0x21, 0x00


	//----- nvinfo : EIATTR_KPARAM_INFO
	.align		4
.L_83:
        /*0048*/ 	.byte	0x04, 0x17
        /*004a*/ 	.short	(.L_85 - .L_84)
.L_84:
        /*004c*/ 	.word	0x00000000
        /*0050*/ 	.short	0x0005
        /*0052*/ 	.short	0x0028
        /*0054*/ 	.byte	0x00, 0xf5, 0x21, 0x00


	//----- nvinfo : EIATTR_KPARAM_INFO
	.align		4
.L_85:
        /*0058*/ 	.byte	0x04, 0x17
        /*005a*/ 	.short	(.L_87 - .L_86)
.L_86:
        /*005c*/ 	.word	0x00000000
        /*0060*/ 	.short	0x0004
        /*0062*/ 	.short	0x0020
        /*0064*/ 	.byte	0x00, 0xf5, 0x21, 0x00


	//----- nvinfo : EIATTR_KPARAM_INFO
	.align		4
.L_87:
        /*0068*/ 	.byte	0x04, 0x17
        /*006a*/ 	.short	(.L_89 - .L_88)
.L_88:
        /*006c*/ 	.word	0x00000000
        /*0070*/ 	.short	0x0003
        /*0072*/ 	.short	0x0018
        /*0074*/ 	.byte	0x00, 0xf5, 0x21, 0x00


	//----- nvinfo : EIATTR_KPARAM_INFO
	.align		4
.L_89:
        /*0078*/ 	.byte	0x04, 0x17
        /*007a*/ 	.short	(.L_91 - .L_90)
.L_90:
        /*007c*/ 	.word	0x00000000
        /*0080*/ 	.short	0x0002
        /*0082*/ 	.short	0x0010
        /*0084*/ 	.byte	0x00, 0xf5, 0x21, 0x00


	//----- nvinfo : EIATTR_KPARAM_INFO
	.align		4
.L_91:
        /*0088*/ 	.byte	0x04, 0x17
        /*008a*/ 	.short	(.L_93 - .L_92)
.L_92:
        /*008c*/ 	.word	0x00000000
        /*0090*/ 	.short	0x0001
        /*0092*/ 	.short	0x0008
        /*0094*/ 	.byte	0x00, 0xf5, 0x21, 0x00


	//----- nvinfo : EIATTR_KPARAM_INFO
	.align		4
.L_93:
        /*0098*/ 	.byte	0x04, 0x17
        /*009a*/ 	.short	(.L_95 - .L_94)
.L_94:
        /*009c*/ 	.word	0x00000000
        /*00a0*/ 	.short	0x0000
        /*00a2*/ 	.short	0x0000
        /*00a4*/ 	.byte	0x00, 0xf5, 0x21, 0x00


	//----- nvinfo : EIATTR_SPARSE_MMA_MASK
	.align		4
.L_95:
        /*00a8*/ 	.byte	0x03, 0x50
        /*00aa*/ 	.short	0x0000


	//----- nvinfo : EIATTR_MAXREG_COUNT
	.align		4
        /*00ac*/ 	.byte	0x03, 0x1b
        /*00ae*/ 	.short	0x00ff


	//----- nvinfo : EIATTR_NUM_BARRIERS
	.align		4
        /*00b0*/ 	.byte	0x02, 0x4c
        /*00b2*/ 	.byte	0x01
	.zero		1


	//----- nvinfo : EIATTR_MERCURY_ISA_VERSION
	.align		4
        /*00b4*/ 	.byte	0x03, 0x5f
        /*00b6*/ 	.short	0x0101


	//----- nvinfo : EIATTR_VRC_CTA_INIT_COUNT
	.align		4
        /*00b8*/ 	.byte	0x02, 0x4a
	.zero		1
	.zero		1


	//----- nvinfo : EIATTR_EXIT_INSTR_OFFSETS
	.align		4
        /*00bc*/ 	.byte	0x04, 0x1c
        /*00be*/ 	.short	(.L_97 - .L_96)


	//   ....[0]....
.L_96:
        /*00c0*/ 	.word	0x00000060


	//   ....[1]....
        /*00c4*/ 	.word	0x00002b00


	//   ....[2]....
        /*00c8*/ 	.word	0x000030d0


	//   ....[3]....
        /*00cc*/ 	.word	0x00003750


	//   ....[4]....
        /*00d0*/ 	.word	0x00003db0


	//----- nvinfo : EIATTR_CRS_STACK_SIZE
	.align		4
.L_97:
        /*00d4*/ 	.byte	0x04, 0x1e
        /*00d6*/ 	.short	(.L_99 - .L_98)
.L_98:
        /*00d8*/ 	.word	0x00000000


	//----- nvinfo : EIATTR_CBANK_PARAM_SIZE
	.align		4
.L_99:
        /*00dc*/ 	.byte	0x03, 0x19
        /*00de*/ 	.short	0x0048


	//----- nvinfo : EIATTR_PARAM_CBANK
	.align		4
        /*00e0*/ 	.byte	0x04, 0x0a
        /*00e2*/ 	.short	(.L_101 - .L_100)
	.align		4
.L_100:
        /*00e4*/ 	.word	index@(.nv.constant0.twocenter_fock_ri_44_kernel)
        /*00e8*/ 	.short	0x0380
        /*00ea*/ 	.short	0x0048


	//----- nvinfo : EIATTR_SW_WAR
	.align		4
.L_101:
        /*00ec*/ 	.byte	0x04, 0x36
        /*00ee*/ 	.short	(.L_103 - .L_102)
.L_102:
        /*00f0*/ 	.word	0x00000008
.L_103:


//--------------------- .nv.info.twocenter_fock_ri_41_kernel --------------------------
	.section	.nv.info.twocenter_fock_ri_41_kernel,"",@"SHT_CUDA_INFO"
	.sectionflags	@""
	.align	4


	//----- nvinfo : EIATTR_CUDA_API_VERSION
	.align		4
        /*0000*/ 	.byte	0x04, 0x37
        /*0002*/ 	.short	(.L_105 - .L_104)
.L_104:
        /*0004*/ 	.word	0x00000082


	//----- nvinfo : EIATTR_KPARAM_INFO
	.align		4
.L_105:
        /*0008*/ 	.byte	0x04, 0x17
        /*000a*/ 	.short	(.L_107 - .L_106)
.L_106:
        /*000c*/ 	.word	0x00000000
        /*0010*/ 	.short	0x0009
        /*0012*/ 	.short	0x0044
        /*0014*/ 	.byte	0x00, 0xf0, 0x11, 0x00


	//----- nvinfo : EIATTR_KPARAM_INFO
	.align		4
.L_107:
        /*0018*/ 	.byte	0x04, 0x17
        /*001a*/ 	.short	(.L_109 - .L_108)
.L_108:
        /*001c*/ 	.word	0x00000000
        /*0020*/ 	.short	0x0008
        /*0022*/ 	.short	0x0040
        /*0024*/ 	.byte	0x00, 0xf0, 0x11, 0x00


	//----- nvinfo : EIATTR_KPARAM_INFO
	.align		4
.L_109:
        /*0028*/ 	.byte	0x04, 0x17
        /*002a*/ 	.short	(.L_111 - .L_110)
.L_110:
        /*002c*/ 	.word	0x00000000
        /*0030*/ 	.short	0x0007
        /*0032*/ 	.short	0x0038
        /*0034*/ 	.byte	0x00, 0xf5, 0x21, 0x00


	//----- nvinfo : EIATTR_KPARAM_INFO
	.align		4
.L_111:
        /*0038*/ 	.byte	0x04, 0x17
        /*003a*/ 	.short	(.L_113 - .L_112)
.L_112:
        /*003c*/ 	.word	0x00000000
        /*0040*/ 	.short	0x0006
        /*0042*/ 	.short	0x0030
        /*0044*/ 	.byte	0x00, 0xf5, 0x21, 0x00


	//----- nvinfo : EIATTR_KPARAM_INFO
	.align		4
.L_113:
        /*0048*/ 	.byte	0x04, 0x17
        /*004a*/ 	.short	(.L_115 - .L_114)
.L_114:
        /*004c*/ 	.word	0x00000000
        /*0050*/ 	.short	0x0005
        /*0052*/ 	.short	0x0028
        /*0054*/ 	.byte	0x00, 0xf5, 0x21, 0x00


	//----- nvinfo : EIATTR_KPARAM_INFO
	.align		4
.L_115:
        /*0058*/ 	.byte	0x04, 0x17
        /*005a*/ 	.short	(.L_117 - .L_116)
.L_116:
        /*005c*/ 	.word	0x00000000
        /*0060*/ 	.short	0x0004
        /*0062*/ 	.short	0x0020
        /*0064*/ 	.byte	0x00, 0xf5, 0x21, 0x00


	//----- nvinfo : EIATTR_KPARAM_INFO
	.align		4
.L_117:
        /*0068*/ 	.byte	0x04, 0x17
        /*006a*/ 	.short	(.L_119 - .L_118)
.L_118:
        /*006c*/ 	.word	0x00000000
        /*0070*/ 	.short	0x0003
        /*0072*/ 	.short	0x0018
        /*0074*/ 	.byte	0x00, 0xf5, 0x21, 0x00


	//----- nvinfo : EIATTR_KPARAM_INFO
	.align		4
.L_119:
        /*0078*/ 	.byte	0x04, 0x17
        /*007a*/ 	.short	(.L_121 - .L_120)
.L_120:
        /*007c*/ 	.word	0x00000000
        /*0080*/ 	.short	0x0002
        /*0082*/ 	.short	0x0010
        /*0084*/ 	.byte	0x00, 0xf5, 0x21, 0x00


	//----- nvinfo : EIATTR_KPARAM_INFO
	.align		4
.L_121:
        /*0088*/ 	.byte	0x04, 0x17
        /*008a*/ 	.short	(.L_123 - .L_122)
.L_122:
        /*008c*/ 	.word	0x00000000
        /*0090*/ 	.short	0x0001
        /*0092*/ 	.short	0x0008
        /*0094*/ 	.byte	0x00, 0xf5, 0x21, 0x00


	//----- nvinfo : EIATTR_KPARAM_INFO
	.align		4
.L_123:
        /*0098*/ 	.byte	0x04, 0x17
        /*009a*/ 	.short	(.L_125 - .L_124)
.L_124:
        /*009c*/ 	.word	0x00000000
        /*00a0*/ 	.short	0x0000
        /*00a2*/ 	.short	0x0000
        /*00a4*/ 	.byte	0x00, 0xf5, 0x21, 0x00


	//----- nvinfo : EIATTR_SPARSE_MMA_MASK
	.align		4
.L_125:
        /*00a8*/ 	.byte	0x03, 0x50
        /*00aa*/ 	.short	0x0000


	//----- nvinfo : EIATTR_MAXREG_COUNT
	.align		4
        /*00ac*/ 	.byte	0x03, 0x1b
        /*00ae*/ 	.short	0x00ff


	//----- nvinfo : EIATTR_NUM_BARRIERS
	.align		4
        /*00b0*/ 	.byte	0x02, 0x4c
        /*00b2*/ 	.byte	0x01
	.zero		1


	//----- nvinfo : EIATTR_MERCURY_ISA_VERSION
	.align		4
        /*00b4*/ 	.byte	0x03, 0x5f
        /*00b6*/ 	.short	0x0101


	//----- nvinfo : EIATTR_VRC_CTA_INIT_COUNT
	.align		4
        /*00b8*/ 	.byte	0x02, 0x4a
	.zero		1
	.zero		1


	//----- nvinfo : EIATTR_EXIT_INSTR_OFFSETS
	.align		4
        /*00bc*/ 	.byte	0x04, 0x1c
        /*00be*/ 	.short	(.L_127 - .L_126)


	//   ....[0]....
.L_126:
        /*00c0*/ 	.word	0x00000050


	//   ....[1]....
        /*00c4*/ 	.word	0x00001e80


	//   ....[2]....
        /*00c8*/ 	.word	0x00002000


	//   ....[3]....
        /*00cc*/ 	.word	0x00002040


	//   ....[4]....
        /*00d0*/ 	.word	0x00002290


	//   ....[5]....
        /*00d4*/ 	.word	0x000022c0


	//   ....[6]....
        /*00d8*/ 	.word	0x000026e0


	//----- nvinfo : EIATTR_CRS_STACK_SIZE
	.align		4
.L_127:
        /*00dc*/ 	.byte	0x04, 0x1e
        /*00de*/ 	.short	(.L_129 - .L_128)
.L_128:
        /*00e0*/ 	.word	0x00000000


	//----- nvinfo : EIATTR_CBANK_PARAM_SIZE
	.align		4
.L_129:
        /*00e4*/ 	.byte	0x03, 0x19
        /*00e6*/ 	.short	0x0048


	//----- nvinfo : EIATTR_PARAM_CBANK
	.align		4
        /*00e8*/ 	.byte	0x04, 0x0a
        /*00ea*/ 	.short	(.L_131 - .L_130)
	.align		4
.L_130:
        /*00ec*/ 	.word	index@(.nv.constant0.twocenter_fock_ri_41_kernel)
        /*00f0*/ 	.short	0x0380
        /*00f2*/ 	.short	0x0048


	//----- nvinfo : EIATTR_SW_WAR
	.align		4
.L_131:
        /*00f4*/ 	.byte	0x04, 0x36
        /*00f6*/ 	.short	(.L_133 - .L_132)
.L_132:
        /*00f8*/ 	.word	0x00000008
.L_133:


//--------------------- .nv.info.twocenter_fock_ri_14_kernel --------------------------
	.section	.nv.info.twocenter_fock_ri_14_kernel,"",@"SHT_CUDA_INFO"
	.sectionflags	@""
	.align	4


	//----- nvinfo : EIATTR_CUDA_API_VERSION
	.align		4
        /*0000*/ 	.byte	0x04, 0x37
        /*0002*/ 	.short	(.L_135 - .L_134)
.L_134:
        /*0004*/ 	.word	0x00000082


	//----- nvinfo : EIATTR_KPARAM_INFO
	.align		4
.L_135:
        /*0008*/ 	.byte	0x04, 0x17
        /*000a*/ 	.short	(.L_137 - .L_136)
.L_136:
        /*000c*/ 	.word	0x00000000
        /*0010*/ 	.short	0x0009
        /*0012*/ 	.short	0x0044
        /*0014*/ 	.byte	0x00, 0xf0, 0x11, 0x00


	//----- nvinfo : EIATTR_KPARAM_INFO
	.align		4
.L_137:
        /*0018*/ 	.byte	0x04, 0x17
        /*001a*/ 	.short	(.L_139 - .L_138)
.L_138:
        /*001c*/ 	.word	0x00000000
        /*0020*/ 	.short	0x0008
        /*0022*/ 	.short	0x0040
        /*0024*/ 	.byte	0x00, 0xf0, 0x11, 0x00


	//----- nvinfo : EIATTR_KPARAM_INFO
	.align		4
.L_139:
        /*0028*/ 	.byte	0x04, 0x17
        /*002a*/ 	.short	(.L_141 - .L_140)
.L_140:
        /*002c*/ 	.word	0x00000000
        /*0030*/ 	.short	0x0007
        /*0032*/ 	.short	0x0038
        /*0034*/ 	.byte	0x00, 0xf5, 0x21, 0x00


	//----- nvinfo : EIATTR_KPARAM_INFO
	.align		4
.L_141:
        /*0038*/ 	.byte	0x04, 0x17
        /*003a*/ 	.short	(.L_143 - .L_142)
.L_142:
        /*003c*/ 	.word	0x00000000
        /*0040*/ 	.short	0x0006
        /*0042*/ 	.short	0x0030
        /*0044*/ 	.byte	0x00, 0xf5, 0x21, 0x00


	//----- nvinfo : EIATTR_KPARAM_INFO
	.align		4
.L_143:
        /*0048*/ 	.byte	0x04, 0x17
        /*004a*/ 	.short	(.L_145 - .L_144)
.L_144:
        /*004c*/ 	.word	0x00000000
        /*0050*/ 	.short	0x0005
        /*0052*/ 	.short	0x0028
        /*0054*/ 	.byte	0x00, 0xf5, 0x21, 0x00


	//----- nvinfo : EIATTR_KPARAM_INFO
	.align		4
.L_145:
        /*0058*/ 	.byte	0x04, 0x17
        /*005a*/ 	.short	(.L_147 - .L_146)
.L_146:
        /*005c*/ 	.word	0x00000000
        /*0060*/ 	.short	0x0004
        /*0062*/ 	.short	0x0020
        /*0064*/ 	.byte	0x00, 0xf5, 0x21, 0x00


	//----- nvinfo : EIATTR_KPARAM_INFO
	.align		4
.L_147:
        /*0068*/ 	.byte	0x04, 0x17
        /*006a*/ 	.short	(.L_149 - .L_148)
.L_148:
        /*006c*/ 	.word	0x00000000
        /*0070*/ 	.short	0x0003
        /*0072*/ 	.short	0x0018
        /*0074*/ 	.byte	0x00, 0xf5, 0x21, 0x00


	//----- nvinfo : EIATTR_KPARAM_INFO
	.align		4
.L_149:
        /*0078*/ 	.byte	0x04, 0x17
        /*007a*/ 	.short	(.L_151 - .L_150)
.L_150:
        /*007c*/ 	.word	0x00000000
        /*0080*/ 	.short	0x0002
        /*0082*/ 	.short	0x0010
        /*0084*/ 	.byte	0x00, 0xf5, 0x21, 0x00


	//----- nvinfo : EIATTR_KPARAM_INFO
	.align		4
.L_151:
        /*0088*/ 	.byte	0x04, 0x17
        /*008a*/ 	.short	(.L_153 - .L_152)
.L_152:
        /*008c*/ 	.word	0x00000000
        /*0090*/ 	.short	0x0001
        /*0092*/ 	.short	0x0008
        /*0094*/ 	.byte	0x00, 0xf5, 0x21, 0x00


	//----- nvinfo : EIATTR_KPARAM_INFO
	.align		4
.L_153:
        /*0098*/ 	.byte	0x04, 0x17
        /*009a*/ 	.short	(.L_155 - .L_154)
.L_154:
        /*009c*/ 	.word	0x00000000
        /*00a0*/ 	.short	0x0000
        /*00a2*/ 	.short	0x0000
        /*00a4*/ 	.byte	0x00, 0xf5, 0x21, 0x00


	//----- nvinfo : EIATTR_SPARSE_MMA_MASK
	.align		4
.L_155:
        /*00a8*/ 	.byte	0x03, 0x50
        /*00aa*/ 	.short	0x0000


	//----- nvinfo : EIATTR_MAXREG_COUNT
	.align		4
        /*00ac*/ 	.byte	0x03, 0x1b
        /*00ae*/ 	.short	0x00ff


	//----- nvinfo : EIATTR_NUM_BARRIERS
	.align		4
        /*00b0*/ 	.byte	0x02, 0x4c
        /*00b2*/ 	.byte	0x01
	.zero		1


	//----- nvinfo : EIATTR_MERCURY_ISA_VERSION
	.align		4
        /*00b4*/ 	.byte	0x03, 0x5f
        /*00b6*/ 	.short	0x0101


	//----- nvinfo : EIATTR_VRC_CTA_INIT_COUNT
	.align		4
        /*00b8*/ 	.byte	0x02, 0x4a
	.zero		1
	.zero		1


	//----- nvinfo : EIATTR_EXIT_INSTR_OFFSETS
	.align		4
        /*00bc*/ 	.byte	0x04, 0x1c
        /*00be*/ 	.short	(.L_157 - .L_156)


	//   ....[0]....
.L_156:
        /*00c0*/ 	.word	0x00000040


	//   ....[1]....
        /*00c4*/ 	.word	0x00002210


	//   ....[2]....
        /*00c8*/ 	.word	0x00002240


	//   ....[3]....
        /*00cc*/ 	.word	0x000027d0


	//   ....[4]....
        /*00d0*/ 	.word	0x00002810


	//   ....[5]....
        /*00d4*/ 	.word	0x00002b10


	//   ....[6]....
        /*00d8*/ 	.word	0x00002c80


	//----- nvinfo : EIATTR_CRS_STACK_SIZE
	.align		4
.L_157:
        /*00dc*/ 	.byte	0x04, 0x1e
        /*00de*/ 	.short	(.L_159 - .L_158)
.L_158:
        /*00e0*/ 	.word	0x00000000


	//----- nvinfo : EIATTR_CBANK_PARAM_SIZE
	.align		4
.L_159:
        /*00e4*/ 	.byte	0x03, 0x19
        /*00e6*/ 	.short	0x0048


	//----- nvinfo : EIATTR_PARAM_CBANK
	.align		4
        /*00e8*/ 	.byte	0x04, 0x0a
        /*00ea*/ 	.short	(.L_161 - .L_160)
	.align		4
.L_160:
        /*00ec*/ 	.word	index@(.nv.constant0.twocenter_fock_ri_14_kernel)
        /*00f0*/ 	.short	0x0380
        /*00f2*/ 	.short	0x0048


	//----- nvinfo : EIATTR_SW_WAR
	.align		4
.L_161:
        /*00f4*/ 	.byte	0x04, 0x36
        /*00f6*/ 	.short	(.L_163 - .L_162)
.L_162:
        /*00f8*/ 	.word	0x00000008
.L_163:


//--------------------- .nv.info.twocenter_fock_ri_11_kernel --------------------------
	.section	.nv.info.twocenter_fock_ri_11_kernel,"",@"SHT_CUDA_INFO"
	.sectionflags	@""
	.align	4


	//----- nvinfo : EIATTR_CUDA_API_VERSION
	.align		4
        /*0000*/ 	.byte	0x04, 0x37
        /*0002*/ 	.short	(.L_165 - .L_164)
.L_164:
        /*0004*/ 	.word	0x00000082


	//----- nvinfo : EIATTR_KPARAM_INFO
	.align		4
.L_165:
        /*0008*/ 	.byte	0x04, 0x17
        /*000a*/ 	.short	(.L_167 - .L_166)
.L_166:
        /*000c*/ 	.word	0x00000000
        /*0010*/ 	.short	0x0009
        /*0012*/ 	.short	0x0044
        /*0014*/ 	.byte	0x00, 0xf0, 0x11, 0x00


	//----- nvinfo : EIATTR_KPARAM_INFO
	.align		4
.L_167:
        /*0018*/ 	.byte	0x04, 0x17
        /*001a*/ 	.short	(.L_169 - .L_168)
.L_168:
        /*001c*/ 	.word	0x00000000
        /*0020*/ 	.short	0x0008
        /*0022*/ 	.short	0x0040
        /*0024*/ 	.byte	0x00, 0xf0, 0x11, 0x00


	//----- nvinfo : EIATTR_KPARAM_INFO
	.align		4
.L_169:
        /*0028*/ 	.byte	0x04, 0x17
        /*002a*/ 	.short	(.L_171 - .L_170)
.L_170:
        /*002c*/ 	.word	0x00000000
        /*0030*/ 	.short	0x0007
        /*0032*/ 	.short	0x0038
        /*0034*/ 	.byte	0x00, 0xf5, 0x21, 0x00


	//----- nvinfo : EIATTR_KPARAM_INFO
	.align		4
.L_171:
        /*0038*/ 	.byte	0x04, 0x17
        /*003a*/ 	.short	(.L_173 - .L_172)
.L_172:
        /*003c*/ 	.word	0x00000000
        /*0040*/ 	.short	0x0006
        /*0042*/ 	.short	0x0030
        /*0044*/ 	.byte	0x00, 0xf5, 0x21, 0x00


	//----- nvinfo : EIATTR_KPARAM_INFO
	.align		4
.L_173:
        /*0048*/ 	.byte	0x04, 0x17
        /*004a*/ 	.short	(.L_175 - .L_174)
.L_174:
        /*004c*/ 	.word	0x00000000
        /*0050*/ 	.short	0x0005
        /*0052*/ 	.short	0x0028
        /*0054*/ 	.byte	0x00, 0xf5, 0x21, 0x00


	//----- nvinfo : EIATTR_KPARAM_INFO
	.align		4
.L_175:
        /*0058*/ 	.byte	0x04, 0x17
        /*005a*/ 	.short	(.L_177 - .L_176)
.L_176:
        /*005c*/ 	.word	0x00000000
        /*0060*/ 	.short	0x0004
        /*0062*/ 	.short	0x0020
        /*0064*/ 	.byte	0x00, 0xf5, 0x21, 0x00


	//----- nvinfo : EIATTR_KPARAM_INFO
	.align		4
.L_177:
        /*0068*/ 	.byte	0x04, 0x17
        /*006a*/ 	.short	(.L_179 - .L_178)
.L_178:
        /*006c*/ 	.word	0x00000000
        /*0070*/ 	.short	0x0003
        /*0072*/ 	.short	0x0018
        /*0074*/ 	.byte	0x00, 0xf5, 0x21, 0x00


	//----- nvinfo : EIATTR_KPARAM_INFO
	.align		4
.L_179:
        /*0078*/ 	.byte	0x04, 0x17
        /*007a*/ 	.short	(.L_181 - .L_180)
.L_180:
        /*007c*/ 	.word	0x00000000
        /*0080*/ 	.short	0x0002
        /*0082*/ 	.short	0x0010
        /*0084*/ 	.byte	0x00, 0xf5, 0x21, 0x00


	//----- nvinfo : EIATTR_KPARAM_INFO
	.align		4
.L_181:
        /*0088*/ 	.byte	0x04, 0x17
        /*008a*/ 	.short	(.L_183 - .L_182)
.L_182:
        /*008c*/ 	.word	0x00000000
        /*0090*/ 	.short	0x0001
        /*0092*/ 	.short	0x0008
        /*0094*/ 	.byte	0x00, 0xf5, 0x21, 0x00


	//----- nvinfo : EIATTR_KPARAM_INFO
	.align		4
.L_183:
        /*0098*/ 	.byte	0x04, 0x17
        /*009a*/ 	.short	(.L_185 - .L_184)
.L_184:
        /*009c*/ 	.word	0x00000000
        /*00a0*/ 	.short	0x0000
        /*00a2*/ 	.short	0x0000
        /*00a4*/ 	.byte	0x00, 0xf5, 0x21, 0x00


	//----- nvinfo : EIATTR_SPARSE_MMA_MASK
	.align		4
.L_185:
        /*00a8*/ 	.byte	0x03, 0x50
        /*00aa*/ 	.short	0x0000


	//----- nvinfo : EIATTR_MAXREG_COUNT
	.align		4
        /*00ac*/ 	.byte	0x03, 0x1b
        /*00ae*/ 	.short	0x00ff


	//----- nvinfo : EIATTR_NUM_BARRIERS
	.align		4
        /*00b0*/ 	.byte	0x02, 0x4c
        /*00b2*/ 	.byte	0x01
	.zero		1


	//----- nvinfo : EIATTR_MERCURY_ISA_VERSION
	.align		4
        /*00b4*/ 	.byte	0x03, 0x5f
        /*00b6*/ 	.short	0x0101


	//----- nvinfo : EIATTR_VRC_CTA_INIT_COUNT
	.align		4
        /*00b8*/ 	.byte	0x02, 0x4a
	.zero		1
	.zero		1


	//----- nvinfo : EIATTR_EXIT_INSTR_OFFSETS
	.align		4
        /*00bc*/ 	.byte	0x04, 0x1c
        /*00be*/ 	.short	(.L_187 - .L_186)


	//   ....[0]....
.L_186:
        /*00c0*/ 	.word	0x00000040


	//   ....[1]....
        /*00c4*/ 	.word	0x00000a90


	//   ....[2]....
        /*00c8*/ 	.word	0x00000ac0


	//   ....[3]....
        /*00cc*/ 	.word	0x00000bb0


	//   ....[4]....
        /*00d0*/ 	.word	0x00000c00


	//   ....[5]....
        /*00d4*/ 	.word	0x00000d90


	//   ....[6]....
        /*00d8*/ 	.word	0x00000dc0


	//   ....[7]....
        /*00dc*/ 	.word	0x00000ee0


	//----- nvinfo : EIATTR_CRS_STACK_SIZE
	.align		4
.L_187:
        /*00e0*/ 	.byte	0x04, 0x1e
        /*00e2*/ 	.short	(.L_189 - .L_188)
.L_188:
        /*00e4*/ 	.word	0x00000000


	//----- nvinfo : EIATTR_CBANK_PARAM_SIZE
	.align		4
.L_189:
        /*00e8*/ 	.byte	0x03, 0x19
        /*00ea*/ 	.short	0x0048


	//----- nvinfo : EIATTR_PARAM_CBANK
	.align		4
        /*00ec*/ 	.byte	0x04, 0x0a
        /*00ee*/ 	.short	(.L_191 - .L_190)
	.align		4
.L_190:
        /*00f0*/ 	.word	index@(.nv.constant0.twocenter_fock_ri_11_kernel)
        /*00f4*/ 	.short	0x0380
        /*00f6*/ 	.short	0x0048


	//----- nvinfo : EIATTR_SW_WAR
	.align		4
.L_191:
        /*00f8*/ 	.byte	0x04, 0x36
        /*00fa*/ 	.short	(.L_193 - .L_192)
.L_192:
        /*00fc*/ 	.word	0x00000008
.L_193:


//--------------------- .nv.info.twocenter_fock_ri_kernel --------------------------
	.section	.nv.info.twocenter_fock_ri_kernel,"",@"SHT_CUDA_INFO"
	.sectionflags	@""
	.align	4


	//----- nvinfo : EIATTR_CUDA_API_VERSION
	.align		4
        /*0000*/ 	.byte	0x04, 0x37
        /*0002*/ 	.short	(.L_195 - .L_194)
.L_194:
        /*0004*/ 	.word	0x00000082


	//----- nvinfo : EIATTR_KPARAM_INFO
	.align		4
.L_195:
        /*0008*/ 	.byte	0x04, 0x17
        /*000a*/ 	.short	(.L_197 - .L_196)
.L_196:
        /*000c*/ 	.word	0x00000000
        /*0010*/ 	.short	0x000a
        /*0012*/ 	.short	0x004c
        /*0014*/ 	.byte	0x00, 0xf0, 0x11, 0x00


	//----- nvinfo : EIATTR_KPARAM_INFO
	.align		4
.L_197:
        /*0018*/ 	.byte	0x04, 0x17
        /*001a*/ 	.short	(.L_199 - .L_198)
.L_198:
        /*001c*/ 	.word	0x00000000
        /*0020*/ 	.short	0x0009
        /*0022*/ 	.short	0x0048
        /*0024*/ 	.byte	0x00, 0xf0, 0x11, 0x00


	//----- nvinfo : EIATTR_KPARAM_INFO
	.align		4
.L_199:
        /*0028*/ 	.byte	0x04, 0x17
        /*002a*/ 	.short	(.L_201 - .L_200)
.L_200:
        /*002c*/ 	.word	0x00000000
        /*0030*/ 	.short	0x0008
        /*0032*/ 	.short	0x0040
        /*0034*/ 	.byte	0x00, 0xf5, 0x21, 0x00


	//----- nvinfo : EIATTR_KPARAM_INFO
	.align		4
.L_201:
        /*0038*/ 	.byte	0x04, 0x17
        /*003a*/ 	.short	(.L_203 - .L_202)
.L_202:
        /*003c*/ 	.word	0x00000000
        /*0040*/ 	.short	0x0007
        /*0042*/ 	.short	0x0038
        /*0044*/ 	.byte	0x00, 0xf5, 0x21, 0x00


	//----- nvinfo : EIATTR_KPARAM_INFO
	.align		4
.L_203:
        /*0048*/ 	.byte	0x04, 0x17
        /*004a*/ 	.short	(.L_205 - .L_204)
.L_204:
        /*004c*/ 	.word	0x00000000
        /*0050*/ 	.short	0x0006
        /*0052*/ 	.short	0x0030
        /*0054*/ 	.byte	0x00, 0xf5, 0x21, 0x00


	//----- nvinfo : EIATTR_KPARAM_INFO
	.align		4
.L_205:
        /*0058*/ 	.byte	0x04, 0x17
        /*005a*/ 	.short	(.L_207 - .L_206)
.L_206:
        /*005c*/ 	.word	0x00000000
        /*0060*/ 	.short	0x0005
        /*0062*/ 	.short	0x0028
        /*0064*/ 	.byte	0x00, 0xf5, 0x21, 0x00


	//----- nvinfo : EIATTR_KPARAM_INFO
	.align		4
.L_207:
        /*0068*/ 	.byte	0x04, 0x17
        /*006a*/ 	.short	(.L_209 - .L_208)
.L_208:
        /*006c*/ 	.word	0x00000000
        /*0070*/ 	.short	0x0004
        /*0072*/ 	.short	0x0020
        /*0074*/ 	.byte	0x00, 0xf5, 0x21, 0x00


	//----- nvinfo : EIATTR_KPARAM_INFO
	.align		4
.L_209:
        /*0078*/ 	.byte	0x04, 0x17
        /*007a*/ 	.short	(.L_211 - .L_210)
.L_210:
        /*007c*/ 	.word	0x00000000
        /*0080*/ 	.short	0x0003
        /*0082*/ 	.short	0x0018
        /*0084*/ 	.byte	0x00, 0xf5, 0x21, 0x00


	//----- nvinfo : EIATTR_KPARAM_INFO
	.align		4
.L_211:
        /*0088*/ 	.byte	0x04, 0x17
        /*008a*/ 	.short	(.L_213 - .L_212)
.L_212:
        /*008c*/ 	.word	0x00000000
        /*0090*/ 	.short	0x0002
        /*0092*/ 	.short	0x0010
        /*0094*/ 	.byte	0x00, 0xf5, 0x21, 0x00


	//----- nvinfo : EIATTR_KPARAM_INFO
	.align		4
.L_213:
        /*0098*/ 	.byte	0x04, 0x17
        /*009a*/ 	.short	(.L_215 - .L_214)
.L_214:
        /*009c*/ 	.word	0x00000000
        /*00a0*/ 	.short	0x0001
        /*00a2*/ 	.short	0x0008
        /*00a4*/ 	.byte	0x00, 0xf5, 0x21, 0x00


	//----- nvinfo : EIATTR_KPARAM_INFO
	.align		4
.L_215:
        /*00a8*/ 	.byte	0x04, 0x17
        /*00aa*/ 	.short	(.L_217 - .L_216)
.L_216:
        /*00ac*/ 	.word	0x00000000
        /*00b0*/ 	.short	0x0000
        /*00b2*/ 	.short	0x0000
        /*00b4*/ 	.byte	0x00, 0xf5, 0x21, 0x00


	//----- nvinfo : EIATTR_SPARSE_MMA_MASK
	.align		4
.L_217:
        /*00b8*/ 	.byte	0x03, 0x50
        /*00ba*/ 	.short	0x0000


	//----- nvinfo : EIATTR_MAXREG_COUNT
	.align		4
        /*00bc*/ 	.byte	0x03, 0x1b
        /*00be*/ 	.short	0x00ff


	//----- nvinfo : EIATTR_NUM_BARRIERS
	.align		4
        /*00c0*/ 	.byte	0x02, 0x4c
        /*00c2*/ 	.byte	0x01
	.zero		1


	//----- nvinfo : EIATTR_MERCURY_ISA_VERSION
	.align		4
        /*00c4*/ 	.byte	0x03, 0x5f
        /*00c6*/ 	.short	0x0101


	//----- nvinfo : EIATTR_VRC_CTA_INIT_COUNT
	.align		4
        /*00c8*/ 	.byte	0x02, 0x4a
	.zero		1
	.zero		1


	//----- nvinfo : EIATTR_EXIT_INSTR_OFFSETS
	.align		4
        /*00cc*/ 	.byte	0x04, 0x1c
        /*00ce*/ 	.short	(.L_219 - .L_218)


	//   ....[0]....
.L_218:
        /*00d0*/ 	.word	0x00000070


	//   ....[1]....
        /*00d4*/ 	.word	0x00002640


	//   ....[2]....
        /*00d8*/ 	.word	0x000026b0


	//   ....[3]....
        /*00dc*/ 	.word	0x000030e0


	//   ....[4]....
        /*00e0*/ 	.word	0x00003160


	//   ....[5]....
        /*00e4*/ 	.word	0x00003c00


	//   ....[6]....
        /*00e8*/ 	.word	0x00003c60


	//   ....[7]....
        /*00ec*/ 	.word	0x000047a0


	//----- nvinfo : EIATTR_CRS_STACK_SIZE
	.align		4
.L_219:
        /*00f0*/ 	.byte	0x04, 0x1e
        /*00f2*/ 	.short	(.L_221 - .L_220)
.L_220:
        /*00f4*/ 	.word	0x00000000


	//----- nvinfo : EIATTR_CBANK_PARAM_SIZE
	.align		4
.L_221:
        /*00f8*/ 	.byte	0x03, 0x19
        /*00fa*/ 	.short	0x0050


	//----- nvinfo : EIATTR_PARAM_CBANK
	.align		4
        /*00fc*/ 	.byte	0x04, 0x0a
        /*00fe*/ 	.short	(.L_223 - .L_222)
	.align		4
.L_222:
        /*0100*/ 	.word	index@(.nv.constant0.twocenter_fock_ri_kernel)
        /*0104*/ 	.short	0x0380
        /*0106*/ 	.short	0x0050


	//----- nvinfo : EIATTR_SW_WAR
	.align		4
.L_223:
        /*0108*/ 	.byte	0x04, 0x36
        /*010a*/ 	.short	(.L_225 - .L_224)
.L_224:
        /*010c*/ 	.word	0x00000008
.L_225:


//--------------------- .nv.info.twocenter_fock_kernel --------------------------
	.section	.nv.info.twocenter_fock_kernel,"",@"SHT_CUDA_INFO"
	.sectionflags	@""
	.align	4


	//----- nvinfo : EIATTR_CUDA_API_VERSION
	.align		4
        /*0000*/ 	.byte	0x04, 0x37
        /*0002*/ 	.short	(.L_227 - .L_226)
.L_226:
        /*0004*/ 	.word	0x00000082


	//----- nvinfo : EIATTR_KPARAM_INFO
	.align		4
.L_227:
        /*0008*/ 	.byte	0x04, 0x17
        /*000a*/ 	.short	(.L_229 - .L_228)
.L_228:
        /*000c*/ 	.word	0x00000000
        /*0010*/ 	.short	0x0008
        /*0012*/ 	.short	0x003c
        /*0014*/ 	.byte	0x00, 0xf0, 0x11, 0x00


	//----- nvinfo : EIATTR_KPARAM_INFO
	.align		4
.L_229:
        /*0018*/ 	.byte	0x04, 0x17
        /*001a*/ 	.short	(.L_231 - .L_230)
.L_230:
        /*001c*/ 	.word	0x00000000
        /*0020*/ 	.short	0x0007
        /*0022*/ 	.short	0x0038
        /*0024*/ 	.byte	0x00, 0xf0, 0x11, 0x00


	//----- nvinfo : EIATTR_KPARAM_INFO
	.align		4
.L_231:
        /*0028*/ 	.byte	0x04, 0x17
        /*002a*/ 	.short	(.L_233 - .L_232)
.L_232:
        /*002c*/ 	.word	0x00000000
        /*0030*/ 	.short	0x0006
        /*0032*/ 	.short	0x0030
        /*0034*/ 	.byte	0x00, 0xf5, 0x21, 0x00


	//----- nvinfo : EIATTR_KPARAM_INFO
	.align		4
.L_233:
        /*0038*/ 	.byte	0x04, 0x17
        /*003a*/ 	.short	(.L_235 - .L_234)
.L_234:
        /*003c*/ 	.word	0x00000000
        /*0040*/ 	.short	0x0005
        /*0042*/ 	.short	0x0028
        /*0044*/ 	.byte	0x00, 0xf5, 0x21, 0x00


	//----- nvinfo : EIATTR_KPARAM_INFO
	.align		4
.L_235:
        /*0048*/ 	.byte	0x04, 0x17
        /*004a*/ 	.short	(.L_237 - .L_236)
.L_236:
        /*004c*/ 	.word	0x00000000
        /*0050*/ 	.short	0x0004
        /*0052*/ 	.short	0x0020
        /*0054*/ 	.byte	0x00, 0xf5, 0x21, 0x00


	//----- nvinfo : EIATTR_KPARAM_INFO
	.align		4
.L_237:
        /*0058*/ 	.byte	0x04, 0x17
        /*005a*/ 	.short	(.L_239 - .L_238)
.L_238:
        /*005c*/ 	.word	0x00000000
        /*0060*/ 	.short	0x0003
        /*0062*/ 	.short	0x0018
        /*0064*/ 	.byte	0x00, 0xf5, 0x21, 0x00


	//----- nvinfo : EIATTR_KPARAM_INFO
	.align		4
.L_239:
        /*0068*/ 	.byte	0x04, 0x17
        /*006a*/ 	.short	(.L_241 - .L_240)
.L_240:
        /*006c*/ 	.word	0x00000000
        /*0070*/ 	.short	0x0002
        /*0072*/ 	.short	0x0010
        /*0074*/ 	.byte	0x00, 0xf5, 0x21, 0x00


	//----- nvinfo : EIATTR_KPARAM_INFO
	.align		4
.L_241:
        /*0078*/ 	.byte	0x04, 0x17
        /*007a*/ 	.short	(.L_243 - .L_242)
.L_242:
        /*007c*/ 	.word	0x00000000
        /*0080*/ 	.short	0x0001
        /*0082*/ 	.short	0x0008
        /*0084*/ 	.byte	0x00, 0xf5, 0x21, 0x00


	//----- nvinfo : EIATTR_KPARAM_INFO
	.align		4
.L_243:
        /*0088*/ 	.byte	0x04, 0x17
        /*008a*/ 	.short	(.L_245 - .L_244)
.L_244:
        /*008c*/ 	.word	0x00000000
        /*0090*/ 	.short	0x0000
        /*0092*/ 	.short	0x0000
        /*0094*/ 	.byte	0x00, 0xf5, 0x21, 0x00


	//----- nvinfo : EIATTR_SPARSE_MMA_MASK
	.align		4
.L_245:
        /*0098*/ 	.byte	0x03, 0x50
        /*009a*/ 	.short	0x0000


	//----- nvinfo : EIATTR_MAXREG_COUNT
	.align		4
        /*009c*/ 	.byte	0x03, 0x1b
        /*009e*/ 	.short	0x00ff


	//----- nvinfo : EIATTR_MERCURY_ISA_VERSION
	.align		4
        /*00a0*/ 	.byte	0x03, 0x5f
        /*00a2*/ 	.short	0x0101


	//----- nvinfo : EIATTR_VRC_CTA_INIT_COUNT
	.align		4
        /*00a4*/ 	.byte	0x02, 0x4a
	.zero		1
	.zero		1


	//----- nvinfo : EIATTR_EXIT_INSTR_OFFSETS
	.align		4
        /*00a8*/ 	.byte	0x04, 0x1c
        /*00aa*/ 	.short	(.L_247 - .L_246)


	//   ....[0]....
.L_246:
        /*00ac*/ 	.word	0x00000050


	//   ....[1]....
        /*00b0*/ 	.word	0x00000080


	//   ....[2]....
        /*00b4*/ 	.word	0x00000280


	//   ....[3]....
        /*00b8*/ 	.word	0x00000da0


	//   ....[4]....
        /*00bc*/ 	.word	0x00000e20


	//   ....[5]....
        /*00c0*/ 	.word	0x00001910


	//   ....[6]....
        /*00c4*/ 	.word	0x00001970


	//   ....[7]....
        /*00c8*/ 	.word	0x00002090


	//----- nvinfo : EIATTR_CRS_STACK_SIZE
	.align		4
.L_247:
        /*00cc*/ 	.byte	0x04, 0x1e
        /*00ce*/ 	.short	(.L_249 - .L_248)
.L_248:
        /*00d0*/ 	.word	0x00000000


	//----- nvinfo : EIATTR_CBANK_PARAM_SIZE
	.align		4
.L_249:
        /*00d4*/ 	.byte	0x03, 0x19
        /*00d6*/ 	.short	0x0040


	//----- nvinfo : EIATTR_PARAM_CBANK
	.align		4
        /*00d8*/ 	.byte	0x04, 0x0a
        /*00da*/ 	.short	(.L_251 - .L_250)
	.align		4
.L_250:
        /*00dc*/ 	.word	index@(.nv.constant0.twocenter_fock_kernel)
        /*00e0*/ 	.short	0x0380
        /*00e2*/ 	.short	0x0040


	//----- nvinfo : EIATTR_SW_WAR
	.align		4
.L_251:
        /*00e4*/ 	.byte	0x04, 0x36
        /*00e6*/ 	.short	(.L_253 - .L_252)
.L_252:
        /*00e8*/ 	.word	0x00000008
.L_253:


//--------------------- .nv.info.onecenter_fock_kernel --------------------------
	.section	.nv.info.onecenter_fock_kernel,"",@"SHT_CUDA_INFO"
	.sectionflags	@""
	.align	4


	//----- nvinfo : EIATTR_CUDA_API_VERSION
	.align		4
        /*0000*/ 	.byte	0x04, 0x37
        /*0002*/ 	.short	(.L_255 - .L_254)
.L_254:
        /*0004*/ 	.word	0x00000082


	//----- nvinfo : EIATTR_KPARAM_INFO
	.align		4
.L_255:
        /*0008*/ 	.byte	0x04, 0x17
        /*000a*/ 	.short	(.L_257 - .L_256)
.L_256:
        /*000c*/ 	.word	0x00000000
        /*0010*/ 	.short	0x0006
        /*0012*/ 	.short	0x002c
        /*0014*/ 	.byte	0x00, 0xf0, 0x11, 0x00


	//----- nvinfo : EIATTR_KPARAM_INFO
	.align		4
.L_257:
        /*0018*/ 	.byte	0x04, 0x17
        /*001a*/ 	.short	(.L_259 - .L_258)
.L_258:
        /*001c*/ 	.word	0x00000000
        /*0020*/ 	.short	0x0005
        /*0022*/ 	.short	0x0028
        /*0024*/ 	.byte	0x00, 0xf0, 0x11, 0x00


	//----- nvinfo : EIATTR_KPARAM_INFO
	.align		4
.L_259:
        /*0028*/ 	.byte	0x04, 0x17
        /*002a*/ 	.short	(.L_261 - .L_260)
.L_260:
        /*002c*/ 	.word	0x00000000
        /*0030*/ 	.short	0x0004
        /*0032*/ 	.short	0x0020
        /*0034*/ 	.byte	0x00, 0xf5, 0x21, 0x00


	//----- nvinfo : EIATTR_KPARAM_INFO
	.align		4
.L_261:
        /*0038*/ 	.byte	0x04, 0x17
        /*003a*/ 	.short	(.L_263 - .L_262)
.L_262:
        /*003c*/ 	.word	0x00000000
        /*0040*/ 	.short	0x0003
        /*0042*/ 	.short	0x0018
        /*0044*/ 	.byte	0x00, 0xf5, 0x21, 0x00


	//----- nvinfo : EIATTR_KPARAM_INFO
	.align		4
.L_263:
        /*0048*/ 	.byte	0x04, 0x17
        /*004a*/ 	.short	(.L_265 - .L_264)
.L_264:
        /*004c*/ 	.word	0x00000000
        /*0050*/ 	.short	0x0002
        /*0052*/ 	.short	0x0010
        /*0054*/ 	.byte	0x00, 0xf5, 0x21, 0x00


	//----- nvinfo : EIATTR_KPARAM_INFO
	.align		4
.L_265:
        /*0058*/ 	.byte	0x04, 0x17
        /*005a*/ 	.short	(.L_267 - .L_266)
.L_266:
        /*005c*/ 	.word	0x00000000
        /*0060*/ 	.short	0x0001
        /*0062*/ 	.short	0x0008
        /*0064*/ 	.byte	0x00, 0xf5, 0x21, 0x00


	//----- nvinfo : EIATTR_KPARAM_INFO
	.align		4
.L_267:
        /*0068*/ 	.byte	0x04, 0x17
        /*006a*/ 	.short	(.L_269 - .L_268)
.L_268:
        /*006c*/ 	.word	0x00000000
        /*0070*/ 	.short	0x0000
        /*0072*/ 	.short	0x0000
        /*0074*/ 	.byte	0x00, 0xf5, 0x21, 0x00


	//----- nvinfo : EIATTR_SPARSE_MMA_MASK
	.align		4
.L_269:
        /*0078*/ 	.byte	0x03, 0x50
        /*007a*/ 	.short	0x0000


	//----- nvinfo : EIATTR_MAXREG_COUNT
	.align		4
        /*007c*/ 	.byte	0x03, 0x1b
        /*007e*/ 	.short	0x00ff


	//----- nvinfo : EIATTR_MERCURY_ISA_VERSION
	.align		4
        /*0080*/ 	.byte	0x03, 0x5f
        /*0082*/ 	.short	0x0101


	//----- nvinfo : EIATTR_VRC_CTA_INIT_COUNT
	.align		4
        /*0084*/ 	.byte	0x02, 0x4a
	.zero		1
	.zero		1


	//----- nvinfo : EIATTR_EXIT_INSTR_OFFSETS
	.align		4
        /*0088*/ 	.byte	0x04, 0x1c
        /*008a*/ 	.short	(.L_271 - .L_270)


	//   ....[0]....
.L_270:
        /*008c*/ 	.word	0x00000050


	//   ....[1]....
        /*0090*/ 	.word	0x00000110


	//   ....[2]....
        /*0094*/ 	.word	0x00000190


	//   ....[3]....
        /*0098*/ 	.word	0x00000cf0


	//----- nvinfo : EIATTR_CBANK_PARAM_SIZE
	.align		4
.L_271:
        /*009c*/ 	.byte	0x03, 0x19
        /*009e*/ 	.short	0x0030


	//----- nvinfo : EIATTR_PARAM_CBANK
	.align		4
        /*00a0*/ 	.byte	0x04, 0x0a
        /*00a2*/ 	.short	(.L_273 - .L_272)
	.align		4
.L_272:
        /*00a4*/ 	.word	index@(.nv.constant0.onecenter_fock_kernel)
        /*00a8*/ 	.short	0x0380
        /*00aa*/ 	.short	0x0030


	//----- nvinfo : EIATTR_SW_WAR
	.align		4
.L_273:
        /*00ac*/ 	.byte	0x04, 0x36
        /*00ae*/ 	.short	(.L_275 - .L_274)
.L_274:
        /*00b0*/ 	.word	0x00000008
.L_275:


//--------------------- .nv.callgraph             --------------------------
	.section	.nv.callgraph,"",@"SHT_CUDA_CALLGRAPH"
	.align	4
	.sectionentsize	8
	.align		4
        /*0000*/ 	.word	0x00000000
	.align		4
        /*0004*/ 	.word	0xffffffff
	.align		4
        /*0008*/ 	.word	0x00000000
	.align		4
        /*000c*/ 	.word	0xfffffffe
	.align		4
        /*0010*/ 	.word	0x00000000
	.align		4
        /*0014*/ 	.word	0xfffffffd
	.align		4
        /*0018*/ 	.word	0x00000000
	.align		4
        /*001c*/ 	.word	0xfffffffc


//--------------------- .text.build_wblocks_from_ri_kernel --------------------------
	.section	.text.build_wblocks_from_ri_kernel,"ax",@progbits
	.align	128
        .global         build_wblocks_from_ri_kernel
        .type           build_wblocks_from_ri_kernel,@function
        .size           build_wblocks_from_ri_kernel,(.L_x_108 - build_wblocks_from_ri_kernel)
        .other          build_wblocks_from_ri_kernel,@"STO_CUDA_ENTRY STV_DEFAULT"
build_wblocks_from_ri_kernel:
.text.build_wblocks_from_ri_kernel:
[----:B------:R-:W0:Y:S08]  /*0000*/  LDC R1, c[0x0][0x37c] ;  /* 0x0000df00ff017b82 */ /* 0x000e300000000800 */
[----:B------:R-:W1:Y:S01]  /*0010*/  S2UR UR16, SR_CTAID.X ;  /* 0x00000000001079c3 */ /* 0x000e620000002500 */
[----:B------:R-:W2:Y:S01]  /*0020*/  S2R R0, SR_TID.X ;  /* 0x0000000000007919 */ /* 0x000ea20000002100 */
[----:B------:R-:W1:Y:S01]  /*0030*/  LDCU UR4, c[0x0][0x3c0] ;  /* 0x00007800ff0477ac */ /* 0x000e620008000800 */
[----:B0-----:R-:W-:-:S05]  /*0040*/  VIADD R1, R1, 0xfffff800 ;  /* 0xfffff80001017836 */ /* 0x001fca0000000000 */
[----:B------:R-:W-:Y:S01]  /*0050*/  R2UR UR8, R1 ;  /* 0x00000000010872ca */ /* 0x000fe200000e0000 */
[----:B-1----:R-:W-:-:S06]  /*0060*/  UISETP.GE.AND UP0, UPT, UR16, UR4, UPT ;  /* 0x000000041000728c */ /* 0x002fcc000bf06270 */
[----:B------:R-:W-:-:S04]  /*0070*/  PLOP3.LUT P0, PT, PT, PT, UP0, 0x80, 0x8 ;  /* 0x000000000008781c */ /* 0x000fc80003f0f008 */
[----:B--2---:R-:W-:-:S13]  /*0080*/  ISETP.NE.OR P0, PT, R0, RZ, P0 ;  /* 0x000000ff0000720c */ /* 0x004fda0000705670 */
[----:B------:R-:W-:Y:S05]  /*0090*/  @P0 EXIT ;  /* 0x000000000000094d */ /* 0x000fea0003800000 */
[----:B------:R-:W0:Y:S01]  /*00a0*/  LDCU.128 UR4, c[0x0][0x380] ;  /* 0x00007000ff0477ac */ /* 0x000e220008000c00 */
[----:B------:R-:W1:Y:S01]  /*00b0*/  LDC.64 R10, c[0x0][0x398] ;  /* 0x0000e600ff0a7b82 */ /* 0x000e620000000a00 */
[----:B------:R-:W2:Y:S01]  /*00c0*/  LDCU.64 UR14, c[0x0][0x358] ;  /* 0x00006b00ff0e77ac */ /* 0x000ea20008000a00 */
[----:B0-----:R-:W-:-:S06]  /*00d0*/  UIMAD.WIDE.U32 UR4, UR16, 0x4, UR4 ;  /* 0x00000004100478a5 */ /* 0x001fcc000f8e0004 */
[----:B------:R-:W-:Y:S02]  /*00e0*/  IMAD.U32 R2, RZ, RZ, UR4 ;  /* 0x00000004ff027e24 */ /* 0x000fe4000f8e00ff */
[----:B------:R-:W-:Y:S01]  /*00f0*/  IMAD.U32 R3, RZ, RZ, UR5 ;  /* 0x00000005ff037e24 */ /* 0x000fe2000f8e00ff */
[----:B------:R-:W-:-:S04]  /*0100*/  UIMAD.WIDE.U32 UR4, UR16, 0x4, UR6 ;  /* 0x00000004100478a5 */ /* 0x000fc8000f8e0006 */
[----:B--2---:R-:W1:Y:S02]  /*0110*/  LDG.E.CONSTANT R2, desc[UR14][R2.64] ;  /* 0x0000000e02027981 */ /* 0x004e64000c1e9900 */
[----:B------:R-:W-:Y:S02]  /*0120*/  IMAD.U32 R8, RZ, RZ, UR4 ;  /* 0x00000004ff087e24 */ /* 0x000fe4000f8e00ff */
[----:B------:R-:W-:-:S03]  /*0130*/  IMAD.U32 R9, RZ, RZ, UR5 ;  /* 0x00000005ff097e24 */ /* 0x000fc6000f8e00ff */
[----:B------:R-:W0:Y:S02]  /*0140*/  LDCU.64 UR4, c[0x0][0x3a0] ;  /* 0x00007400ff0477ac */ /* 0x000e240008000a00 */
[----:B------:R-:W2:Y:S01]  /*0150*/  LDG.E.CONSTANT R8, desc[UR14][R8.64] ;  /* 0x0000000e08087981 */ /* 0x000ea2000c1e9900 */
[----:B0-----:R-:W-:-:S06]  /*0160*/  UIMAD.WIDE.U32 UR4, UR16, 0xb0, UR4 ;  /* 0x000000b0100478a5 */ /* 0x001fcc000f8e0004 */
[----:B------:R-:W-:Y:S01]  /*0170*/  IMAD.U32 R34, RZ, RZ, UR4 ;  /* 0x00000004ff227e24 */ /* 0x000fe2000f8e00ff */
[----:B------:R-:W-:-:S05]  /*0180*/  MOV R35, UR5 ;  /* 0x0000000500237c02 */ /* 0x000fca0008000f00 */
[----:B------:R-:W3:Y:S01]  /*0190*/  LDG.E.64.CONSTANT R4, desc[UR14][R34.64] ;  /* 0x0000000e22047981 */ /* 0x000ee2000c1e9b00 */
[----:B-1----:R-:W-:-:S04]  /*01a0*/  IADD3 R6, P0, PT, R2, R10, RZ ;  /* 0x0000000a02067210 */ /* 0x002fc80007f1e0ff */
[----:B------:R-:W-:Y:S02]  /*01b0*/  LEA.HI.X.SX32 R7, R2, R11, 0x1, P0 ;  /* 0x0000000b02077211 */ /* 0x000fe400000f0eff */
[----:B--2---:R-:W-:-:S03]  /*01c0*/  IADD3 R2, P0, PT, R8, R10, RZ ;  /* 0x0000000a08027210 */ /* 0x004fc60007f1e0ff */
[----:B------:R0:W2:Y:S01]  /*01d0*/  LDG.E.U8.CONSTANT R0, desc[UR14][R6.64] ;  /* 0x0000000e06007981 */ /* 0x0000a2000c1e9100 */
[----:B------:R-:W-:-:S05]  /*01e0*/  LEA.HI.X.SX32 R3, R8, R11, 0x1, P0 ;  /* 0x0000000b08037211 */ /* 0x000fca00000f0eff */
[----:B------:R-:W4:Y:S01]  /*01f0*/  LDG.E.U8.CONSTANT R2, desc[UR14][R2.64] ;  /* 0x0000000e02027981 */ /* 0x000f22000c1e9100 */
[----:B0-----:R-:W-:-:S03]  /*0200*/  CS2R R6, SRZ ;  /* 0x0000000000067805 */ /* 0x001fc6000001ff00 */
[----:B------:R0:W-:Y:S04]  /*0210*/  STL.64 [R1], RZ ;  /* 0x000000ff01007387 */ /* 0x0001e80000100a00 */
[----:B------:R0:W-:Y:S04]  /*0220*/  STL.128 [R1+0x20], RZ ;  /* 0x000020ff01007387 */ /* 0x0001e80000100c00 */
[----:B------:R0:W-:Y:S04]  /*0230*/  STL.128 [R1+0x50], RZ ;  /* 0x000050ff01007387 */ /* 0x0001e80000100c00 */
[----:B------:R0:W-:Y:S04]  /*0240*/  STL.128 [R1+0x70], RZ ;  /* 0x000070ff01007387 */ /* 0x0001e80000100c00 */
[----:B---3--:R0:W-:Y:S04]  /*0250*/  STL.128 [R1], R4 ;  /* 0x0000000401007387 */ /* 0x0081e80000100c00 */
[----:B------:R0:W-:Y:S04]  /*0260*/  STL.128 [R1+0x80], RZ ;  /* 0x000080ff01007387 */ /* 0x0001e80000100c00 */
        /* <DEDUP_REMOVED lines=46> */
[----:B------:R0:W-:Y:S01]  /*0550*/  STL.128 [R1+0x7f0], RZ ;  /* 0x0007f0ff01007387 */ /* 0x0001e20000100c00 */
[----:B--2---:R-:W-:-:S02]  /*0560*/  ISETP.GE.U32.AND P0, PT, R0, 0x4, PT ;  /* 0x000000040000780c */ /* 0x004fc40003f06070 */
[----:B----4-:R-:W-:-:S11]  /*0570*/  ISETP.GE.U32.AND P1, PT, R2, 0x4, PT ;  /* 0x000000040200780c */ /* 0x010fd60003f26070 */
[----:B------:R0:W5:Y:S04]  /*0580*/  @P0 LDG.E.64.CONSTANT R24, desc[UR14][R34.64+0x8] ;  /* 0x0000080e22180981 */ /* 0x000168000c1e9b00 */
[----:B------:R0:W5:Y:S04]  /*0590*/  @P0 LDG.E.64.CONSTANT R26, desc[UR14][R34.64+0x10] ;  /* 0x0000100e221a0981 */ /* 0x000168000c1e9b00 */
[----:B------:R0:W5:Y:S01]  /*05a0*/  @P0 LDG.E.64.CONSTANT R28, desc[UR14][R34.64+0x18] ;  /* 0x0000180e221c0981 */ /* 0x000162000c1e9b00 */
[----:B------:R-:W-:Y:S05]  /*05b0*/  @!P1 BRA `(.L_x_0) ;  /* 0x00000004001c9947 */ /* 0x000fea0003800000 */
[----:B0-----:R-:W2:Y:S04]  /*05c0*/  LDG.E.64.CONSTANT R4, desc[UR14][R34.64+0x20] ;  /* 0x0000200e22047981 */ /* 0x001ea8000c1e9b00 */
[----:B------:R-:W3:Y:S04]  /*05d0*/  LDG.E.64.CONSTANT R6, desc[UR14][R34.64+0x50] ;  /* 0x0000500e22067981 */ /* 0x000ee8000c1e9b00 */
[----:B------:R-:W4:Y:S04]  /*05e0*/  LDG.E.64.CONSTANT R8, desc[UR14][R34.64+0x58] ;  /* 0x0000580e22087981 */ /* 0x000f28000c1e9b00 */
[----:B--2---:R1:W-:Y:S04]  /*05f0*/  STL.64 [R1+0x8], R4 ;  /* 0x0000080401007387 */ /* 0x0043e80000100a00 */
[----:B---3--:R1:W-:Y:S04]  /*0600*/  STL.128 [R1+0x20], R4 ;  /* 0x0000200401007387 */ /* 0x0083e80000100c00 */
[----:B----4-:R1:W-:Y:S04]  /*0610*/  STL.64 [R1+0x50], R8 ;  /* 0x0000500801007387 */ /* 0x0103e80000100a00 */
[----:B------:R1:W-:Y:S01]  /*0620*/  STL.64 [R1+0x78], R8 ;  /* 0x0000780801007387 */ /* 0x0003e20000100a00 */
[----:B------:R-:W-:Y:S05]  /*0630*/  @!P0 BRA `(.L_x_0) ;  /* 0x0000000000fc8947 */ /* 0x000fea0003800000 */
[----:B-1----:R-:W2:Y:S04]  /*0640*/  LDG.E.64.CONSTANT R4, desc[UR14][R34.64+0x28] ;  /* 0x0000280e22047981 */ /* 0x002ea8000c1e9b00 */
[----:B------:R-:W3:Y:S04]  /*0650*/  LDG.E.64.CONSTANT R6, desc[UR14][R34.64+0x60] ;  /* 0x0000600e22067981 */ /* 0x000ee8000c1e9b00 */
[----:B------:R-:W4:Y:S04]  /*0660*/  LDG.E.64.CONSTANT R8, desc[UR14][R34.64+0x30] ;  /* 0x0000300e22087981 */ /* 0x000f28000c1e9b00 */
        /* <DEDUP_REMOVED lines=10> */
[----:B--2---:R-:W-:Y:S04]  /*0710*/  STL.64 [R1+0x88], R4 ;  /* 0x0000880401007387 */ /* 0x004fe80000100a00 */
[----:B---3--:R-:W-:Y:S04]  /*0720*/  STL.128 [R1+0xa0], R4 ;  /* 0x0000a00401007387 */ /* 0x008fe80000100c00 */
[----:B------:R0:W-:Y:S04]  /*0730*/  STL.128 [R1+0x220], R4 ;  /* 0x0002200401007387 */ /* 0x0001e80000100c00 */
[----:B------:R1:W-:Y:S04]  /*0740*/  STL.64 [R1+0x208], R4 ;  /* 0x0002080401007387 */ /* 0x0003e80000100a00 */
[----:B0-----:R-:W2:Y:S04]  /*0750*/  LDG.E.64.CONSTANT R6, desc[UR14][R34.64+0x88] ;  /* 0x0000880e22067981 */ /* 0x001ea8000c1e9b00 */
[----:B-1----:R-:W3:Y:S04]  /*0760*/  LDG.E.64.CONSTANT R4, desc[UR14][R34.64+0xa8] ;  /* 0x0000a80e22047981 */ /* 0x002ee8000c1e9b00 */
[----:B----4-:R4:W-:Y:S04]  /*0770*/  STL.64 [R1+0x110], R8 ;  /* 0x0001100801007387 */ /* 0x0109e80000100a00 */
[----:B------:R4:W-:Y:S04]  /*0780*/  STL.64 [R1+0x410], R8 ;  /* 0x0004100801007387 */ /* 0x0009e80000100a00 */
[----:B------:R4:W-:Y:S04]  /*0790*/  STL.64 [R1+0x198], R8 ;  /* 0x0001980801007387 */ /* 0x0009e80000100a00 */
[----:B------:R4:W-:Y:S04]  /*07a0*/  STL.64 [R1+0x618], R8 ;  /* 0x0006180801007387 */ /* 0x0009e80000100a00 */
[----:B------:R4:W-:Y:S04]  /*07b0*/  STL.128 [R1+0x140], R8 ;  /* 0x0001400801007387 */ /* 0x0009e80000100c00 */
[----:B------:R4:W-:Y:S04]  /*07c0*/  STL.128 [R1+0x440], R8 ;  /* 0x0004400801007387 */ /* 0x0009e80000100c00 */
[----:B------:R4:W-:Y:S04]  /*07d0*/  STL.128 [R1+0x1e0], R8 ;  /* 0x0001e00801007387 */ /* 0x0009e80000100c00 */
[----:B------:R4:W-:Y:S04]  /*07e0*/  STL.128 [R1+0x660], R8 ;  /* 0x0006600801007387 */ /* 0x0009e80000100c00 */
[----:B------:R4:W-:Y:S04]  /*07f0*/  STL.64 [R1+0x130], R10 ;  /* 0x0001300a01007387 */ /* 0x0009e80000100a00 */
[----:B------:R4:W-:Y:S04]  /*0800*/  STL.64 [R1+0x430], R10 ;  /* 0x0004300a01007387 */ /* 0x0009e80000100a00 */
[----:B------:R4:W-:Y:S04]  /*0810*/  STL.64 [R1+0x1b8], R10 ;  /* 0x0001b80a01007387 */ /* 0x0009e80000100a00 */
[----:B------:R4:W-:Y:S04]  /*0820*/  STL.64 [R1+0x638], R10 ;  /* 0x0006380a01007387 */ /* 0x0009e80000100a00 */
[----:B------:R4:W-:Y:S04]  /*0830*/  STL.64 [R1+0x288], R12 ;  /* 0x0002880c01007387 */ /* 0x0009e80000100a00 */
[----:B------:R4:W-:Y:S04]  /*0840*/  STL.128 [R1+0x2a0], R12 ;  /* 0x0002a00c01007387 */ /* 0x0009e80000100c00 */
[----:B------:R4:W-:Y:S04]  /*0850*/  STL.64 [R1+0x508], R16 ;  /* 0x0005081001007387 */ /* 0x0009e80000100a00 */
[----:B------:R4:W-:Y:S04]  /*0860*/  STL.64 [R1+0x788], R16 ;  /* 0x0007881001007387 */ /* 0x0009e80000100a00 */
[----:B------:R4:W-:Y:S04]  /*0870*/  STL.128 [R1+0x520], R16 ;  /* 0x0005201001007387 */ /* 0x0009e80000100c00 */
[----:B------:R4:W-:Y:S04]  /*0880*/  STL.128 [R1+0x7a0], R16 ;  /* 0x0007a01001007387 */ /* 0x0009e80000100c00 */
[----:B------:R4:W-:Y:S04]  /*0890*/  STL.64 [R1+0x310], R20 ;  /* 0x0003101401007387 */ /* 0x0009e80000100a00 */
        /* <DEDUP_REMOVED lines=19> */
[----:B--2---:R4:W-:Y:S04]  /*09d0*/  STL.64 [R1+0x2d0], R6 ;  /* 0x0002d00601007387 */ /* 0x0049e80000100a00 */
[----:B------:R4:W-:Y:S04]  /*09e0*/  STL.64 [R1+0x2f8], R6 ;  /* 0x0002f80601007387 */ /* 0x0009e80000100a00 */
[----:B---3--:R4:W-:Y:S04]  /*09f0*/  STL.64 [R1+0x5d8], R4 ;  /* 0x0005d80401007387 */ /* 0x0089e80000100a00 */
[----:B------:R4:W-:Y:S04]  /*0a00*/  STL.64 [R1+0x770], R4 ;  /* 0x0007700401007387 */ /* 0x0009e80000100a00 */
[----:B------:R4:W-:Y:S04]  /*0a10*/  STL.64 [R1+0x5f0], R4 ;  /* 0x0005f00401007387 */ /* 0x0009e80000100a00 */
[----:B------:R4:W-:Y:S02]  /*0a20*/  STL.64 [R1+0x758], R4 ;  /* 0x0007580401007387 */ /* 0x0009e40000100a00 */
.L_x_0:
[----:B------:R-:W2:Y:S01]  /*0a30*/  LDCU.64 UR4, c[0x0][0x3b8] ;  /* 0x00007700ff0477ac */ /* 0x000ea20008000a00 */
[----:B-----5:R3:W-:Y:S04]  /*0a40*/  @P0 STL.64 [R1+0x80], R24 ;  /* 0x0000801801000387 */ /* 0x0207e80000100a00 */
[----:B------:R3:W-:Y:S04]  /*0a50*/  @P0 STL.64 [R1+0x200], R24 ;  /* 0x0002001801000387 */ /* 0x0007e80000100a00 */
[----:B------:R3:W-:Y:S04]  /*0a60*/  @P0 STL.64 [R1+0x280], R26 ;  /* 0x0002801a01000387 */ /* 0x0007e80000100a00 */
[----:B------:R3:W-:Y:S04]  /*0a70*/  @P0 STL.64 [R1+0x500], R28 ;  /* 0x0005001c01000387 */ /* 0x0007e80000100a00 */
[----:B------:R3:W-:Y:S01]  /*0a80*/  @P0 STL.64 [R1+0x780], R28 ;  /* 0x0007801c01000387 */ /* 0x0007e20000100a00 */
[----:B--2---:R-:W-:Y:S01]  /*0a90*/  ULEA UR4, UP0, UR16, UR4, 0xb ;  /* 0x0000000410047291 */ /* 0x004fe2000f8058ff */
[----:B------:R-:W-:-:S02]  /*0aa0*/  ISETP.NE.AND P0, PT, R0, RZ, PT ;  /* 0x000000ff0000720c */ /* 0x000fc40003f05270 */
[----:B------:R3:W-:Y:S01]  /*0ab0*/  STL.128 [R1+0x10], RZ ;  /* 0x000010ff01007387 */ /* 0x0007e20000100c00 */
[----:B------:R-:W-:Y:S02]  /*0ac0*/  ULEA.HI.X UR5, UR16, UR5, URZ, 0xb, UP0 ;  /* 0x0000000510057291 */ /* 0x000fe400080f5cff */
[----:B01--4-:R-:W-:Y:S01]  /*0ad0*/  IMAD.U32 R4, RZ, RZ, UR4 ;  /* 0x00000004ff047e24 */ /* 0x013fe2000f8e00ff */
[----:B------:R3:W-:Y:S03]  /*0ae0*/  STL.128 [R1+0x30], RZ ;  /* 0x000030ff01007387 */ /* 0x0007e60000100c00 */
[----:B------:R-:W-:Y:S01]  /*0af0*/  IMAD.U32 R5, RZ, RZ, UR5 ;  /* 0x00000005ff057e24 */ /* 0x000fe2000f8e00ff */
        /* <DEDUP_REMOVED lines=74> */
[----:B------:R3:W-:Y:S04]  /*0fa0*/  STG.E.64 desc[UR14][R4.64], RZ ;  /* 0x000000ff04007986 */ /* 0x0007e8000c101b0e */
        /* <DEDUP_REMOVED lines=254> */
[----:B------:R3:W-:Y:S01]  /*1f90*/  STG.E.64 desc[UR14][R4.64+0x7f8], RZ ;  /* 0x0007f8ff04007986 */ /* 0x0007e2000c101b0e */
[----:B------:R-:W-:Y:S05]  /*1fa0*/  @!P0 EXIT ;  /* 0x000000000000894d */ /* 0x000fea0003800000 */
[----:B------:R-:W0:Y:S01]  /*1fb0*/  LDCU.64 UR10, c[0x0][0x3a8] ;  /* 0x00007500ff0a77ac */ /* 0x000e220008000a00 */
[----:B------:R-:W-:Y:S01]  /*1fc0*/  LOP3.LUT R3, R2, 0x7, RZ, 0xc0, !PT ;  /* 0x0000000702037812 */ /* 0x000fe200078ec0ff */
[----:B------:R-:W1:Y:S04]  /*1fd0*/  LDCU.64 UR12, c[0x0][0x3b0] ;  /* 0x00007600ff0c77ac */ /* 0x000e680008000a00 */
[----:B------:R-:W-:Y:S01]  /*1fe0*/  VIADD R3, R3, 0xffffffff ;  /* 0xffffffff03037836 */ /* 0x000fe20000000000 */
[----:B------:R-:W-:Y:S02]  /*1ff0*/  USHF.L.U32 UR4, UR16, 0x7, URZ ;  /* 0x0000000710047899 */ /* 0x000fe400080006ff */
[----:B------:R-:W-:Y:S02]  /*2000*/  USHF.R.U32.HI UR5, URZ, 0x19, UR16 ;  /* 0x00000019ff057899 */ /* 0x000fe40008011610 */
[----:B------:R-:W-:Y:S01]  /*2010*/  LOP3.LUT R3, R3, 0xffff, RZ, 0xc0, !PT ;  /* 0x0000ffff03037812 */ /* 0x000fe200078ec0ff */
[----:B------:R-:W-:-:S03]  /*2020*/  UIADD3 UR17, UPT, UPT, UR8, 0x20, URZ ;  /* 0x0000002008117890 */ /* 0x000fc6000fffe0ff */
[----:B------:R-:W-:Y:S02]  /*2030*/  ISETP.GE.U32.AND P0, PT, R3, 0x3, PT ;  /* 0x000000030300780c */ /* 0x000fe40003f06070 */
[----:B------:R-:W-:Y:S01]  /*2040*/  LOP3.LUT R3, R2, 0x3, RZ, 0xc0, !PT ;  /* 0x0000000302037812 */ /* 0x000fe200078ec0ff */
[----:B0-----:R-:W-:Y:S02]  /*2050*/  UIADD3 UR10, UP0, UPT, UR4, UR10, URZ ;  /* 0x0000000a040a7290 */ /* 0x001fe4000ff1e0ff */
[----:B-1----:R-:W-:Y:S02]  /*2060*/  UIADD3 UR12, UP1, UPT, UR4, UR12, URZ ;  /* 0x0000000c040c7290 */ /* 0x002fe4000ff3e0ff */
[----:B------:R-:W-:Y:S02]  /*2070*/  UIADD3.X UR11, UPT, UPT, UR5, UR11, URZ, UP0, !UPT ;  /* 0x0000000b050b7290 */ /* 0x000fe400087fe4ff */
[----:B------:R-:W-:Y:S01]  /*2080*/  UIADD3.X UR13, UPT, UPT, UR5, UR13, URZ, UP1, !UPT ;  /* 0x0000000d050d7290 */ /* 0x000fe20008ffe4ff */
[----:B------:R-:W-:-:S11]  /*2090*/  UMOV UR4, URZ ;  /* 0x000000ff00047c82 */ /* 0x000fd60008000000 */
.L_x_13:
[----:B0----5:R-:W-:-:S05]  /*20a0*/  UMOV UR5, URZ ;  /* 0x000000ff00057c82 */ /* 0x021fca0008000000 */
.L_x_12:
[----:B------:R-:W-:-:S13]  /*20b0*/  ISETP.NE.AND P1, PT, R2, RZ, PT ;  /* 0x000000ff0200720c */ /* 0x000fda0003f25270 */
[----:B0----5:R-:W-:Y:S05]  /*20c0*/  @!P1 BRA `(.L_x_1) ;  /* 0x0000000800c09947 */ /* 0x021fea0003800000 */
[----:B------:R-:W-:-:S07]  /*20d0*/  IMAD.MOV.U32 R23, RZ, RZ, RZ ;  /* 0x000000ffff177224 */ /* 0x000fce00078e00ff */
.L_x_11:
[----:B0--3-5:R-:W-:-:S07]  /*20e0*/  IMAD.MOV.U32 R25, RZ, RZ, RZ ;  /* 0x000000ffff197224 */ /* 0x029fce00078e00ff */
.L_x_10:
[----:B------:R-:W-:Y:S01]  /*20f0*/  UIADD3 UR6, UP0, UPT, UR12, 0x20, URZ ;  /* 0x000000200c067890 */ /* 0x000fe2000ff1e0ff */
[----:B------:R-:W-:Y:S01]  /*2100*/  IMAD.SHL.U32 R22, R25, 0x4, RZ ;  /* 0x0000000419167824 */ /* 0x000fe200078e00ff */
[----:B0-----:R-:W-:Y:S02]  /*2110*/  CS2R R30, SRZ ;  /* 0x00000000001e7805 */ /* 0x001fe4000001ff00 */
[----:B------:R-:W-:Y:S02]  /*2120*/  UIADD3.X UR7, UPT, UPT, URZ, UR13, URZ, UP0, !UPT ;  /* 0x0000000dff077290 */ /* 0x000fe400087fe4ff */
[----:B------:R-:W-:Y:S01]  /*2130*/  MOV R4, UR6 ;  /* 0x0000000600047c02 */ /* 0x000fe20008000f00 */
[----:B------:R-:W-:-:S03]  /*2140*/  UMOV UR6, URZ ;  /* 0x000000ff00067c82 */ /* 0x000fc60008000000 */
[----:B------:R-:W-:Y:S02]  /*2150*/  IMAD.U32 R5, RZ, RZ, UR7 ;  /* 0x00000007ff057e24 */ /* 0x000fe4000f8e00ff */
[----:B-----5:R-:W-:-:S07]  /*2160*/  IMAD.WIDE.U32 R4, R22, 0x8, R4 ;  /* 0x0000000816047825 */ /* 0x020fce00078e0004 */
.L_x_9:
[----:B------:R-:W-:-:S04]  /*2170*/  ULEA UR8, UR4, UR6, 0x2 ;  /* 0x0000000604087291 */ /* 0x000fc8000f8e10ff */
[----:B------:R-:W-:-:S06]  /*2180*/  UIMAD.WIDE.U32 UR8, UR8, 0x8, UR10 ;  /* 0x00000008080878a5 */ /* 0x000fcc000f8e000a */
[----:B------:R-:W-:Y:S02]  /*2190*/  IMAD.U32 R6, RZ, RZ, UR8 ;  /* 0x00000008ff067e24 */ /* 0x000fe4000f8e00ff */
[----:B------:R-:W-:-:S06]  /*21a0*/  IMAD.U32 R7, RZ, RZ, UR9 ;  /* 0x00000009ff077e24 */ /* 0x000fcc000f8e00ff */
[----:B-----5:R-:W5:Y:S01]  /*21b0*/  LDG.E.64.CONSTANT R6, desc[UR14][R6.64] ;  /* 0x0000000e06067981 */ /* 0x020f62000c1e9b00 */
[----:B------:R-:W-:-:S05]  /*21c0*/  UMOV UR7, URZ ;  /* 0x000000ff00077c82 */ /* 0x000fca0008000000 */
.L_x_8:
[----:B------:R-:W-:-:S04]  /*21d0*/  USHF.L.U32 UR8, UR5, 0x2, URZ ;  /* 0x0000000205087899 */ /* 0x000fc800080006ff */
[----:B------:R-:W-:-:S04]  /*21e0*/  UIADD3 UR8, UPT, UPT, UR8, UR7, URZ ;  /* 0x0000000708087290 */ /* 0x000fc8000fffe0ff */
[----:B------:R-:W-:-:S06]  /*21f0*/  UIMAD.WIDE.U32 UR8, UR8, 0x8, UR10 ;  /* 0x00000008080878a5 */ /* 0x000fcc000f8e000a */
[----:B------:R-:W-:Y:S01]  /*2200*/  IMAD.U32 R10, RZ, RZ, UR8 ;  /* 0x00000008ff0a7e24 */ /* 0x000fe2000f8e00ff */
[----:B------:R-:W-:-:S05]  /*2210*/  MOV R11, UR9 ;  /* 0x00000009000b7c02 */ /* 0x000fca0008000f00 */
[----:B------:R-:W2:Y:S01]  /*2220*/  LDG.E.64.CONSTANT R8, desc[UR14][R10.64] ;  /* 0x0000000e0a087981 */ /* 0x000ea2000c1e9b00 */
[----:B------:R-:W-:Y:S01]  /*2230*/  UMOV UR8, URZ ;  /* 0x000000ff00087c82 */ /* 0x000fe20008000000 */
[----:B--2--5:R-:W-:-:S11]  /*2240*/  DMUL R8, R6, R8 ;  /* 0x0000000806087228 */ /* 0x024fd60000000000 */
.L_x_7:
[----:B------:R-:W-:Y:S01]  /*2250*/  ISETP.GE.U32.AND P1, PT, R2, 0x8, PT ;  /* 0x000000080200780c */ /* 0x000fe20003f26070 */
[----:B------:R-:W-:Y:S01]  /*2260*/  IMAD.U32 R10, RZ, RZ, UR12 ;  /* 0x0000000cff0a7e24 */ /* 0x000fe2000f8e00ff */
[----:B-----5:R-:W-:Y:S01]  /*2270*/  LEA R21, R23, UR8, 0x2 ;  /* 0x0000000817157c11 */ /* 0x020fe2000f8e10ff */
[----:B------:R-:W-:Y:S01]  /*2280*/  IMAD.U32 R11, RZ, RZ, UR13 ;  /* 0x0000000dff0b7e24 */ /* 0x000fe2000f8e00ff */
[----:B------:R-:W-:-:S03]  /*2290*/  ULEA UR9, UR6, UR7, 0x2 ;  /* 0x0000000706097291 */ /* 0x000fc6000f8e10ff */
[----:B------:R-:W-:Y:S01]  /*22a0*/  IMAD.WIDE.U32 R20, R21, 0x8, R10 ;  /* 0x0000000815147825 */ /* 0x000fe200078e000a */
[----:B------:R-:W-:-:S04]  /*22b0*/  ULEA UR9, UR9, UR8, 0x2 ;  /* 0x0000000809097291 */ /* 0x000fc8000f8e10ff */
[----:B------:R-:W-:Y:S01]  /*22c0*/  USHF.L.U32 UR9, UR9, 0x2, URZ ;  /* 0x0000000209097899 */ /* 0x000fe200080006ff */
[----:B------:R-:W5:Y:S01]  /*22d0*/  LDG.E.64.CONSTANT R20, desc[UR14][R20.64] ;  /* 0x0000000e14147981 */ /* 0x000f62000c1e9b00 */
[----:B------:R-:W-:Y:S01]  /*22e0*/  IMAD.MOV.U32 R24, RZ, RZ, RZ ;  /* 0x000000ffff187224 */ /* 0x000fe200078e00ff */
[----:B------:R-:W-:Y:S09]  /*22f0*/  @!P1 BRA `(.L_x_2) ;  /* 0x0000000000bc9947 */ /* 0x000ff20003800000 */
[----:B------:R-:W-:Y:S01]  /*2300*/  LOP3.LUT R24, R2, 0xf8, RZ, 0xc0, !PT ;  /* 0x000000f802187812 */ /* 0x000fe200078ec0ff */
[----:B------:R-:W-:Y:S01]  /*2310*/  IMAD.MOV.U32 R26, RZ, RZ, R4 ;  /* 0x000000ffff1a7224 */ /* 0x000fe200078e0004 */
[----:B------:R-:W-:Y:S01]  /*2320*/  UIMAD UR18, UR9, 0x8, UR17 ;  /* 0x00000008091278a4 */ /* 0x000fe2000f8e0211 */
[----:B------:R-:W-:Y:S01]  /*2330*/  IMAD.MOV.U32 R27, RZ, RZ, R5 ;  /* 0x000000ffff1b7224 */ /* 0x000fe200078e0005 */
[----:B------:R-:W-:-:S10]  /*2340*/  IADD3 R28, PT, PT, -R24, RZ, RZ ;  /* 0x000000ff181c7210 */ /* 0x000fd40007ffe1ff */
.L_x_3:
[----:B------:R-:W2:Y:S04]  /*2350*/  LDL.128 R16, [UR18+-0x20] ;  /* 0xffffe012ff107983 */ /* 0x000ea80008100c00 */
[----:B------:R-:W3:Y:S04]  /*2360*/  LDG.E.64.CONSTANT R12, desc[UR14][R26.64+-0x20] ;  /* 0xffffe00e1a0c7981 */ /* 0x000ee8000c1e9b00 */
[----:B------:R-:W4:Y:S04]  /*2370*/  LDG.E.64.CONSTANT R36, desc[UR14][R26.64+-0x18] ;  /* 0xffffe80e1a247981 */ /* 0x000f28000c1e9b00 */
[----:B------:R-:W4:Y:S04]  /*2380*/  LDG.E.64.CONSTANT R34, desc[UR14][R26.64+-0x10] ;  /* 0xfffff00e1a227981 */ /* 0x000f28000c1e9b00 */
[----:B------:R-:W4:Y:S01]  /*2390*/  LDG.E.64.CONSTANT R32, desc[UR14][R26.64+-0x8] ;  /* 0xfffff80e1a207981 */ /* 0x000f22000c1e9b00 */
[----:B--2---:R-:W-:-:S08]  /*23a0*/  DMUL R16, R8, R16 ;  /* 0x0000001008107228 */ /* 0x004fd00000000000 */
[----:B-----5:R-:W-:Y:S02]  /*23b0*/  DMUL R16, R20, R16 ;  /* 0x0000001014107228 */ /* 0x020fe40000000000 */
[----:B------:R-:W-:-:S06]  /*23c0*/  DMUL R18, R8, R18 ;  /* 0x0000001208127228 */ /* 0x000fcc0000000000 */
[----:B---3--:R-:W-:Y:S01]  /*23d0*/  DFMA R16, R12, R16, R30 ;  /* 0x000000100c10722b */ /* 0x008fe2000000001e */
[----:B------:R-:W2:Y:S01]  /*23e0*/  LDL.128 R12, [UR18+-0x10] ;  /* 0xfffff012ff0c7983 */ /* 0x000ea20008100c00 */
[----:B------:R-:W-:-:S03]  /*23f0*/  DMUL R18, R20, R18 ;  /* 0x0000001214127228 */ /* 0x000fc60000000000 */
[----:B------:R-:W3:Y:S05]  /*2400*/  LDG.E.64.CONSTANT R30, desc[UR14][R26.64] ;  /* 0x0000000e1a1e7981 */ /* 0x000eea000c1e9b00 */
[----:B----4-:R-:W-:Y:S02]  /*2410*/  DFMA R36, R36, R18, R16 ;  /* 0x000000122424722b */ /* 0x010fe40000000010 */
[----:B------:R-:W4:Y:S01]  /*2420*/  LDL.128 R16, [UR18] ;  /* 0x00000012ff107983 */ /* 0x000f220008100c00 */
[C---:B--2---:R-:W-:Y:S02]  /*2430*/  DMUL R12, R8.reuse, R12 ;  /* 0x0000000c080c7228 */ /* 0x044fe40000000000 */
[----:B------:R-:W-:-:S06]  /*2440*/  DMUL R14, R8, R14 ;  /* 0x0000000e080e7228 */ /* 0x000fcc0000000000 */
[C---:B------:R-:W-:Y:S02]  /*2450*/  DMUL R12, R20.reuse, R12 ;  /* 0x0000000c140c7228 */ /* 0x040fe40000000000 */
[----:B------:R-:W-:Y:S02]  /*2460*/  DMUL R14, R20, R14 ;  /* 0x0000000e140e7228 */ /* 0x000fe40000000000 */
[----:B----4-:R-:W-:-:S04]  /*2470*/  DMUL R16, R8, R16 ;  /* 0x0000001008107228 */ /* 0x010fc80000000000 */
[----:B------:R-:W-:-:S04]  /*2480*/  DFMA R12, R34, R12, R36 ;  /* 0x0000000c220c722b */ /* 0x000fc80000000024 */
[----:B------:R-:W-:Y:S02]  /*2490*/  DMUL R34, R20, R16 ;  /* 0x0000001014227228 */ /* 0x000fe40000000000 */
[----:B------:R-:W2:Y:S02]  /*24a0*/  LDG.E.64.CONSTANT R16, desc[UR14][R26.64+0x8] ;  /* 0x0000080e1a107981 */ /* 0x000ea4000c1e9b00 */
[----:B------:R-:W-:Y:S02]  /*24b0*/  DFMA R12, R32, R14, R12 ;  /* 0x0000000e200c722b */ /* 0x000fe4000000000c */
[----:B------:R-:W4:Y:S06]  /*24c0*/  LDG.E.64.CONSTANT R32, desc[UR14][R26.64+0x10] ;  /* 0x0000100e1a207981 */ /* 0x000f2c000c1e9b00 */
[----:B---3--:R-:W-:-:S02]  /*24d0*/  DFMA R34, R30, R34, R12 ;  /* 0x000000221e22722b */ /* 0x008fc4000000000c */
[----:B------:R-:W3:Y:S04]  /*24e0*/  LDL.128 R12, [UR18+0x10] ;  /* 0x00001012ff0c7983 */ /* 0x000ee80008100c00 */
[----:B------:R0:W4:Y:S01]  /*24f0*/  LDG.E.64.CONSTANT R30, desc[UR14][R26.64+0x18] ;  /* 0x0000180e1a1e7981 */ /* 0x000122000c1e9b00 */
[----:B------:R-:W-:Y:S01]  /*2500*/  DMUL R18, R8, R18 ;  /* 0x0000001208127228 */ /* 0x000fe20000000000 */
[----:B------:R-:W-:-:S07]  /*2510*/  VIADD R28, R28, 0x8 ;  /* 0x000000081c1c7836 */ /* 0x000fce0000000000 */
[----:B------:R-:W-:Y:S01]  /*2520*/  DMUL R18, R20, R18 ;  /* 0x0000001214127228 */ /* 0x000fe20000000000 */
[----:B------:R-:W-:Y:S02]  /*2530*/  ISETP.NE.AND P1, PT, R28, RZ, PT ;  /* 0x000000ff1c00720c */ /* 0x000fe40003f25270 */
[----:B0-----:R-:W-:Y:S01]  /*2540*/  IADD3 R26, P2, PT, R26, 0x40, RZ ;  /* 0x000000401a1a7810 */ /* 0x001fe20007f5e0ff */
[----:B------:R-:W-:-:S04]  /*2550*/  UIADD3 UR18, UPT, UPT, UR18, 0x40, URZ ;  /* 0x0000004012127890 */ /* 0x000fc8000fffe0ff */
[----:B------:R-:W-:Y:S01]  /*2560*/  IMAD.X R27, RZ, RZ, R27, P2 ;  /* 0x000000ffff1b7224 */ /* 0x000fe200010e061b */
[----:B--2---:R-:W-:Y:S02]  /*2570*/  DFMA R16, R16, R18, R34 ;  /* 0x000000121010722b */ /* 0x004fe40000000022 */
[C---:B---3--:R-:W-:Y:S02]  /*2580*/  DMUL R12, R8.reuse, R12 ;  /* 0x0000000c080c7228 */ /* 0x048fe40000000000 */
[----:B------:R-:W-:-:S06]  /*2590*/  DMUL R14, R8, R14 ;  /* 0x0000000e080e7228 */ /* 0x000fcc0000000000 */
[C---:B------:R-:W-:Y:S02]  /*25a0*/  DMUL R12, R20.reuse, R12 ;  /* 0x0000000c140c7228 */ /* 0x040fe40000000000 */
[----:B------:R-:W-:-:S06]  /*25b0*/  DMUL R14, R20, R14 ;  /* 0x0000000e140e7228 */ /* 0x000fcc0000000000 */
[----:B----4-:R-:W-:-:S08]  /*25c0*/  DFMA R12, R32, R12, R16 ;  /* 0x0000000c200c722b */ /* 0x010fd00000000010 */
[----:B------:R-:W-:Y:S01]  /*25d0*/  DFMA R30, R30, R14, R12 ;  /* 0x0000000e1e1e722b */ /* 0x000fe2000000000c */
[----:B------:R-:W-:Y:S10]  /*25e0*/  @P1 BRA `(.L_x_3) ;  /* 0xfffffffc00581947 */ /* 0x000ff4000383ffff */
.L_x_2:
[----:B------:R-:W-:-:S13]  /*25f0*/  LOP3.LUT P1, RZ, R2, 0x7, RZ, 0xc0, !PT ;  /* 0x0000000702ff7812 */ /* 0x000fda000782c0ff */
[----:B------:R-:W-:Y:S05]  /*2600*/  @!P1 BRA `(.L_x_4) ;  /* 0x0000000400089947 */ /* 0x000fea0003800000 */
[----:B------:R-:W-:Y:S01]  /*2610*/  ISETP.NE.AND P1, PT, R3, RZ, PT ;  /* 0x000000ff0300720c */ /* 0x000fe20003f25270 */
[----:B------:R-:W-:-:S12]  /*2620*/  @!P0 BRA `(.L_x_5) ;  /* 0x0000000000748947 */ /* 0x000fd80003800000 */
[----:B------:R-:W-:-:S04]  /*2630*/  VIADD R12, R24, UR9 ;  /* 0x00000009180c7c36 */ /* 0x000fc80008000000 */
[----:B------:R-:W-:-:S05]  /*2640*/  IMAD R13, R12, 0x8, R1 ;  /* 0x000000080c0d7824 */ /* 0x000fca00078e0201 */
[----:B------:R-:W2:Y:S01]  /*2650*/  LDL.64 R28, [R13] ;  /* 0x000000000d1c7983 */ /* 0x000ea20000100a00 */
[----:B------:R-:W-:-:S05]  /*2660*/  IADD3 R33, PT, PT, R22, R24, RZ ;  /* 0x0000001816217210 */ /* 0x000fca0007ffe0ff */
[----:B------:R-:W-:-:S06]  /*2670*/  IMAD.WIDE.U32 R32, R33, 0x8, R10 ;  /* 0x0000000821207825 */ /* 0x000fcc00078e000a */
[----:B------:R-:W3:Y:S01]  /*2680*/  LDG.E.64.CONSTANT R32, desc[UR14][R32.64] ;  /* 0x0000000e20207981 */ /* 0x000ee2000c1e9b00 */
[----:B------:R-:W-:Y:S01]  /*2690*/  IMAD.U32 R34, R12, 0x8, R1 ;  /* 0x000000080c227824 */ /* 0x000fe200078e0001 */
[----:B------:R-:W-:-:S04]  /*26a0*/  IADD3 R12, P2, PT, R22, R24, RZ ;  /* 0x00000018160c7210 */ /* 0x000fc80007f5e0ff */
[----:B------:R-:W4:Y:S01]  /*26b0*/  LDL.64 R16, [R34+0x8] ;  /* 0x0000080022107983 */ /* 0x000f220000100a00 */
[----:B------:R-:W-:Y:S01]  /*26c0*/  IMAD.X R15, RZ, RZ, RZ, P2 ;  /* 0x000000ffff0f7224 */ /* 0x000fe200010e06ff */
[----:B------:R-:W-:-:S04]  /*26d0*/  LEA R18, P2, R12, UR12, 0x3 ;  /* 0x0000000c0c127c11 */ /* 0x000fc8000f8418ff */
[----:B------:R-:W-:Y:S02]  /*26e0*/  LEA.HI.X R19, R12, UR13, R15, 0x3, P2 ;  /* 0x0000000d0c137c11 */ /* 0x000fe400090f1c0f */
[----:B------:R-:W4:Y:S04]  /*26f0*/  LDL.128 R12, [R34+0x10] ;  /* 0x00001000220c7983 */ /* 0x000f280000100c00 */
[----:B------:R-:W4:Y:S01]  /*2700*/  LDG.E.64.CONSTANT R26, desc[UR14][R18.64+0x8] ;  /* 0x0000080e121a7981 */ /* 0x000f22000c1e9b00 */
[----:B--2---:R-:W-:-:S08]  /*2710*/  DMUL R28, R8, R28 ;  /* 0x0000001c081c7228 */ /* 0x004fd00000000000 */
[----:B-----5:R-:W-:-:S08]  /*2720*/  DMUL R28, R20, R28 ;  /* 0x0000001c141c7228 */ /* 0x020fd00000000000 */
[----:B---3--:R-:W-:Y:S02]  /*2730*/  DFMA R32, R32, R28, R30 ;  /* 0x0000001c2020722b */ /* 0x008fe4000000001e */
[----:B------:R-:W2:Y:S04]  /*2740*/  LDG.E.64.CONSTANT R28, desc[UR14][R18.64+0x10] ;  /* 0x0000100e121c7981 */ /* 0x000ea8000c1e9b00 */
[----:B------:R-:W3:Y:S01]  /*2750*/  LDG.E.64.CONSTANT R30, desc[UR14][R18.64+0x18] ;  /* 0x0000180e121e7981 */ /* 0x000ee2000c1e9b00 */
[C---:B----4-:R-:W-:Y:S02]  /*2760*/  DMUL R16, R8.reuse, R16 ;  /* 0x0000001008107228 */ /* 0x050fe40000000000 */
[----:B------:R-:W-:-:S06]  /*2770*/  DMUL R12, R8, R12 ;  /* 0x0000000c080c7228 */ /* 0x000fcc0000000000 */
[----:B------:R-:W-:Y:S02]  /*2780*/  DMUL R16, R20, R16 ;  /* 0x0000001014107228 */ /* 0x000fe40000000000 */
[----:B------:R-:W-:Y:S02]  /*2790*/  DMUL R14, R8, R14 ;  /* 0x0000000e080e7228 */ /* 0x000fe40000000000 */
[----:B------:R-:W-:-:S04]  /*27a0*/  DMUL R12, R20, R12 ;  /* 0x0000000c140c7228 */ /* 0x000fc80000000000 */
[----:B------:R-:W-:Y:S02]  /*27b0*/  DFMA R16, R26, R16, R32 ;  /* 0x000000101a10722b */ /* 0x000fe40000000020 */
[----:B------:R-:W-:Y:S01]  /*27c0*/  DMUL R14, R20, R14 ;  /* 0x0000000e140e7228 */ /* 0x000fe20000000000 */
[----:B------:R-:W-:-:S05]  /*27d0*/  VIADD R24, R24, 0x4 ;  /* 0x0000000418187836 */ /* 0x000fca0000000000 */
[----:B--2---:R-:W-:-:S08]  /*27e0*/  DFMA R12, R28, R12, R16 ;  /* 0x0000000c1c0c722b */ /* 0x004fd00000000010 */
[----:B---3--:R-:W-:-:S11]  /*27f0*/  DFMA R30, R30, R14, R12 ;  /* 0x0000000e1e1e722b */ /* 0x008fd6000000000c */
.L_x_5:
[----:B------:R-:W-:Y:S05]  /*2800*/  @!P1 BRA `(.L_x_4) ;  /* 0x0000000000889947 */ /* 0x000fea0003800000 */
[----:B------:R-:W-:Y:S02]  /*2810*/  ISETP.NE.AND P2, PT, R3, 0x1, PT ;  /* 0x000000010300780c */ /* 0x000fe40003f45270 */
[----:B------:R-:W-:-:S04]  /*2820*/  LOP3.LUT R12, R2, 0x1, RZ, 0xc0, !PT ;  /* 0x00000001020c7812 */ /* 0x000fc800078ec0ff */
[----:B------:R-:W-:-:S07]  /*2830*/  ISETP.NE.U32.AND P1, PT, R12, 0x1, PT ;  /* 0x000000010c00780c */ /* 0x000fce0003f25070 */
[----:B------:R-:W-:Y:S06]  /*2840*/  @!P2 BRA `(.L_x_6) ;  /* 0x000000000050a947 */ /* 0x000fec0003800000 */
[----:B------:R-:W-:-:S05]  /*2850*/  VIADD R12, R24, UR9 ;  /* 0x00000009180c7c36 */ /* 0x000fca0008000000 */
[C---:B------:R-:W-:Y:S01]  /*2860*/  LEA R14, R12.reuse, R1, 0x3 ;  /* 0x000000010c0e7211 */ /* 0x040fe200078e18ff */
[----:B------:R-:W-:-:S05]  /*2870*/  IMAD.U32 R27, R12, 0x8, R1 ;  /* 0x000000080c1b7824 */ /* 0x000fca00078e0001 */
[----:B------:R-:W2:Y:S01]  /*2880*/  LDL.64 R14, [R14] ;  /* 0x000000000e0e7983 */ /* 0x000ea20000100a00 */
[C---:B------:R-:W-:Y:S01]  /*2890*/  IMAD.IADD R17, R22.reuse, 0x1, R24 ;  /* 0x0000000116117824 */ /* 0x040fe200078e0218 */
[----:B------:R-:W-:Y:S02]  /*28a0*/  IADD3 R13, P2, PT, R22, R24, RZ ;  /* 0x00000018160d7210 */ /* 0x000fe40007f5e0ff */
[----:B------:R-:W3:Y:S01]  /*28b0*/  LDL.64 R18, [R27+0x8] ;  /* 0x000008001b127983 */ /* 0x000ee20000100a00 */
[----:B------:R-:W-:-:S04]  /*28c0*/  IMAD.WIDE.U32 R16, R17, 0x8, R10 ;  /* 0x0000000811107825 */ /* 0x000fc800078e000a */
[----:B------:R-:W-:Y:S01]  /*28d0*/  IMAD.X R26, RZ, RZ, RZ, P2 ;  /* 0x000000ffff1a7224 */ /* 0x000fe200010e06ff */
[C---:B------:R-:W-:Y:S01]  /*28e0*/  LEA R12, P2, R13.reuse, UR12, 0x3 ;  /* 0x0000000c0d0c7c11 */ /* 0x040fe2000f8418ff */
[----:B------:R-:W4:Y:S03]  /*28f0*/  LDG.E.64.CONSTANT R16, desc[UR14][R16.64] ;  /* 0x0000000e10107981 */ /* 0x000f26000c1e9b00 */
[----:B------:R-:W-:-:S06]  /*2900*/  LEA.HI.X R13, R13, UR13, R26, 0x3, P2 ;  /* 0x0000000d0d0d7c11 */ /* 0x000fcc00090f1c1a */
[----:B------:R-:W4:Y:S01]  /*2910*/  LDG.E.64.CONSTANT R12, desc[UR14][R12.64+0x8] ;  /* 0x0000080e0c0c7981 */ /* 0x000f22000c1e9b00 */
[----:B------:R-:W-:Y:S01]  /*2920*/  VIADD R24, R24, 0x2 ;  /* 0x0000000218187836 */ /* 0x000fe20000000000 */
[C---:B--2---:R-:W-:Y:S02]  /*2930*/  DMUL R14, R8.reuse, R14 ;  /* 0x0000000e080e7228 */ /* 0x044fe40000000000 */
[----:B---3--:R-:W-:-:S06]  /*2940*/  DMUL R18, R8, R18 ;  /* 0x0000001208127228 */ /* 0x008fcc0000000000 */
[C---:B-----5:R-:W-:Y:S02]  /*2950*/  DMUL R14, R20.reuse, R14 ;  /* 0x0000000e140e7228 */ /* 0x060fe40000000000 */
[----:B------:R-:W-:-:S06]  /*2960*/  DMUL R18, R20, R18 ;  /* 0x0000001214127228 */ /* 0x000fcc0000000000 */
[----:B----4-:R-:W-:-:S08]  /*2970*/  DFMA R14, R16, R14, R30 ;  /* 0x0000000e100e722b */ /* 0x010fd0000000001e */
[----:B------:R-:W-:-:S11]  /*2980*/  DFMA R30, R12, R18, R14 ;  /* 0x000000120c1e722b */ /* 0x000fd6000000000e */
.L_x_6:
[----:B------:R-:W-:Y:S05]  /*2990*/  @P1 BRA `(.L_x_4) ;  /* 0x0000000000241947 */ /* 0x000fea0003800000 */
[----:B------:R-:W-:-:S05]  /*29a0*/  IADD3 R12, PT, PT, R24, UR9, RZ ;  /* 0x00000009180c7c10 */ /* 0x000fca000fffe0ff */
[----:B------:R-:W-:-:S05]  /*29b0*/  IMAD R14, R12, 0x8, R1 ;  /* 0x000000080c0e7824 */ /* 0x000fca00078e0201 */
[----:B------:R-:W2:Y:S01]  /*29c0*/  LDL.64 R12, [R14] ;  /* 0x000000000e0c7983 */ /* 0x000ea20000100a00 */
[----:B------:R-:W-:-:S04]  /*29d0*/  IMAD.IADD R15, R22, 0x1, R24 ;  /* 0x00000001160f7824 */ /* 0x000fc800078e0218 */
[----:B------:R-:W-:-:S06]  /*29e0*/  IMAD.WIDE.U32 R10, R15, 0x8, R10 ;  /* 0x000000080f0a7825 */ /* 0x000fcc00078e000a */
[----:B------:R-:W3:Y:S01]  /*29f0*/  LDG.E.64.CONSTANT R10, desc[UR14][R10.64] ;  /* 0x0000000e0a0a7981 */ /* 0x000ee2000c1e9b00 */
[----:B--2---:R-:W-:-:S08]  /*2a00*/  DMUL R12, R8, R12 ;  /* 0x0000000c080c7228 */ /* 0x004fd00000000000 */
[----:B-----5:R-:W-:-:S08]  /*2a10*/  DMUL R12, R20, R12 ;  /* 0x0000000c140c7228 */ /* 0x020fd00000000000 */
[----:B---3--:R-:W-:-:S11]  /*2a20*/  DFMA R30, R10, R12, R30 ;  /* 0x0000000c0a1e722b */ /* 0x008fd6000000001e */
.L_x_4:
[----:B------:R-:W-:-:S06]  /*2a30*/  UIADD3 UR8, UPT, UPT, UR8, 0x1, URZ ;  /* 0x0000000108087890 */ /* 0x000fcc000fffe0ff */
[----:B------:R-:W-:-:S13]  /*2a40*/  ISETP.NE.AND P1, PT, R2, UR8, PT ;  /* 0x0000000802007c0c */ /* 0x000fda000bf25270 */
[----:B------:R-:W-:Y:S05]  /*2a50*/  @P1 BRA `(.L_x_7) ;  /* 0xfffffff400fc1947 */ /* 0x000fea000383ffff */
[----:B------:R-:W-:-:S06]  /*2a60*/  UIADD3 UR7, UPT, UPT, UR7, 0x1, URZ ;  /* 0x0000000107077890 */ /* 0x000fcc000fffe0ff */
[----:B------:R-:W-:-:S13]  /*2a70*/  ISETP.NE.AND P1, PT, R0, UR7, PT ;  /* 0x0000000700007c0c */ /* 0x000fda000bf25270 */
[----:B------:R-:W-:Y:S05]  /*2a80*/  @P1 BRA `(.L_x_8) ;  /* 0xfffffff400d01947 */ /* 0x000fea000383ffff */
[----:B------:R-:W-:-:S06]  /*2a90*/  UIADD3 UR6, UPT, UPT, UR6, 0x1, URZ ;  /* 0x0000000106067890 */ /* 0x000fcc000fffe0ff */
[----:B------:R-:W-:-:S13]  /*2aa0*/  ISETP.NE.AND P1, PT, R0, UR6, PT ;  /* 0x0000000600007c0c */ /* 0x000fda000bf25270 */
[----:B------:R-:W-:Y:S05]  /*2ab0*/  @P1 BRA `(.L_x_9) ;  /* 0xfffffff400ac1947 */ /* 0x000fea000383ffff */
[----:B------:R-:W0:Y:S01]  /*2ac0*/  LDCU.64 UR8, c[0x0][0x3b8] ;  /* 0x00007700ff0877ac */ /* 0x000e220008000a00 */
[----:B------:R-:W-:-:S04]  /*2ad0*/  USHF.L.U32 UR6, UR5, 0x2, URZ ;  /* 0x0000000205067899 */ /* 0x000fc800080006ff */
[----:B------:R-:W-:-:S06]  /*2ae0*/  ULEA UR6, UR4, UR6, 0x4 ;  /* 0x0000000604067291 */ /* 0x000fcc000f8e20ff */
[----:B------:R-:W-:Y:S01]  /*2af0*/  VIADD R6, R23, UR6 ;  /* 0x0000000617067c36 */ /* 0x000fe20008000000 */
[----:B0-----:R-:W-:-:S03]  /*2b00*/  ULEA UR8, UP0, UR16, UR8, 0xb ;  /* 0x0000000810087291 */ /* 0x001fc6000f8058ff */
[----:B------:R-:W-:Y:S02]  /*2b10*/  IMAD R7, R6, 0x4, R25 ;  /* 0x0000000406077824 */ /* 0x000fe400078e0219 */
[----:B------:R-:W-:Y:S01]  /*2b20*/  VIADD R25, R25, 0x1 ;  /* 0x0000000119197836 */ /* 0x000fe20000000000 */
[----:B------:R-:W-:Y:S01]  /*2b30*/  ULEA.HI.X UR9, UR16, UR9, URZ, 0xb, UP0 ;  /* 0x0000000910097291 */ /* 0x000fe200080f5cff */
[----:B------:R-:W-:-:S03]  /*2b40*/  IMAD.U32 R4, RZ, RZ, UR8 ;  /* 0x00000008ff047e24 */ /* 0x000fc6000f8e00ff */
[----:B------:R-:W-:Y:S02]  /*2b50*/  ISETP.NE.AND P1, PT, R25, R2, PT ;  /* 0x000000021900720c */ /* 0x000fe40003f25270 */
[----:B------:R-:W-:-:S03]  /*2b60*/  MOV R5, UR9 ;  /* 0x0000000900057c02 */ /* 0x000fc60008000f00 */
[----:B------:R-:W-:-:S05]  /*2b70*/  IMAD.WIDE R4, R7, 0x8, R4 ;  /* 0x0000000807047825 */ /* 0x000fca00078e0204 */
[----:B------:R0:W-:Y:S03]  /*2b80*/  STG.E.64 desc[UR14][R4.64], R30 ;  /* 0x0000001e04007986 */ /* 0x0001e6000c101b0e */
[----:B------:R-:W-:Y:S05]  /*2b90*/  @P1 BRA `(.L_x_10) ;  /* 0xfffffff400541947 */ /* 0x000fea000383ffff */
[----:B------:R-:W-:-:S05]  /*2ba0*/  VIADD R23, R23, 0x1 ;  /* 0x0000000117177836 */ /* 0x000fca0000000000 */
[----:B------:R-:W-:-:S13]  /*2bb0*/  ISETP.NE.AND P1, PT, R23, R2, PT ;  /* 0x000000021700720c */ /* 0x000fda0003f25270 */
[----:B------:R-:W-:Y:S05]  /*2bc0*/  @P1 BRA `(.L_x_11) ;  /* 0xfffffff400441947 */ /* 0x000fea000383ffff */
.L_x_1:
[----:B------:R-:W-:-:S06]  /*2bd0*/  UIADD3 UR5, UPT, UPT, UR5, 0x1, URZ ;  /* 0x0000000105057890 */ /* 0x000fcc000fffe0ff */
[----:B------:R-:W-:-:S13]  /*2be0*/  ISETP.NE.AND P1, PT, R0, UR5, PT ;  /* 0x0000000500007c0c */ /* 0x000fda000bf25270 */
[----:B------:R-:W-:Y:S05]  /*2bf0*/  @P1 BRA `(.L_x_12) ;  /* 0xfffffff4002c1947 */ /* 0x000fea000383ffff */
[----:B------:R-:W-:-:S06]  /*2c00*/  UIADD3 UR4, UPT, UPT, UR4, 0x1, URZ ;  /* 0x0000000104047890 */ /* 0x000fcc000fffe0ff */
[----:B------:R-:W-:-:S13]  /*2c10*/  ISETP.NE.AND P1, PT, R0, UR4, PT ;  /* 0x0000000400007c0c */ /* 0x000fda000bf25270 */
[----:B------:R-:W-:Y:S05]  /*2c20*/  @P1 BRA `(.L_x_13) ;  /* 0xfffffff4001c1947 */ /* 0x000fea000383ffff */
[----:B------:R-:W-:Y:S05]  /*2c30*/  EXIT ;  /* 0x000000000000794d */ /* 0x000fea0003800000 */
.L_x_14:
[----:B------:R-:W-:-:S00]  /*2c40*/  BRA `(.L_x_14) ;  /* 0xfffffffc00fc7947 */ /* 0x000fc0000383ffff */
[----:B------:R-:W-:-:S00]  /*2c50*/  NOP ;  /* 0x0000000000007918 */ /* 0x000fc00000000000 */
        /* <DEDUP_REMOVED lines=10> */
.L_x_108:


//--------------------- .text.twocenter_fock_ri_44_kernel --------------------------
	.section	.text.twocenter_fock_ri_44_kernel,"ax",@progbits
	.align	128
        .global         twocenter_fock_ri_44_kernel
        .type           twocenter_fock_ri_44_kernel,@function
        .size           twocenter_fock_ri_44_kernel,(.L_x_109 - twocenter_fock_ri_44_kernel)
        .other          twocenter_fock_ri_44_kernel,@"STO_CUDA_ENTRY STV_DEFAULT"
twocenter_fock_ri_44_kernel:
.text.twocenter_fock_ri_44_kernel:
[----:B------:R-:W0:Y:S08]  /*0000*/  LDC R1, c[0x0][0x37c] ;  /* 0x0000df00ff017b82 */ /* 0x000e300000000800 */
[----:B------:R-:W1:Y:S01]  /*0010*/  S2UR UR23, SR_CTAID.X ;  /* 0x00000000001779c3 */ /* 0x000e620000002500 */
[----:B------:R-:W1:Y:S01]  /*0020*/  LDCU UR4, c[0x0][0x3c4] ;  /* 0x00007880ff0477ac */ /* 0x000e620008000800 */
[----:B0-----:R-:W-:Y:S01]  /*0030*/  VIADD R1, R1, 0xfffff800 ;  /* 0xfffff80001017836 */ /* 0x001fe20000000000 */
[----:B-1----:R-:W-:-:S06]  /*0040*/  UISETP.GE.AND UP0, UPT, UR23, UR4, UPT ;  /* 0x000000041700728c */ /* 0x002fcc000bf06270 */
[----:B------:R-:W-:-:S13]  /*0050*/  PLOP3.LUT P0, PT, PT, PT, UP0, 0x80, 0x8 ;  /* 0x000000000008781c */ /* 0x000fda0003f0f008 */
[----:B------:R-:W-:Y:S05]  /*0060*/  @P0 EXIT ;  /* 0x000000000000094d */ /* 0x000fea0003800000 */
[----:B------:R-:W0:Y:S01]  /*0070*/  LDCU.128 UR4, c[0x0][0x380] ;  /* 0x00007000ff0477ac */ /* 0x000e220008000c00 */
[----:B------:R-:W1:Y:S01]  /*0080*/  LDC.64 R4, c[0x0][0x390] ;  /* 0x0000e400ff047b82 */ /* 0x000e620000000a00 */
[----:B------:R-:W2:Y:S01]  /*0090*/  LDCU.64 UR16, c[0x0][0x358] ;  /* 0x00006b00ff1077ac */ /* 0x000ea20008000a00 */
[----:B0-----:R-:W-:Y:S02]  /*00a0*/  UIMAD.WIDE.U32 UR4, UR23, 0x4, UR4 ;  /* 0x00000004170478a5 */ /* 0x001fe4000f8e0004 */
[----:B------:R-:W-:-:S04]  /*00b0*/  UIMAD.WIDE.U32 UR6, UR23, 0x4, UR6 ;  /* 0x00000004170678a5 */ /* 0x000fc8000f8e0006 */
[----:B------:R-:W-:Y:S01]  /*00c0*/  IMAD.U32 R6, RZ, RZ, UR4 ;  /* 0x00000004ff067e24 */ /* 0x000fe2000f8e00ff */
[----:B------:R-:W-:Y:S01]  /*00d0*/  MOV R7, UR5 ;  /* 0x0000000500077c02 */ /* 0x000fe20008000f00 */
[----:B------:R-:W-:Y:S02]  /*00e0*/  IMAD.U32 R9, RZ, RZ, UR7 ;  /* 0x00000007ff097e24 */ /* 0x000fe4000f8e00ff */
[----:B------:R-:W-:Y:S02]  /*00f0*/  IMAD.U32 R8, RZ, RZ, UR6 ;  /* 0x00000006ff087e24 */ /* 0x000fe4000f8e00ff */
[----:B--2---:R-:W1:Y:S04]  /*0100*/  LDG.E.CONSTANT R3, desc[UR16][R6.64] ;  /* 0x0000001006037981 */ /* 0x004e68000c1e9900 */
[----:B------:R-:W2:Y:S01]  /*0110*/  LDG.E.CONSTANT R9, desc[UR16][R8.64] ;  /* 0x0000001008097981 */ /* 0x000ea2000c1e9900 */
[----:B------:R-:W0:Y:S01]  /*0120*/  S2R R0, SR_TID.X ;  /* 0x0000000000007919 */ /* 0x000e220000002100 */
[----:B-1----:R-:W-:-:S04]  /*0130*/  IMAD.WIDE R2, R3, 0x4, R4 ;  /* 0x0000000403027825 */ /* 0x002fc800078e0204 */
[----:B--2---:R-:W-:Y:S02]  /*0140*/  IMAD.WIDE R4, R9, 0x4, R4 ;  /* 0x0000000409047825 */ /* 0x004fe400078e0204 */
[----:B------:R-:W2:Y:S04]  /*0150*/  LDG.E.CONSTANT R2, desc[UR16][R2.64] ;  /* 0x0000001002027981 */ /* 0x000ea8000c1e9900 */
[----:B------:R-:W3:Y:S01]  /*0160*/  LDG.E.CONSTANT R4, desc[UR16][R4.64] ;  /* 0x0000001004047981 */ /* 0x000ee2000c1e9900 */
[----:B0-----:R-:W-:Y:S01]  /*0170*/  ISETP.NE.AND P0, PT, R0, RZ, PT ;  /* 0x000000ff0000720c */ /* 0x001fe20003f05270 */
[----:B------:R-:W-:Y:S01]  /*0180*/  BSSY.RECONVERGENT B0, `(.L_x_15) ;  /* 0x0000294000007945 */ /* 0x000fe20003800200 */
[----:B--2---:R-:W-:Y:S02]  /*0190*/  R2UR UR21, R2 ;  /* 0x00000000021572ca */ /* 0x004fe400000e0000 */
[----:B---3--:R-:W-:-:S09]  /*01a0*/  R2UR UR22, R4 ;  /* 0x00000000041672ca */ /* 0x008fd200000e0000 */
[----:B------:R-:W-:Y:S06]  /*01b0*/  @P0 BRA `(.L_x_16) ;  /* 0x0000002800400947 */ /* 0x000fec0003800000 */
[----:B------:R-:W0:Y:S02]  /*01c0*/  LDCU.64 UR4, c[0x0][0x398] ;  /* 0x00007300ff0477ac */ /* 0x000e240008000a00 */
[----:B0-----:R-:W-:-:S06]  /*01d0*/  UIMAD.WIDE.U32 UR4, UR23, 0xb0, UR4 ;  /* 0x000000b0170478a5 */ /* 0x001fcc000f8e0004 */
[----:B------:R-:W-:Y:S01]  /*01e0*/  MOV R4, UR4 ;  /* 0x0000000400047c02 */ /* 0x000fe20008000f00 */
[----:B------:R-:W-:-:S05]  /*01f0*/  IMAD.U32 R5, RZ, RZ, UR5 ;  /* 0x00000005ff057e24 */ /* 0x000fca000f8e00ff */
[----:B------:R-:W2:Y:S04]  /*0200*/  LDG.E.64.CONSTANT R26, desc[UR16][R4.64+0x38] ;  /* 0x00003810041a7981 */ /* 0x000ea8000c1e9b00 */
[----:B------:R-:W3:Y:S04]  /*0210*/  LDG.E.64.CONSTANT R20, desc[UR16][R4.64+0x30] ;  /* 0x0000301004147981 */ /* 0x000ee8000c1e9b00 */
[----:B------:R-:W4:Y:S04]  /*0220*/  LDG.E.64.CONSTANT R22, desc[UR16][R4.64+0x70] ;  /* 0x0000701004167981 */ /* 0x000f28000c1e9b00 */
[----:B------:R-:W5:Y:S04]  /*0230*/  LDG.E.64.CONSTANT R6, desc[UR16][R4.64+0x78] ;  /* 0x0000781004067981 */ /* 0x000f68000c1e9b00 */
        /* <DEDUP_REMOVED lines=17> */
[----:B------:R2:W5:Y:S01]  /*0350*/  LDG.E.64.CONSTANT R2, desc[UR16][R4.64+0x88] ;  /* 0x0000881004027981 */ /* 0x000562000c1e9b00 */
[----:B------:R-:W0:Y:S01]  /*0360*/  S2UR UR8, SR_CgaCtaId ;  /* 0x00000000000879c3 */ /* 0x000e220000008800 */
[----:B------:R-:W-:Y:S01]  /*0370*/  CS2R R8, SRZ ;  /* 0x0000000000087805 */ /* 0x000fe2000001ff00 */
[----:B------:R-:W-:Y:S01]  /*0380*/  UMOV UR4, 0x400 ;  /* 0x0000040000047882 */ /* 0x000fe20000000000 */
[----:B------:R-:W-:Y:S01]  /*0390*/  STL.128 [R1+0x110], RZ ;  /* 0x000110ff01007387 */ /* 0x000fe20000100c00 */
[----:B------:R-:W-:-:S02]  /*03a0*/  CS2R R34, SRZ ;  /* 0x0000000000227805 */ /* 0x000fc4000001ff00 */
[----:B------:R-:W-:Y:S01]  /*03b0*/  CS2R R46, SRZ ;  /* 0x00000000002e7805 */ /* 0x000fe2000001ff00 */
[----:B------:R-:W-:Y:S04]  /*03c0*/  STL.128 [R1+0x140], RZ ;  /* 0x000140ff01007387 */ /* 0x000fe80000100c00 */
[----:B------:R-:W-:Y:S04]  /*03d0*/  STL.128 [R1+0x190], RZ ;  /* 0x000190ff01007387 */ /* 0x000fe80000100c00 */
[----:B------:R-:W-:Y:S04]  /*03e0*/  STL.128 [R1+0x1e0], RZ ;  /* 0x0001e0ff01007387 */ /* 0x000fe80000100c00 */
[----:B------:R-:W-:Y:S01]  /*03f0*/  STL.128 [R1+0x410], RZ ;  /* 0x000410ff01007387 */ /* 0x000fe20000100c00 */
[----:B0-----:R-:W-:-:S03]  /*0400*/  ULEA UR8, UR8, UR4, 0x18 ;  /* 0x0000000408087291 */ /* 0x001fc6000f8ec0ff */
[----:B------:R-:W-:Y:S01]  /*0410*/  STL.128 [R1+0x440], RZ ;  /* 0x000440ff01007387 */ /* 0x000fe20000100c00 */
[----:B------:R-:W0:Y:S03]  /*0420*/  LDCU.128 UR4, c[0x0][0x3a0] ;  /* 0x00007400ff0477ac */ /* 0x000e260008000c00 */
[----:B------:R-:W-:Y:S04]  /*0430*/  STL.64 [R1+0x668], RZ ;  /* 0x000668ff01007387 */ /* 0x000fe80000100a00 */
[----:B------:R-:W-:Y:S04]  /*0440*/  STL.128 [R1+0x130], RZ ;  /* 0x000130ff01007387 */ /* 0x000fe80000100c00 */
        /* <DEDUP_REMOVED lines=11> */
[----:B------:R-:W-:Y:S04]  /*0500*/  STL.128 [R1], RZ ;  /* 0x000000ff01007387 */ /* 0x000fe80000100c00 */
        /* <DEDUP_REMOVED lines=29> */
[----:B------:R-:W-:Y:S01]  /*06e0*/  STL.128 [R1+0xb0], RZ ;  /* 0x0000b0ff01007387 */ /* 0x000fe20000100c00 */
[----:B--2---:R-:W-:-:S02]  /*06f0*/  IMAD.MOV.U32 R4, RZ, RZ, R26 ;  /* 0x000000ffff047224 */ /* 0x004fc400078e001a */
[----:B------:R-:W-:Y:S01]  /*0700*/  IMAD.MOV.U32 R5, RZ, RZ, R27 ;  /* 0x000000ffff057224 */ /* 0x000fe200078e001b */
[----:B---3--:R-:W-:Y:S04]  /*0710*/  STL.64 [R1+0x110], R20 ;  /* 0x0001101401007387 */ /* 0x008fe80000100a00 */
[----:B------:R-:W-:Y:S04]  /*0720*/  STL.64 [R1+0x410], R20 ;  /* 0x0004101401007387 */ /* 0x000fe80000100a00 */
[----:B------:R-:W-:Y:S04]  /*0730*/  STL.64 [R1+0x198], R20 ;  /* 0x0001981401007387 */ /* 0x000fe80000100a00 */
[----:B------:R-:W-:Y:S04]  /*0740*/  STL.64 [R1+0x618], R20 ;  /* 0x0006181401007387 */ /* 0x000fe80000100a00 */
[----:B----4-:R-:W-:Y:S04]  /*0750*/  STL.128 [R1+0x140], R20 ;  /* 0x0001401401007387 */ /* 0x010fe80000100c00 */
[----:B------:R-:W-:Y:S04]  /*0760*/  STL.128 [R1+0x440], R20 ;  /* 0x0004401401007387 */ /* 0x000fe80000100c00 */
[----:B------:R-:W-:Y:S01]  /*0770*/  STL.128 [R1+0x1e0], R20 ;  /* 0x0001e01401007387 */ /* 0x000fe20000100c00 */
[----:B-----5:R-:W-:Y:S01]  /*0780*/  IMAD.MOV.U32 R48, RZ, RZ, R54 ;  /* 0x000000ffff307224 */ /* 0x020fe200078e0036 */
[----:B------:R-:W-:-:S02]  /*0790*/  MOV R49, R55 ;  /* 0x0000003700317202 */ /* 0x000fc40000000f00 */
[----:B------:R1:W-:Y:S04]  /*07a0*/  STL.128 [R1+0x660], R20 ;  /* 0x0006601401007387 */ /* 0x0003e80000100c00 */
[----:B------:R-:W-:Y:S04]  /*07b0*/  STL.64 [R1+0x130], R22 ;  /* 0x0001301601007387 */ /* 0x000fe80000100a00 */
[----:B------:R-:W-:Y:S04]  /*07c0*/  STL.64 [R1+0x430], R22 ;  /* 0x0004301601007387 */ /* 0x000fe80000100a00 */
[----:B------:R-:W-:Y:S04]  /*07d0*/  STL.64 [R1+0x1b8], R22 ;  /* 0x0001b81601007387 */ /* 0x000fe80000100a00 */
[----:B------:R2:W-:Y:S01]  /*07e0*/  STL.64 [R1+0x638], R22 ;  /* 0x0006381601007387 */ /* 0x0005e20000100a00 */
[----:B-1----:R-:W-:-:S03]  /*07f0*/  CS2R R20, SRZ ;  /* 0x0000000000147805 */ /* 0x002fc6000001ff00 */
[----:B------:R1:W-:Y:S04]  /*0800*/  STL.128 [R1+0x2a0], R4 ;  /* 0x0002a00401007387 */ /* 0x0003e80000100c00 */
[----:B------:R-:W-:Y:S04]  /*0810*/  STL.128 [R1+0x7f0], R8 ;  /* 0x0007f00801007387 */ /* 0x000fe80000100c00 */
[----:B------:R3:W-:Y:S01]  /*0820*/  STL.64 [R1+0x550], R10 ;  /* 0x0005500a01007387 */ /* 0x0007e20000100a00 */
[----:B--2---:R-:W-:Y:S01]  /*0830*/  MOV R22, R44 ;  /* 0x0000002c00167202 */ /* 0x004fe20000000f00 */
[----:B------:R-:W-:-:S02]  /*0840*/  IMAD.MOV.U32 R23, RZ, RZ, R45 ;  /* 0x000000ffff177224 */ /* 0x000fc400078e002d */
[----:B------:R-:W-:Y:S04]  /*0850*/  STL.64 [R1+0x50], R12 ;  /* 0x0000500c01007387 */ /* 0x000fe80000100a00 */
[----:B------:R2:W-:Y:S01]  /*0860*/  STL.64 [R1+0x78], R12 ;  /* 0x0000780c01007387 */ /* 0x0005e20000100a00 */
[----:B-1----:R-:W-:Y:S01]  /*0870*/  IMAD.MOV.U32 R4, RZ, RZ, R38 ;  /* 0x000000ffff047224 */ /* 0x002fe200078e0026 */
[----:B------:R-:W-:Y:S01]  /*0880*/  MOV R6, R14 ;  /* 0x0000000e00067202 */ /* 0x000fe20000000f00 */
[----:B------:R-:W-:Y:S01]  /*0890*/  IMAD.MOV.U32 R5, RZ, RZ, R39 ;  /* 0x000000ffff057224 */ /* 0x000fe200078e0027 */
[----:B------:R-:W-:Y:S01]  /*08a0*/  STL.64 [R1+0xd0], R16 ;  /* 0x0000d01001007387 */ /* 0x000fe20000100a00 */
[----:B------:R-:W-:Y:S01]  /*08b0*/  IMAD.MOV.U32 R7, RZ, RZ, R15 ;  /* 0x000000ffff077224 */ /* 0x000fe200078e000f */
[----:B---3--:R-:W-:Y:S01]  /*08c0*/  MOV R10, R18 ;  /* 0x00000012000a7202 */ /* 0x008fe20000000f00 */
[----:B------:R-:W-:Y:S01]  /*08d0*/  IMAD.MOV.U32 R8, RZ, RZ, R42 ;  /* 0x000000ffff087224 */ /* 0x000fe200078e002a */
[----:B------:R-:W-:Y:S01]  /*08e0*/  STL.64 [R1+0x250], R16 ;  /* 0x0002501001007387 */ /* 0x000fe20000100a00 */
[----:B------:R-:W-:-:S02]  /*08f0*/  IMAD.MOV.U32 R9, RZ, RZ, R43 ;  /* 0x000000ffff097224 */ /* 0x000fc400078e002b */
[----:B------:R-:W-:Y:S01]  /*0900*/  IMAD.MOV.U32 R11, RZ, RZ, R19 ;  /* 0x000000ffff0b7224 */ /* 0x000fe200078e0013 */
[----:B------:R-:W-:Y:S01]  /*0910*/  STL.64 [R1+0xf8], R16 ;  /* 0x0000f81001007387 */ /* 0x000fe20000100a00 */
[----:B--2---:R-:W-:Y:S01]  /*0920*/  IMAD.MOV.U32 R12, RZ, RZ, R38 ;  /* 0x000000ffff0c7224 */ /* 0x004fe200078e0026 */
[----:B------:R-:W-:Y:S02]  /*0930*/  MOV R13, R39 ;  /* 0x00000027000d7202 */ /* 0x000fe40000000f00 */
[----:B------:R1:W-:Y:S04]  /*0940*/  STL.64 [R1+0x278], R16 ;  /* 0x0002781001007387 */ /* 0x0003e80000100a00 */
[----:B------:R2:W-:Y:S01]  /*0950*/  STL.128 [R1], R52 ;  /* 0x0000003401007387 */ /* 0x0005e20000100c00 */
[----:B-1----:R-:W-:Y:S01]  /*0960*/  IMAD.MOV.U32 R16, RZ, RZ, R42 ;  /* 0x000000ffff107224 */ /* 0x002fe200078e002a */
[----:B------:R-:W-:-:S02]  /*0970*/  MOV R17, R43 ;  /* 0x0000002b00117202 */ /* 0x000fc40000000f00 */
        /* <DEDUP_REMOVED lines=14> */
[----:B------:R2:W-:Y:S04]  /*0a60*/  STL.128 [R1+0x7d0], R32 ;  /* 0x0007d02001007387 */ /* 0x0005e80000100c00 */
[----:B------:R2:W-:Y:S04]  /*0a70*/  STL.64 [R1+0x578], R32 ;  /* 0x0005782001007387 */ /* 0x0005e80000100a00 */
[----:B------:R2:W-:Y:S04]  /*0a80*/  STL.128 [R1+0x80], R36 ;  /* 0x0000802401007387 */ /* 0x0005e80000100c00 */
[----:B------:R2:W-:Y:S04]  /*0a90*/  STL.128 [R1+0x200], R36 ;  /* 0x0002002401007387 */ /* 0x0005e80000100c00 */
[----:B------:R2:W-:Y:S04]  /*0aa0*/  STL.128 [R1+0x500], R40 ;  /* 0x0005002801007387 */ /* 0x0005e80000100c00 */
[----:B------:R2:W-:Y:S04]  /*0ab0*/  STL.128 [R1+0x780], R40 ;  /* 0x0007802801007387 */ /* 0x0005e80000100c00 */
[----:B------:R2:W-:Y:S04]  /*0ac0*/  STL.64 [R1+0x2d0], R2 ;  /* 0x0002d00201007387 */ /* 0x0005e80000100a00 */
[----:B------:R2:W-:Y:S04]  /*0ad0*/  STL.64 [R1+0x2f8], R2 ;  /* 0x0002f80201007387 */ /* 0x0005e80000100a00 */
[----:B------:R2:W-:Y:S04]  /*0ae0*/  STL.128 [R1+0x770], R44 ;  /* 0x0007702c01007387 */ /* 0x0005e80000100c00 */
[----:B------:R2:W-:Y:S04]  /*0af0*/  STL.64 [R1+0x5d8], R44 ;  /* 0x0005d82c01007387 */ /* 0x0005e80000100a00 */
[----:B------:R2:W-:Y:S04]  /*0b00*/  STL.64 [R1+0x5f0], R44 ;  /* 0x0005f02c01007387 */ /* 0x0005e80000100a00 */
[----:B------:R2:W-:Y:S04]  /*0b10*/  STL.128 [R1+0x750], R20 ;  /* 0x0007501401007387 */ /* 0x0005e80000100c00 */
[----:B------:R2:W-:Y:S04]  /*0b20*/  STL.128 [R1+0xa0], R12 ;  /* 0x0000a00c01007387 */ /* 0x0005e80000100c00 */
[----:B------:R2:W-:Y:S04]  /*0b30*/  STL.128 [R1+0x220], R4 ;  /* 0x0002200401007387 */ /* 0x0005e80000100c00 */
[----:B------:R2:W-:Y:S04]  /*0b40*/  STL.128 [R1+0x520], R16 ;  /* 0x0005201001007387 */ /* 0x0005e80000100c00 */
[----:B------:R2:W-:Y:S04]  /*0b50*/  STL.128 [R1+0x7a0], R8 ;  /* 0x0007a00801007387 */ /* 0x0005e80000100c00 */
        /* <DEDUP_REMOVED lines=51> */
[----:B------:R2:W-:Y:S04]  /*0e90*/  STL.64 [R1+0x610], RZ ;  /* 0x000610ff01007387 */ /* 0x0005e80000100a00 */
        /* <DEDUP_REMOVED lines=20> */
[----:B------:R-:W-:Y:S04]  /*0fe0*/  STS.128 [UR8], RZ ;  /* 0x000000ffff007988 */ /* 0x000fe80008000c08 */
[----:B------:R-:W-:Y:S04]  /*0ff0*/  STS.128 [UR8+0x10], RZ ;  /* 0x000010ffff007988 */ /* 0x000fe80008000c08 */
        /* <DEDUP_REMOVED lines=125> */
[----:B------:R-:W-:Y:S01]  /*17d0*/  STS.128 [UR8+0x7f0], RZ ;  /* 0x0007f0ffff007988 */ /* 0x000fe20008000c08 */
[----:B------:R-:W-:Y:S01]  /*17e0*/  VIADD R0, R1, 0x100 ;  /* 0x0000010001007836 */ /* 0x000fe20000000000 */
[----:B0-----:R-:W-:-:S02]  /*17f0*/  UIMAD.WIDE.U32 UR10, UR23, 0x80, UR4 ;  /* 0x00000080170a78a5 */ /* 0x001fc4000f8e0004 */
[----:B------:R-:W-:Y:S01]  /*1800*/  UIMAD.WIDE.U32 UR12, UR23, 0x80, UR6 ;  /* 0x00000080170c78a5 */ /* 0x000fe2000f8e0006 */
[----:B--2---:R-:W-:-:S11]  /*1810*/  UMOV UR4, URZ ;  /* 0x000000ff00047c82 */ /* 0x004fd60008000000 */
.L_x_21:
[----:B------:R-:W-:Y:S01]  /*1820*/  UMOV UR19, UR4 ;  /* 0x0000000400137c82 */ /* 0x000fe20008000000 */
[----:B------:R-:W-:Y:S02]  /*1830*/  USHF.L.U32 UR14, UR4, 0x2, URZ ;  /* 0x00000002040e7899 */ /* 0x000fe400080006ff */
[----:B------:R-:W-:Y:S02]  /*1840*/  UIADD3 UR4, UPT, UPT, UR4, 0x1, URZ ;  /* 0x0000000104047890 */ /* 0x000fe4000fffe0ff */
[----:B------:R-:W-:Y:S02]  /*1850*/  UIMAD.WIDE.U32 UR14, UR14, 0x8, UR10 ;  /* 0x000000080e0e78a5 */ /* 0x000fe4000f8e000a */
[----:B------:R-:W-:Y:S01]  /*1860*/  UISETP.NE.AND UP0, UPT, UR4, 0x4, UPT ;  /* 0x000000040400788c */ /* 0x000fe2000bf05270 */
[----:B-1----:R-:W-:-:S10]  /*1870*/  UMOV UR5, URZ ;  /* 0x000000ff00057c82 */ /* 0x002fd40008000000 */
.L_x_20:
[----:B------:R-:W-:-:S04]  /*1880*/  USHF.L.U32 UR6, UR5, 0x2, URZ ;  /* 0x0000000205067899 */ /* 0x000fc800080006ff */
[----:B------:R-:W-:-:S06]  /*1890*/  UIMAD.WIDE.U32 UR8, UR6, 0x8, UR10 ;  /* 0x00000008060878a5 */ /* 0x000fcc000f8e000a */
[----:B------:R-:W-:Y:S01]  /*18a0*/  MOV R2, UR8 ;  /* 0x0000000800027c02 */ /* 0x000fe20008000f00 */
[----:B------:R-:W-:-:S05]  /*18b0*/  IMAD.U32 R3, RZ, RZ, UR9 ;  /* 0x00000009ff037e24 */ /* 0x000fca000f8e00ff */
[----:B------:R0:W5:Y:S04]  /*18c0*/  LDG.E.64.CONSTANT R46, desc[UR16][R2.64] ;  /* 0x00000010022e7981 */ /* 0x000168000c1e9b00 */
[----:B------:R0:W5:Y:S04]  /*18d0*/  LDG.E.64.CONSTANT R44, desc[UR16][R2.64+0x8] ;  /* 0x00000810022c7981 */ /* 0x000168000c1e9b00 */
[----:B------:R0:W5:Y:S04]  /*18e0*/  LDG.E.64.CONSTANT R42, desc[UR16][R2.64+0x10] ;  /* 0x00001010022a7981 */ /* 0x000168000c1e9b00 */
[----:B------:R0:W5:Y:S01]  /*18f0*/  LDG.E.64.CONSTANT R40, desc[UR16][R2.64+0x18] ;  /* 0x0000181002287981 */ /* 0x000162000c1e9b00 */
[----:B------:R-:W-:-:S02]  /*1900*/  UIADD3 UR5, UPT, UPT, UR5, 0x1, URZ ;  /* 0x0000000105057890 */ /* 0x000fc4000fffe0ff */
[----:B------:R-:W-:Y:S02]  /*1910*/  ULEA UR20, UR19, UR6, 0x4 ;  /* 0x0000000613147291 */ /* 0x000fe4000f8e20ff */
[----:B------:R-:W-:Y:S01]  /*1920*/  UISETP.NE.AND UP1, UPT, UR5, 0x4, UPT ;  /* 0x000000040500788c */ /* 0x000fe2000bf25270 */
[----:B-1----:R-:W-:-:S10]  /*1930*/  UMOV UR6, URZ ;  /* 0x000000ff00067c82 */ /* 0x002fd40008000000 */
.L_x_19:
[----:B------:R-:W-:-:S04]  /*1940*/  USHF.L.U32 UR8, UR6, 0x2, URZ ;  /* 0x0000000206087899 */ /* 0x000fc800080006ff */
[----:B------:R-:W-:-:S06]  /*1950*/  UIMAD.WIDE.U32 UR8, UR8, 0x8, UR12 ;  /* 0x00000008080878a5 */ /* 0x000fcc000f8e000c */
[----:B0-----:R-:W-:Y:S01]  /*1960*/  IMAD.U32 R2, RZ, RZ, UR8 ;  /* 0x00000008ff027e24 */ /* 0x001fe2000f8e00ff */
[----:B------:R-:W-:-:S05]  /*1970*/  MOV R3, UR9 ;  /* 0x0000000900037c02 */ /* 0x000fca0008000f00 */
[----:B-----5:R0:W5:Y:S04]  /*1980*/  LDG.E.64.CONSTANT R38, desc[UR16][R2.64] ;  /* 0x0000001002267981 */ /* 0x020168000c1e9b00 */
[----:B------:R0:W5:Y:S04]  /*1990*/  LDG.E.64.CONSTANT R36, desc[UR16][R2.64+0x8] ;  /* 0x0000081002247981 */ /* 0x000168000c1e9b00 */
[----:B------:R0:W5:Y:S04]  /*19a0*/  LDG.E.64.CONSTANT R14, desc[UR16][R2.64+0x10] ;  /* 0x00001010020e7981 */ /* 0x000168000c1e9b00 */
[----:B------:R0:W5:Y:S01]  /*19b0*/  LDG.E.64.CONSTANT R4, desc[UR16][R2.64+0x18] ;  /* 0x0000181002047981 */ /* 0x000162000c1e9b00 */
[----:B------:R-:W-:-:S02]  /*19c0*/  UIADD3 UR24, UPT, UPT, UR20, UR6, URZ ;  /* 0x0000000614187290 */ /* 0x000fc4000fffe0ff */
[----:B------:R-:W-:Y:S01]  /*19d0*/  UIADD3 UR6, UPT, UPT, UR6, 0x1, URZ ;  /* 0x0000000106067890 */ /* 0x000fe2000fffe0ff */
[----:B------:R-:W-:-:S03]  /*19e0*/  UMOV UR7, URZ ;  /* 0x000000ff00077c82 */ /* 0x000fc60008000000 */
[----:B-1----:R-:W-:-:S11]  /*19f0*/  UISETP.NE.AND UP2, UPT, UR6, 0x4, UPT ;  /* 0x000000040600788c */ /* 0x002fd6000bf45270 */
.L_x_18:
[----:B------:R-:W-:-:S04]  /*1a00*/  USHF.L.U32 UR8, UR7, 0x2, URZ ;  /* 0x0000000207087899 */ /* 0x000fc800080006ff */
[----:B------:R-:W-:-:S06]  /*1a10*/  UIMAD.WIDE.U32 UR8, UR8, 0x8, UR12 ;  /* 0x00000008080878a5 */ /* 0x000fcc000f8e000c */
[----:B------:R-:W-:Y:S01]  /*1a20*/  IMAD.U32 R6, RZ, RZ, UR8 ;  /* 0x00000008ff067e24 */ /* 0x000fe2000f8e00ff */
[----:B------:R-:W-:Y:S01]  /*1a30*/  MOV R7, UR9 ;  /* 0x0000000900077c02 */ /* 0x000fe20008000f00 */
[----:B------:R-:W-:Y:S01]  /*1a40*/  IMAD.U32 R8, RZ, RZ, UR8 ;  /* 0x00000008ff087e24 */ /* 0x000fe2000f8e00ff */
[----:B------:R-:W-:Y:S01]  /*1a50*/  MOV R9, UR9 ;  /* 0x0000000900097c02 */ /* 0x000fe20008000f00 */
[----:B------:R-:W-:Y:S01]  /*1a60*/  IMAD.U32 R10, RZ, RZ, UR8 ;  /* 0x00000008ff0a7e24 */ /* 0x000fe2000f8e00ff */
[----:B------:R-:W-:Y:S01]  /*1a70*/  MOV R11, UR9 ;  /* 0x00000009000b7c02 */ /* 0x000fe20008000f00 */
[----:B------:R-:W-:Y:S01]  /*1a80*/  IMAD.U32 R12, RZ, RZ, UR8 ;  /* 0x00000008ff0c7e24 */ /* 0x000fe2000f8e00ff */
[----:B------:R-:W-:Y:S01]  /*1a90*/  MOV R13, UR9 ;  /* 0x00000009000d7c02 */ /* 0x000fe20008000f00 */
[----:B-----5:R-:W5:Y:S04]  /*1aa0*/  LDG.E.64.CONSTANT R6, desc[UR16][R6.64] ;  /* 0x0000001006067981 */ /* 0x020f68000c1e9b00 */
[----:B------:R-:W5:Y:S04]  /*1ab0*/  LDG.E.64.CONSTANT R8, desc[UR16][R8.64+0x8] ;  /* 0x0000081008087981 */ /* 0x000f68000c1e9b00 */
[----:B------:R-:W5:Y:S04]  /*1ac0*/  LDG.E.64.CONSTANT R10, desc[UR16][R10.64+0x10] ;  /* 0x000010100a0a7981 */ /* 0x000f68000c1e9b00 */
[----:B------:R-:W5:Y:S01]  /*1ad0*/  LDG.E.64.CONSTANT R12, desc[UR16][R12.64+0x18] ;  /* 0x000018100c0c7981 */ /* 0x000f62000c1e9b00 */
[----:B0-----:R-:W-:Y:S01]  /*1ae0*/  IMAD.MOV.U32 R2, RZ, RZ, R0 ;  /* 0x000000ffff027224 */ /* 0x001fe200078e0000 */
[----:B-1----:R-:W-:Y:S01]  /*1af0*/  CS2R R28, SRZ ;  /* 0x00000000001c7805 */ /* 0x002fe2000001ff00 */
[----:B------:R-:W-:Y:S01]  /*1b00*/  UMOV UR8, URZ ;  /* 0x000000ff00087c82 */ /* 0x000fe20008000000 */
[----:B------:R-:W-:Y:S01]  /*1b10*/  UMOV UR9, UR14 ;  /* 0x0000000e00097c82 */ /* 0x000fe20008000000 */
[----:B------:R-:W-:-:S05]  /*1b20*/  UMOV UR18, UR15 ;  /* 0x0000000f00127c82 */ /* 0x000fca0008000000 */
.L_x_17:
[----:B------:R-:W-:Y:S01]  /*1b30*/  MOV R48, UR9 ;  /* 0x0000000900307c02 */ /* 0x000fe20008000f00 */
[----:B------:R-:W-:Y:S01]  /*1b40*/  IMAD.U32 R49, RZ, RZ, UR18 ;  /* 0x00000012ff317e24 */ /* 0x000fe2000f8e00ff */
[----:B------:R-:W2:Y:S04]  /*1b50*/  LDL.128 R20, [R2+-0x100] ;  /* 0xffff000002147983 */ /* 0x000ea80000100c00 */
[----:B------:R-:W3:Y:S04]  /*1b60*/  LDL.128 R16, [R2+-0xf0] ;  /* 0xffff100002107983 */ /* 0x000ee80000100c00 */
[----:B------:R-:W4:Y:S04]  /*1b70*/  LDG.E.64.CONSTANT R48, desc[UR16][R48.64] ;  /* 0x0000001030307981 */ /* 0x000f28000c1e9b00 */
[----:B------:R-:W3:Y:S04]  /*1b80*/  LDL.128 R24, [R2+-0xe0] ;  /* 0xffff200002187983 */ /* 0x000ee80000100c00 */
[----:B------:R-:W3:Y:S01]  /*1b90*/  LDL.128 R32, [R2+-0xd0] ;  /* 0xffff300002207983 */ /* 0x000ee20000100c00 */
[----:B----4-:R-:W-:-:S08]  /*1ba0*/  DMUL R50, R46, R48 ;  /* 0x000000302e327228 */ /* 0x010fd00000000000 */
[----:B--2---:R-:W-:-:S08]  /*1bb0*/  DMUL R20, R50, R20 ;  /* 0x0000001432147228 */ /* 0x004fd00000000000 */
[----:B------:R-:W-:Y:S02]  /*1bc0*/  DMUL R20, R38, R20 ;  /* 0x0000001426147228 */ /* 0x000fe40000000000 */
[----:B------:R-:W-:-:S06]  /*1bd0*/  DMUL R30, R50, R22 ;  /* 0x00000016321e7228 */ /* 0x000fcc0000000000 */
[----:B-----5:R-:W-:Y:S02]  /*1be0*/  DFMA R28, R6, R20, R28 ;  /* 0x00000014061c722b */ /* 0x020fe4000000001c */
[----:B------:R-:W2:Y:S01]  /*1bf0*/  LDL.128 R20, [R2+-0xc0] ;  /* 0xffff400002147983 */ /* 0x000ea20000100c00 */
[----:B---3--:R-:W-:Y:S02]  /*1c00*/  DMUL R16, R50, R16 ;  /* 0x0000001032107228 */ /* 0x008fe40000000000 */
[----:B------:R-:W-:-:S06]  /*1c10*/  DMUL R30, R38, R30 ;  /* 0x0000001e261e7228 */ /* 0x000fcc0000000000 */
[----:B------:R-:W-:Y:S02]  /*1c20*/  DMUL R16, R38, R16 ;  /* 0x0000001026107228 */ /* 0x000fe40000000000 */
[----:B------:R-:W-:Y:S02]  /*1c30*/  DFMA R28, R8, R30, R28 ;  /* 0x0000001e081c722b */ /* 0x000fe4000000001c */
[C---:B------:R-:W-:Y:S02]  /*1c40*/  DMUL R30, R50.reuse, R18 ;  /* 0x00000012321e7228 */ /* 0x040fe40000000000 */
[----:B------:R-:W-:-:S04]  /*1c50*/  DMUL R24, R50, R24 ;  /* 0x0000001832187228 */ /* 0x000fc80000000000 */
[----:B------:R-:W-:Y:S01]  /*1c60*/  DFMA R28, R10, R16, R28 ;  /* 0x000000100a1c722b */ /* 0x000fe2000000001c */
[----:B------:R-:W3:Y:S01]  /*1c70*/  LDL.128 R16, [R2+-0xb0] ;  /* 0xffff500002107983 */ /* 0x000ee20000100c00 */
[----:B------:R-:W-:Y:S02]  /*1c80*/  DMUL R30, R38, R30 ;  /* 0x0000001e261e7228 */ /* 0x000fe40000000000 */
[----:B------:R-:W-:-:S06]  /*1c90*/  DMUL R24, R36, R24 ;  /* 0x0000001824187228 */ /* 0x000fcc0000000000 */
[----:B------:R-:W-:-:S08]  /*1ca0*/  DFMA R28, R12, R30, R28 ;  /* 0x0000001e0c1c722b */ /* 0x000fd0000000001c */
[----:B------:R-:W-:Y:S02]  /*1cb0*/  DFMA R24, R6, R24, R28 ;  /* 0x000000180618722b */ /* 0x000fe4000000001c */
[----:B------:R-:W4:Y:S01]  /*1cc0*/  LDL.128 R28, [R2+-0xa0] ;  /* 0xffff6000021c7983 */ /* 0x000f220000100c00 */
[C---:B------:R-:W-:Y:S02]  /*1cd0*/  DMUL R26, R50.reuse, R26 ;  /* 0x0000001a321a7228 */ /* 0x040fe40000000000 */
[----:B------:R-:W-:-:S06]  /*1ce0*/  DMUL R32, R50, R32 ;  /* 0x0000002032207228 */ /* 0x000fcc0000000000 */
[C---:B------:R-:W-:Y:S02]  /*1cf0*/  DMUL R26, R36.reuse, R26 ;  /* 0x0000001a241a7228 */ /* 0x040fe40000000000 */
[----:B------:R-:W-:-:S06]  /*1d00*/  DMUL R32, R36, R32 ;  /* 0x0000002024207228 */ /* 0x000fcc0000000000 */
[----:B------:R-:W-:Y:S02]  /*1d10*/  DFMA R24, R8, R26, R24 ;  /* 0x0000001a0818722b */ /* 0x000fe40000000018 */
[----:B------:R-:W-:-:S06]  /*1d20*/  DMUL R26, R50, R34 ;  /* 0x00000022321a7228 */ /* 0x000fcc0000000000 */
[----:B------:R-:W-:Y:S01]  /*1d30*/  DFMA R24, R10, R32, R24 ;  /* 0x000000200a18722b */ /* 0x000fe20000000018 */
[----:B------:R-:W4:Y:S01]  /*1d40*/  LDL.128 R32, [R2+-0x90] ;  /* 0xffff700002207983 */ /* 0x000f220000100c00 */
[----:B------:R-:W-:-:S08]  /*1d50*/  DMUL R26, R36, R26 ;  /* 0x0000001a241a7228 */ /* 0x000fd00000000000 */
[----:B------:R-:W-:Y:S02]  /*1d60*/  DFMA R24, R12, R26, R24 ;  /* 0x0000001a0c18722b */ /* 0x000fe40000000018 */
[----:B--2---:R-:W-:-:S08]  /*1d70*/  DMUL R20, R50, R20 ;  /* 0x0000001432147228 */ /* 0x004fd00000000000 */
[----:B------:R-:W-:Y:S02]  /*1d80*/  DMUL R20, R14, R20 ;  /* 0x000000140e147228 */ /* 0x000fe40000000000 */
[----:B------:R-:W-:-:S06]  /*1d90*/  DMUL R22, R50, R22 ;  /* 0x0000001632167228 */ /* 0x000fcc0000000000 */
[----:B------:R-:W-:Y:S01]  /*1da0*/  DFMA R20, R6, R20, R24 ;  /* 0x000000140614722b */ /* 0x000fe20000000018 */
[----:B------:R-:W2:Y:S01]  /*1db0*/  LDL.128 R24, [R2+-0x80] ;  /* 0xffff800002187983 */ /* 0x000ea20000100c00 */
[----:B------:R-:W-:Y:S02]  /*1dc0*/  DMUL R22, R14, R22 ;  /* 0x000000160e167228 */ /* 0x000fe40000000000 */
[----:B---3--:R-:W-:-:S06]  /*1dd0*/  DMUL R16, R50, R16 ;  /* 0x0000001032107228 */ /* 0x008fcc0000000000 */
[----:B------:R-:W-:Y:S02]  /*1de0*/  DFMA R20, R8, R22, R20 ;  /* 0x000000160814722b */ /* 0x000fe40000000014 */
[----:B------:R-:W-:Y:S02]  /*1df0*/  DMUL R16, R14, R16 ;  /* 0x000000100e107228 */ /* 0x000fe40000000000 */
[----:B------:R-:W-:-:S06]  /*1e00*/  DMUL R22, R50, R18 ;  /* 0x0000001232167228 */ /* 0x000fcc0000000000 */
[----:B------:R-:W-:Y:S02]  /*1e10*/  DFMA R20, R10, R16, R20 ;  /* 0x000000100a14722b */ /* 0x000fe40000000014 */
[----:B------:R-:W3:Y:S01]  /*1e20*/  LDL.128 R16, [R2+-0x70] ;  /* 0xffff900002107983 */ /* 0x000ee20000100c00 */
[----:B------:R-:W-:Y:S02]  /*1e30*/  DMUL R22, R14, R22 ;  /* 0x000000160e167228 */ /* 0x000fe40000000000 */
[----:B----4-:R-:W-:-:S06]  /*1e40*/  DMUL R28, R50, R28 ;  /* 0x0000001c321c7228 */ /* 0x010fcc0000000000 */
[----:B------:R-:W-:Y:S02]  /*1e50*/  DFMA R20, R12, R22, R20 ;  /* 0x000000160c14722b */ /* 0x000fe40000000014 */
[----:B------:R-:W-:-:S08]  /*1e60*/  DMUL R28, R4, R28 ;  /* 0x0000001c041c7228 */ /* 0x000fd00000000000 */
[----:B------:R-:W-:Y:S01]  /*1e70*/  DFMA R28, R6, R28, R20 ;  /* 0x0000001c061c722b */ /* 0x000fe20000000014 */
[----:B------:R-:W4:Y:S01]  /*1e80*/  LDL.128 R20, [R2+-0x60] ;  /* 0xffffa00002147983 */ /* 0x000f220000100c00 */
[C---:B------:R-:W-:Y:S02]  /*1e90*/  DMUL R30, R50.reuse, R30 ;  /* 0x0000001e321e7228 */ /* 0x040fe40000000000 */
[----:B------:R-:W-:-:S06]  /*1ea0*/  DMUL R32, R50, R32 ;  /* 0x0000002032207228 */ /* 0x000fcc0000000000 */
[C---:B------:R-:W-:Y:S02]  /*1eb0*/  DMUL R30, R4.reuse, R30 ;  /* 0x0000001e041e7228 */ /* 0x040fe40000000000 */
[----:B------:R-:W-:-:S06]  /*1ec0*/  DMUL R32, R4, R32 ;  /* 0x0000002004207228 */ /* 0x000fcc0000000000 */
[----:B------:R-:W-:Y:S02]  /*1ed0*/  DFMA R28, R8, R30, R28 ;  /* 0x0000001e081c722b */ /* 0x000fe4000000001c */
[----:B------:R-:W-:Y:S02]  /*1ee0*/  DMUL R30, R50, R34 ;  /* 0x00000022321e7228 */ /* 0x000fe40000000000 */
[----:B------:R-:W-:-:S04]  /*1ef0*/  DMUL R50, R44, R48 ;  /* 0x000000302c327228 */ /* 0x000fc80000000000 */
[----:B------:R-:W-:Y:S01]  /*1f00*/  DFMA R28, R10, R32, R28 ;  /* 0x000000200a1c722b */ /* 0x000fe2000000001c */
[----:B------:R-:W4:Y:S01]  /*1f10*/  LDL.128 R32, [R2+-0x50] ;  /* 0xffffb00002207983 */ /* 0x000f220000100c00 */
[----:B------:R-:W-:-:S08]  /*1f20*/  DMUL R30, R4, R30 ;  /* 0x0000001e041e7228 */ /* 0x000fd00000000000 */
[----:B------:R-:W-:Y:S02]  /*1f30*/  DFMA R28, R12, R30, R28 ;  /* 0x0000001e0c1c722b */ /* 0x000fe4000000001c */
[----:B--2---:R-:W-:-:S08]  /*1f40*/  DMUL R24, R50, R24 ;  /* 0x0000001832187228 */ /* 0x004fd00000000000 */
[----:B------:R-:W-:Y:S02]  /*1f50*/  DMUL R24, R38, R24 ;  /* 0x0000001826187228 */ /* 0x000fe40000000000 */
[----:B------:R-:W-:-:S06]  /*1f60*/  DMUL R30, R50, R26 ;  /* 0x0000001a321e7228 */ /* 0x000fcc0000000000 */
[----:B------:R-:W-:Y:S02]  /*1f70*/  DFMA R28, R6, R24, R28 ;  /* 0x00000018061c722b */ /* 0x000fe4000000001c */
[----:B------:R-:W2:Y:S01]  /*1f80*/  LDL.128 R24, [R2+-0x40] ;  /* 0xffffc00002187983 */ /* 0x000ea20000100c00 */
[----:B------:R-:W-:Y:S02]  /*1f90*/  DMUL R30, R38, R30 ;  /* 0x0000001e261e7228 */ /* 0x000fe40000000000 */
[C---:B---3--:R-:W-:Y:S02]  /*1fa0*/  DMUL R16, R50.reuse, R16 ;  /* 0x0000001032107228 */ /* 0x048fe40000000000 */
[----:B------:R-:W-:-:S04]  /*1fb0*/  DMUL R18, R50, R18 ;  /* 0x0000001232127228 */ /* 0x000fc80000000000 */
[----:B------:R-:W-:Y:S02]  /*1fc0*/  DFMA R28, R8, R30, R28 ;  /* 0x0000001e081c722b */ /* 0x000fe4000000001c */
[C---:B------:R-:W-:Y:S02]  /*1fd0*/  DMUL R16, R38.reuse, R16 ;  /* 0x0000001026107228 */ /* 0x040fe40000000000 */
[----:B------:R-:W-:-:S06]  /*1fe0*/  DMUL R18, R38, R18 ;  /* 0x0000001226127228 */ /* 0x000fcc0000000000 */
[----:B------:R-:W-:Y:S01]  /*1ff0*/  DFMA R16, R10, R16, R28 ;  /* 0x000000100a10722b */ /* 0x000fe2000000001c */
[----:B------:R-:W3:Y:S01]  /*2000*/  LDL.128 R28, [R2+-0x30] ;  /* 0xffffd000021c7983 */ /* 0x000ee20000100c00 */
[----:B----4-:R-:W-:-:S06]  /*2010*/  DMUL R20, R50, R20 ;  /* 0x0000001432147228 */ /* 0x010fcc0000000000 */
[----:B------:R-:W-:Y:S02]  /*2020*/  DFMA R16, R12, R18, R16 ;  /* 0x000000120c10722b */ /* 0x000fe40000000010 */
[----:B------:R-:W-:-:S08]  /*2030*/  DMUL R20, R36, R20 ;  /* 0x0000001424147228 */ /* 0x000fd00000000000 */
[----:B------:R-:W-:Y:S01]  /*2040*/  DFMA R20, R6, R20, R16 ;  /* 0x000000140614722b */ /* 0x000fe20000000010 */
[----:B------:R-:W4:Y:S01]  /*2050*/  LDL.128 R16, [R2+-0x20] ;  /* 0xffffe00002107983 */ /* 0x000f220000100c00 */
[----:B------:R-:W-:-:S08]  /*2060*/  DMUL R22, R50, R22 ;  /* 0x0000001632167228 */ /* 0x000fd00000000000 */
[----:B------:R-:W-:Y:S02]  /*2070*/  DMUL R22, R36, R22 ;  /* 0x0000001624167228 */ /* 0x000fe40000000000 */
[C---:B------:R-:W-:Y:S02]  /*2080*/  DMUL R32, R50.reuse, R32 ;  /* 0x0000002032207228 */ /* 0x040fe40000000000 */
[----:B------:R-:W-:-:S04]  /*2090*/  DMUL R34, R50, R34 ;  /* 0x0000002232227228 */ /* 0x000fc80000000000 */
[----:B------:R-:W-:Y:S02]  /*20a0*/  DFMA R20, R8, R22, R20 ;  /* 0x000000160814722b */ /* 0x000fe40000000014 */
[C---:B------:R-:W-:Y:S02]  /*20b0*/  DMUL R32, R36.reuse, R32 ;  /* 0x0000002024207228 */ /* 0x040fe40000000000 */
[----:B------:R-:W-:-:S06]  /*20c0*/  DMUL R34, R36, R34 ;  /* 0x0000002224227228 */ /* 0x000fcc0000000000 */
[----:B------:R-:W-:-:S08]  /*20d0*/  DFMA R20, R10, R32, R20 ;  /* 0x000000200a14722b */ /* 0x000fd00000000014 */
[----:B------:R-:W-:Y:S02]  /*20e0*/  DFMA R34, R12, R34, R20 ;  /* 0x000000220c22722b */ /* 0x000fe40000000014 */
[----:B------:R-:W4:Y:S01]  /*20f0*/  LDL.128 R20, [R2+-0x10] ;  /* 0xfffff00002147983 */ /* 0x000f220000100c00 */
[C---:B--2---:R-:W-:Y:S02]  /*2100*/  DMUL R24, R50.reuse, R24 ;  /* 0x0000001832187228 */ /* 0x044fe40000000000 */
[----:B------:R-:W-:-:S06]  /*2110*/  DMUL R26, R50, R26 ;  /* 0x0000001a321a7228 */ /* 0x000fcc0000000000 */
[C---:B------:R-:W-:Y:S02]  /*2120*/  DMUL R24, R14.reuse, R24 ;  /* 0x000000180e187228 */ /* 0x040fe40000000000 */
[----:B------:R-:W-:-:S06]  /*2130*/  DMUL R32, R14, R26 ;  /* 0x0000001a0e207228 */ /* 0x000fcc0000000000 */
[----:B------:R-:W-:Y:S02]  /*2140*/  DFMA R34, R6, R24, R34 ;  /* 0x000000180622722b */ /* 0x000fe40000000022 */
[----:B------:R-:W2:Y:S01]  /*2150*/  LDL.128 R24, [R2] ;  /* 0x0000000002187983 */ /* 0x000ea20000100c00 */
[----:B---3--:R-:W-:-:S05]  /*2160*/  DMUL R28, R50, R28 ;  /* 0x0000001c321c7228 */ /* 0x008fca0000000000 */
[----:B------:R-:W-:Y:S02]  /*2170*/  DFMA R32, R8, R32, R34 ;  /* 0x000000200820722b */ /* 0x000fe40000000022 */
[----:B------:R-:W-:Y:S02]  /*2180*/  DMUL R30, R50, R30 ;  /* 0x0000001e321e7228 */ /* 0x000fe40000000000 */
[----:B------:R-:W-:-:S06]  /*2190*/  DMUL R28, R14, R28 ;  /* 0x0000001c0e1c7228 */ /* 0x000fcc0000000000 */
[----:B------:R-:W-:Y:S02]  /*21a0*/  DMUL R30, R14, R30 ;  /* 0x0000001e0e1e7228 */ /* 0x000fe40000000000 */
[----:B------:R-:W-:Y:S01]  /*21b0*/  DFMA R28, R10, R28, R32 ;  /* 0x0000001c0a1c722b */ /* 0x000fe20000000020 */
[----:B------:R-:W3:Y:S01]  /*21c0*/  LDL.128 R32, [R2+0x10] ;  /* 0x0000100002207983 */ /* 0x000ee20000100c00 */
[----:B----4-:R-:W-:-:S06]  /*21d0*/  DMUL R16, R50, R16 ;  /* 0x0000001032107228 */ /* 0x010fcc0000000000 */
[----:B------:R-:W-:Y:S02]  /*21e0*/  DFMA R28, R12, R30, R28 ;  /* 0x0000001e0c1c722b */ /* 0x000fe4000000001c */
[----:B------:R-:W-:-:S08]  /*21f0*/  DMUL R16, R4, R16 ;  /* 0x0000001004107228 */ /* 0x000fd00000000000 */
[----:B------:R-:W-:Y:S01]  /*2200*/  DFMA R16, R6, R16, R28 ;  /* 0x000000100610722b */ /* 0x000fe2000000001c */
[----:B------:R-:W4:Y:S01]  /*2210*/  LDL.128 R28, [R2+0x20] ;  /* 0x00002000021c7983 */ /* 0x000f220000100c00 */
[----:B------:R-:W-:-:S08]  /*2220*/  DMUL R18, R50, R18 ;  /* 0x0000001232127228 */ /* 0x000fd00000000000 */
[----:B------:R-:W-:Y:S02]  /*2230*/  DMUL R18, R4, R18 ;  /* 0x0000001204127228 */ /* 0x000fe40000000000 */
[----:B------:R-:W-:-:S06]  /*2240*/  DMUL R20, R50, R20 ;  /* 0x0000001432147228 */ /* 0x000fcc0000000000 */
[----:B------:R-:W-:Y:S02]  /*2250*/  DFMA R16, R8, R18, R16 ;  /* 0x000000120810722b */ /* 0x000fe40000000010 */
[----:B------:R-:W-:Y:S02]  /*2260*/  DMUL R22, R50, R22 ;  /* 0x0000001632167228 */ /* 0x000fe40000000000 */
[----:B------:R-:W-:Y:S02]  /*2270*/  DMUL R50, R42, R48 ;  /* 0x000000302a327228 */ /* 0x000fe40000000000 */
[----:B------:R-:W-:-:S04]  /*2280*/  DMUL R20, R4, R20 ;  /* 0x0000001404147228 */ /* 0x000fc80000000000 */
[----:B------:R-:W-:-:S04]  /*2290*/  DMUL R22, R4, R22 ;  /* 0x0000001604167228 */ /* 0x000fc80000000000 */
[----:B------:R-:W-:Y:S01]  /*22a0*/  DFMA R20, R10, R20, R16 ;  /* 0x000000140a14722b */ /* 0x000fe20000000010 */
[----:B------:R-:W4:Y:S07]  /*22b0*/  LDL.128 R16, [R2+0x30] ;  /* 0x0000300002107983 */ /* 0x000f2e0000100c00 */
[----:B------:R-:W-:Y:S02]  /*22c0*/  DFMA R20, R12, R22, R20 ;  /* 0x000000160c14722b */ /* 0x000fe40000000014 */
[----:B--2---:R-:W-:-:S08]  /*22d0*/  DMUL R24, R50, R24 ;  /* 0x0000001832187228 */ /* 0x004fd00000000000 */
[----:B------:R-:W-:Y:S02]  /*22e0*/  DMUL R24, R38, R24 ;  /* 0x0000001826187228 */ /* 0x000fe40000000000 */
[----:B------:R-:W-:-:S06]  /*22f0*/  DMUL R26, R50, R26 ;  /* 0x0000001a321a7228 */ /* 0x000fcc0000000000 */
[----:B------:R-:W-:Y:S01]  /*2300*/  DFMA R24, R6, R24, R20 ;  /* 0x000000180618722b */ /* 0x000fe20000000014 */
[----:B------:R-:W2:Y:S01]  /*2310*/  LDL.128 R20, [R2+0x40] ;  /* 0x0000400002147983 */ /* 0x000ea20000100c00 */
[----:B------:R-:W-:Y:S02]  /*2320*/  DMUL R26, R38, R26 ;  /* 0x0000001a261a7228 */ /* 0x000fe40000000000 */
[----:B---3--:R-:W-:-:S06]  /*2330*/  DMUL R32, R50, R32 ;  /* 0x0000002032207228 */ /* 0x008fcc0000000000 */
[----:B------:R-:W-:Y:S02]  /*2340*/  DFMA R24, R8, R26, R24 ;  /* 0x0000001a0818722b */ /* 0x000fe40000000018 */
[----:B------:R-:W-:Y:S02]  /*2350*/  DMUL R32, R38, R32 ;  /* 0x0000002026207228 */ /* 0x000fe40000000000 */
[----:B------:R-:W-:-:S06]  /*2360*/  DMUL R26, R50, R34 ;  /* 0x00000022321a7228 */ /* 0x000fcc0000000000 */
[----:B------:R-:W-:Y:S02]  /*2370*/  DFMA R24, R10, R32, R24 ;  /* 0x000000200a18722b */ /* 0x000fe40000000018 */
[----:B------:R-:W-:Y:S01]  /*2380*/  DMUL R26, R38, R26 ;  /* 0x0000001a261a7228 */ /* 0x000fe20000000000 */
        /* <DEDUP_REMOVED lines=11> */
[----:B------:R-:W-:-:S06]  /*2440*/  DMUL R16, R36, R16 ;  /* 0x0000001024107228 */ /* 0x000fcc0000000000 */
[----:B------:R-:W-:Y:S02]  /*2450*/  DMUL R18, R36, R18 ;  /* 0x0000001224127228 */ /* 0x000fe40000000000 */
[----:B------:R-:W-:Y:S02]  /*2460*/  DFMA R16, R10, R16, R28 ;  /* 0x000000100a10722b */ /* 0x000fe4000000001c */
[C---:B--2---:R-:W-:Y:S02]  /*2470*/  DMUL R28, R50.reuse, R20 ;  /* 0x00000014321c7228 */ /* 0x044fe40000000000 */
[----:B------:R-:W-:-:S04]  /*2480*/  DMUL R22, R50, R22 ;  /* 0x0000001632167228 */ /* 0x000fc80000000000 */
[----:B------:R-:W-:Y:S02]  /*2490*/  DFMA R20, R12, R18, R16 ;  /* 0x000000120c14722b */ /* 0x000fe40000000010 */
[----:B------:R-:W2:Y:S01]  /*24a0*/  LDL.128 R16, [R2+0x70] ;  /* 0x0000700002107983 */ /* 0x000ea20000100c00 */
[C---:B------:R-:W-:Y:S02]  /*24b0*/  DMUL R28, R14.reuse, R28 ;  /* 0x0000001c0e1c7228 */ /* 0x040fe40000000000 */
[----:B------:R-:W-:-:S06]  /*24c0*/  DMUL R22, R14, R22 ;  /* 0x000000160e167228 */ /* 0x000fcc0000000000 */
[----:B------:R-:W-:Y:S02]  /*24d0*/  DFMA R28, R6, R28, R20 ;  /* 0x0000001c061c722b */ /* 0x000fe40000000014 */
[----:B---3--:R-:W-:-:S06]  /*24e0*/  DMUL R32, R50, R32 ;  /* 0x0000002032207228 */ /* 0x008fcc0000000000 */
[----:B------:R-:W-:Y:S01]  /*24f0*/  DFMA R28, R8, R22, R28 ;  /* 0x00000016081c722b */ /* 0x000fe2000000001c */
[----:B------:R-:W3:Y:S01]  /*2500*/  LDL.128 R20, [R2+0x80] ;  /* 0x0000800002147983 */ /* 0x000ee20000100c00 */
        /* <DEDUP_REMOVED lines=14> */
[C---:B--2---:R-:W-:Y:S02]  /*25f0*/  DMUL R16, R50.reuse, R16 ;  /* 0x0000001032107228 */ /* 0x044fe40000000000 */
[----:B------:R-:W-:-:S06]  /*2600*/  DMUL R18, R50, R18 ;  /* 0x0000001232127228 */ /* 0x000fcc0000000000 */
[C---:B------:R-:W-:Y:S02]  /*2610*/  DMUL R16, R4.reuse, R16 ;  /* 0x0000001004107228 */ /* 0x040fe40000000000 */
[----:B------:R-:W-:-:S06]  /*2620*/  DMUL R26, R4, R18 ;  /* 0x00000012041a7228 */ /* 0x000fcc0000000000 */
[----:B------:R-:W-:Y:S02]  /*2630*/  DFMA R24, R10, R16, R24 ;  /* 0x000000100a18722b */ /* 0x000fe40000000018 */
[----:B------:R-:W2:Y:S01]  /*2640*/  LDL.128 R16, [R2+0xb0] ;  /* 0x0000b00002107983 */ /* 0x000ea20000100c00 */
[C---:B---3--:R-:W-:Y:S02]  /*2650*/  DMUL R20, R48.reuse, R20 ;  /* 0x0000001430147228 */ /* 0x048fe40000000000 */
[----:B------:R-:W-:-:S03]  /*2660*/  DMUL R22, R48, R22 ;  /* 0x0000001630167228 */ /* 0x000fc60000000000 */
[----:B------:R-:W-:-:S03]  /*2670*/  DFMA R24, R12, R26, R24 ;  /* 0x0000001a0c18722b */ /* 0x000fc60000000018 */
[C---:B------:R-:W-:Y:S02]  /*2680*/  DMUL R20, R38.reuse, R20 ;  /* 0x0000001426147228 */ /* 0x040fe40000000000 */
[----:B------:R-:W-:Y:S02]  /*2690*/  DMUL R26, R38, R22 ;  /* 0x00000016261a7228 */ /* 0x000fe40000000000 */
[----:B------:R-:W-:-:S04]  /*26a0*/  DMUL R28, R48, R28 ;  /* 0x0000001c301c7228 */ /* 0x000fc80000000000 */
[----:B------:R-:W-:Y:S02]  /*26b0*/  DFMA R24, R6, R20, R24 ;  /* 0x000000140618722b */ /* 0x000fe40000000018 */
[----:B------:R-:W3:Y:S01]  /*26c0*/  LDL.128 R20, [R2+0xc0] ;  /* 0x0000c00002147983 */ /* 0x000ee20000100c00 */
[----:B------:R-:W-:Y:S02]  /*26d0*/  DMUL R30, R48, R30 ;  /* 0x0000001e301e7228 */ /* 0x000fe40000000000 */
[----:B------:R-:W-:-:S03]  /*26e0*/  DMUL R28, R38, R28 ;  /* 0x0000001c261c7228 */ /* 0x000fc60000000000 */
[----:B------:R-:W-:-:S03]  /*26f0*/  DFMA R24, R8, R26, R24 ;  /* 0x0000001a0818722b */ /* 0x000fc60000000018 */
[----:B------:R-:W-:-:S05]  /*2700*/  DMUL R30, R38, R30 ;  /* 0x0000001e261e7228 */ /* 0x000fca0000000000 */
[----:B------:R-:W-:Y:S02]  /*2710*/  DFMA R28, R10, R28, R24 ;  /* 0x0000001c0a1c722b */ /* 0x000fe40000000018 */
[----:B----4-:R-:W-:Y:S01]  /*2720*/  DMUL R32, R48, R32 ;  /* 0x0000002030207228 */ /* 0x010fe20000000000 */
[----:B------:R-:W4:Y:S05]  /*2730*/  LDL.128 R24, [R2+0xd0] ;  /* 0x0000d00002187983 */ /* 0x000f2a0000100c00 */
[----:B------:R-:W-:Y:S02]  /*2740*/  DFMA R28, R12, R30, R28 ;  /* 0x0000001e0c1c722b */ /* 0x000fe4000000001c */
[----:B------:R-:W-:-:S02]  /*2750*/  DMUL R32, R36, R32 ;  /* 0x0000002024207228 */ /* 0x000fc40000000000 */
[----:B------:R-:W-:-:S06]  /*2760*/  DMUL R34, R48, R34 ;  /* 0x0000002230227228 */ /* 0x000fcc0000000000 */
[----:B------:R-:W-:Y:S01]  /*2770*/  DFMA R32, R6, R32, R28 ;  /* 0x000000200620722b */ /* 0x000fe2000000001c */
[----:B------:R-:W4:Y:S01]  /*2780*/  LDL.128 R28, [R2+0xe0] ;  /* 0x0000e000021c7983 */ /* 0x000f220000100c00 */
[----:B------:R-:W-:-:S08]  /*2790*/  DMUL R34, R36, R34 ;  /* 0x0000002224227228 */ /* 0x000fd00000000000 */
[----:B------:R-:W-:Y:S02]  /*27a0*/  DFMA R50, R8, R34, R32 ;  /* 0x000000220832722b */ /* 0x000fe40000000020 */
[----:B------:R0:W4:Y:S01]  /*27b0*/  LDL.128 R32, [R2+0xf0] ;  /* 0x0000f00002207983 */ /* 0x0001220000100c00 */
[----:B------:R-:W-:-:S04]  /*27c0*/  UIADD3 UR8, UPT, UPT, UR8, 0x1, URZ ;  /* 0x0000000108087890 */ /* 0x000fc8000fffe0ff */
[----:B------:R-:W-:Y:S02]  /*27d0*/  UISETP.NE.AND UP3, UPT, UR8, 0x4, UPT ;  /* 0x000000040800788c */ /* 0x000fe4000bf65270 */
[----:B------:R-:W-:Y:S01]  /*27e0*/  UIADD3 UR9, UP4, UPT, UR9, 0x8, URZ ;  /* 0x0000000809097890 */ /* 0x000fe2000ff9e0ff */
[----:B0-----:R-:W-:-:S03]  /*27f0*/  IADD3 R2, PT, PT, R2, 0x200, RZ ;  /* 0x0000020002027810 */ /* 0x001fc60007ffe0ff */
[----:B------:R-:W-:Y:S01]  /*2800*/  UIADD3.X UR18, UPT, UPT, URZ, UR18, URZ, UP4, !UPT ;  /* 0x00000012ff127290 */ /* 0x000fe2000a7fe4ff */
[C---:B--2---:R-:W-:Y:S02]  /*2810*/  DMUL R16, R48.reuse, R16 ;  /* 0x0000001030107228 */ /* 0x044fe40000000000 */
[----:B------:R-:W-:-:S06]  /*2820*/  DMUL R18, R48, R18 ;  /* 0x0000001230127228 */ /* 0x000fcc0000000000 */
[C---:B------:R-:W-:Y:S02]  /*2830*/  DMUL R16, R36.reuse, R16 ;  /* 0x0000001024107228 */ /* 0x040fe40000000000 */
[----:B------:R-:W-:-:S06]  /*2840*/  DMUL R18, R36, R18 ;  /* 0x0000001224127228 */ /* 0x000fcc0000000000 */
[----:B------:R-:W-:Y:S02]  /*2850*/  DFMA R16, R10, R16, R50 ;  /* 0x000000100a10722b */ /* 0x000fe40000000032 */
[C---:B---3--:R-:W-:Y:S02]  /*2860*/  DMUL R20, R48.reuse, R20 ;  /* 0x0000001430147228 */ /* 0x048fe40000000000 */
[----:B------:R-:W-:-:S04]  /*2870*/  DMUL R22, R48, R22 ;  /* 0x0000001630167228 */ /* 0x000fc80000000000 */
[----:B------:R-:W-:Y:S02]  /*2880*/  DFMA R16, R12, R18, R16 ;  /* 0x000000120c10722b */ /* 0x000fe40000000010 */
[C---:B------:R-:W-:Y:S02]  /*2890*/  DMUL R20, R14.reuse, R20 ;  /* 0x000000140e147228 */ /* 0x040fe40000000000 */
[----:B------:R-:W-:-:S06]  /*28a0*/  DMUL R22, R14, R22 ;  /* 0x000000160e167228 */ /* 0x000fcc0000000000 */
[----:B------:R-:W-:Y:S02]  /*28b0*/  DFMA R16, R6, R20, R16 ;  /* 0x000000140610722b */ /* 0x000fe40000000010 */
[C---:B----4-:R-:W-:Y:S02]  /*28c0*/  DMUL R24, R48.reuse, R24 ;  /* 0x0000001830187228 */ /* 0x050fe40000000000 */
[----:B------:R-:W-:-:S04]  /*28d0*/  DMUL R26, R48, R26 ;  /* 0x0000001a301a7228 */ /* 0x000fc80000000000 */
[----:B------:R-:W-:Y:S02]  /*28e0*/  DFMA R16, R8, R22, R16 ;  /* 0x000000160810722b */ /* 0x000fe40000000010 */
[C---:B------:R-:W-:Y:S02]  /*28f0*/  DMUL R24, R14.reuse, R24 ;  /* 0x000000180e187228 */ /* 0x040fe40000000000 */
[----:B------:R-:W-:-:S06]  /*2900*/  DMUL R26, R14, R26 ;  /* 0x0000001a0e1a7228 */ /* 0x000fcc0000000000 */
[----:B------:R-:W-:Y:S02]  /*2910*/  DFMA R16, R10, R24, R16 ;  /* 0x000000180a10722b */ /* 0x000fe40000000010 */
[C---:B------:R-:W-:Y:S02]  /*2920*/  DMUL R28, R48.reuse, R28 ;  /* 0x0000001c301c7228 */ /* 0x040fe40000000000 */
[----:B------:R-:W-:-:S04]  /*2930*/  DMUL R30, R48, R30 ;  /* 0x0000001e301e7228 */ /* 0x000fc80000000000 */
[----:B------:R-:W-:Y:S02]  /*2940*/  DFMA R16, R12, R26, R16 ;  /* 0x0000001a0c10722b */ /* 0x000fe40000000010 */
[----:B------:R-:W-:Y:S02]  /*2950*/  DMUL R28, R4, R28 ;  /* 0x0000001c041c7228 */ /* 0x000fe40000000000 */
[----:B------:R-:W-:Y:S02]  /*2960*/  DMUL R32, R48, R32 ;  /* 0x0000002030207228 */ /* 0x000fe40000000000 */
[----:B------:R-:W-:-:S04]  /*2970*/  DMUL R30, R4, R30 ;  /* 0x0000001e041e7228 */ /* 0x000fc80000000000 */
[----:B------:R-:W-:Y:S02]  /*2980*/  DFMA R16, R6, R28, R16 ;  /* 0x0000001c0610722b */ /* 0x000fe40000000010 */
[----:B------:R-:W-:Y:S02]  /*2990*/  DMUL R34, R48, R34 ;  /* 0x0000002230227228 */ /* 0x000fe40000000000 */
[----:B------:R-:W-:-:S04]  /*29a0*/  DMUL R32, R4, R32 ;  /* 0x0000002004207228 */ /* 0x000fc80000000000 */
[----:B------:R-:W-:Y:S02]  /*29b0*/  DFMA R16, R8, R30, R16 ;  /* 0x0000001e0810722b */ /* 0x000fe40000000010 */
[----:B------:R-:W-:-:S06]  /*29c0*/  DMUL R34, R4, R34 ;  /* 0x0000002204227228 */ /* 0x000fcc0000000000 */
[----:B------:R-:W-:-:S08]  /*29d0*/  DFMA R16, R10, R32, R16 ;  /* 0x000000200a10722b */ /* 0x000fd00000000010 */
[----:B------:R-:W-:Y:S01]  /*29e0*/  DFMA R28, R12, R34, R16 ;  /* 0x000000220c1c722b */ /* 0x000fe20000000010 */
[----:B------:R-:W-:Y:S10]  /*29f0*/  BRA.U UP3, `(.L_x_17) ;  /* 0xfffffff1034c7547 */ /* 0x000ff4000b83ffff */
[----:B------:R-:W0:Y:S01]  /*2a00*/  S2UR UR18, SR_CgaCtaId ;  /* 0x00000000001279c3 */ /* 0x000e220000008800 */
[----:B------:R-:W-:Y:S01]  /*2a10*/  UMOV UR9, 0x400 ;  /* 0x0000040000097882 */ /* 0x000fe20000000000 */
[----:B------:R-:W-:Y:S02]  /*2a20*/  ULEA UR8, UR24, UR7, 0x2 ;  /* 0x0000000718087291 */ /* 0x000fe4000f8e10ff */
[----:B------:R-:W-:-:S04]  /*2a30*/  UIADD3 UR7, UPT, UPT, UR7, 0x1, URZ ;  /* 0x0000000107077890 */ /* 0x000fc8000fffe0ff */
[----:B------:R-:W-:Y:S02]  /*2a40*/  UISETP.NE.AND UP3, UPT, UR7, 0x4, UPT ;  /* 0x000000040700788c */ /* 0x000fe4000bf65270 */
[----:B0-----:R-:W-:-:S04]  /*2a50*/  ULEA UR9, UR18, UR9, 0x18 ;  /* 0x0000000912097291 */ /* 0x001fc8000f8ec0ff */
[----:B------:R-:W-:-:S09]  /*2a60*/  ULEA UR8, UR8, UR9, 0x3 ;  /* 0x0000000908087291 */ /* 0x000fd2000f8e18ff */
[----:B------:R1:W-:Y:S01]  /*2a70*/  STS.64 [UR8], R28 ;  /* 0x0000001cff007988 */ /* 0x0003e20008000a08 */
[----:B------:R-:W-:Y:S05]  /*2a80*/  BRA.U UP3, `(.L_x_18) ;  /* 0xffffffed03dc7547 */ /* 0x000fea000b83ffff */
[----:B------:R-:W-:Y:S05]  /*2a90*/  BRA.U UP2, `(.L_x_19) ;  /* 0xffffffed02a87547 */ /* 0x000fea000b83ffff */
[----:B------:R-:W-:Y:S05]  /*2aa0*/  BRA.U UP1, `(.L_x_20) ;  /* 0xffffffed01747547 */ /* 0x000fea000b83ffff */
[----:B------:R-:W-:Y:S05]  /*2ab0*/  BRA.U UP0, `(.L_x_21) ;  /* 0xffffffed00587547 */ /* 0x000fea000b83ffff */
.L_x_16:
[----:B------:R-:W-:Y:S05]  /*2ac0*/  BSYNC.RECONVERGENT B0 ;  /* 0x0000000000007941 */ /* 0x000fea0003800200 */
.L_x_15:
[----:B------:R-:W0:Y:S01]  /*2ad0*/  S2R R20, SR_TID.X ;  /* 0x0000000000147919 */ /* 0x000e220000002100 */
[----:B------:R-:W-:Y:S01]  /*2ae0*/  BAR.SYNC.DEFER_BLOCKING 0x0 ;  /* 0x0000000000007b1d */ /* 0x000fe20000010000 */
[----:B0-----:R-:W-:-:S13]  /*2af0*/  ISETP.GT.U32.AND P0, PT, R20, 0x2f, PT ;  /* 0x0000002f1400780c */ /* 0x001fda0003f04070 */
[----:B------:R-:W-:Y:S05]  /*2b00*/  @P0 EXIT ;  /* 0x000000000000094d */ /* 0x000fea0003800000 */
[----:B------:R-:W-:-:S13]  /*2b10*/  ISETP.GT.U32.AND P0, PT, R20, 0xf, PT ;  /* 0x0000000f1400780c */ /* 0x000fda0003f04070 */
[----:B------:R-:W-:Y:S05]  /*2b20*/  @P0 BRA `(.L_x_22) ;  /* 0x00000004006c0947 */ /* 0x000fea0003800000 */
[----:B------:R-:W0:Y:S01]  /*2b30*/  LDCU UR7, c[0x0][0x3c0] ;  /* 0x00007800ff0777ac */ /* 0x000e220008000800 */
[----:B------:R-:W2:Y:S01]  /*2b40*/  LDCU.64 UR4, c[0x0][0x3b0] ;  /* 0x00007600ff0477ac */ /* 0x000ea20008000a00 */
[----:B0-----:R-:W-:-:S04]  /*2b50*/  UIMAD UR6, UR22, UR7, UR22 ;  /* 0x00000007160672a4 */ /* 0x001fc8000f8e0216 */
[----:B--2---:R-:W-:-:S06]  /*2b60*/  UIMAD.WIDE UR4, UR6, 0x8, UR4 ;  /* 0x00000008060478a5 */ /* 0x004fcc000f8e0204 */
[----:B------:R-:W-:Y:S01]  /*2b70*/  IMAD.U32 R44, RZ, RZ, UR4 ;  /* 0x00000004ff2c7e24 */ /* 0x000fe2000f8e00ff */
[----:B------:R-:W-:Y:S01]  /*2b80*/  MOV R45, UR5 ;  /* 0x00000005002d7c02 */ /* 0x000fe20008000f00 */
[----:B------:R-:W-:Y:S01]  /*2b90*/  IMAD.U32 R46, RZ, RZ, UR4 ;  /* 0x00000004ff2e7e24 */ /* 0x000fe2000f8e00ff */
[----:B------:R-:W-:-:S04]  /*2ba0*/  MOV R47, UR5 ;  /* 0x00000005002f7c02 */ /* 0x000fc80008000f00 */
[----:B------:R-:W2:Y:S01]  /*2bb0*/  LDG.E.64.CONSTANT R44, desc[UR16][R44.64] ;  /* 0x000000102c2c7981 */ /* 0x000ea2000c1e9b00 */
[----:B------:R-:W-:Y:S01]  /*2bc0*/  IMAD.U32 R40, RZ, RZ, UR4 ;  /* 0x00000004ff287e24 */ /* 0x000fe2000f8e00ff */
[----:B------:R-:W-:Y:S02]  /*2bd0*/  MOV R41, UR5 ;  /* 0x0000000500297c02 */ /* 0x000fe40008000f00 */
[----:B------:R-:W3:Y:S01]  /*2be0*/  LDG.E.64.CONSTANT R46, desc[UR16][R46.64+0x8] ;  /* 0x000008102e2e7981 */ /* 0x000ee2000c1e9b00 */
[----:B------:R-:W-:-:S03]  /*2bf0*/  IMAD.U32 R42, RZ, RZ, UR4 ;  /* 0x00000004ff2a7e24 */ /* 0x000fc6000f8e00ff */
[----:B------:R-:W4:Y:S01]  /*2c00*/  LDG.E.64.CONSTANT R40, desc[UR16][R40.64+0x10] ;  /* 0x0000101028287981 */ /* 0x000f22000c1e9b00 */
[----:B------:R-:W-:Y:S01]  /*2c10*/  MOV R43, UR5 ;  /* 0x00000005002b7c02 */ /* 0x000fe20008000f00 */
[----:B------:R-:W-:-:S05]  /*2c20*/  UIMAD.WIDE UR4, UR7, 0x8, UR4 ;  /* 0x00000008070478a5 */ /* 0x000fca000f8e0204 */
[----:B------:R-:W5:Y:S01]  /*2c30*/  LDG.E.64.CONSTANT R42, desc[UR16][R42.64+0x18] ;  /* 0x000018102a2a7981 */ /* 0x000f62000c1e9b00 */
[----:B------:R-:W-:Y:S01]  /*2c40*/  IMAD.U32 R36, RZ, RZ, UR4 ;  /* 0x00000004ff247e24 */ /* 0x000fe2000f8e00ff */
[----:B------:R-:W-:Y:S01]  /*2c50*/  MOV R37, UR5 ;  /* 0x0000000500257c02 */ /* 0x000fe20008000f00 */
[----:B------:R-:W-:Y:S01]  /*2c60*/  IMAD.U32 R38, RZ, RZ, UR4 ;  /* 0x00000004ff267e24 */ /* 0x000fe2000f8e00ff */
[----:B------:R-:W-:-:S04]  /*2c70*/  MOV R39, UR5 ;  /* 0x0000000500277c02 */ /* 0x000fc80008000f00 */
[----:B------:R-:W5:Y:S01]  /*2c80*/  LDG.E.64.CONSTANT R36, desc[UR16][R36.64] ;  /* 0x0000001024247981 */ /* 0x000f62000c1e9b00 */
[----:B------:R-:W-:Y:S01]  /*2c90*/  IMAD.U32 R32, RZ, RZ, UR4 ;  /* 0x00000004ff207e24 */ /* 0x000fe2000f8e00ff */
[----:B------:R-:W-:Y:S02]  /*2ca0*/  MOV R33, UR5 ;  /* 0x0000000500217c02 */ /* 0x000fe40008000f00 */
[----:B------:R-:W5:Y:S01]  /*2cb0*/  LDG.E.64.CONSTANT R38, desc[UR16][R38.64+0x8] ;  /* 0x0000081026267981 */ /* 0x000f62000c1e9b00 */
[----:B------:R-:W-:-:S03]  /*2cc0*/  IMAD.U32 R34, RZ, RZ, UR4 ;  /* 0x00000004ff227e24 */ /* 0x000fc6000f8e00ff */
[----:B------:R-:W5:Y:S01]  /*2cd0*/  LDG.E.64.CONSTANT R32, desc[UR16][R32.64+0x10] ;  /* 0x0000101020207981 */ /* 0x000f62000c1e9b00 */
        /* <DEDUP_REMOVED lines=8> */
[----:B------:R-:W-:-:S03]  /*2d60*/  IMAD.U32 R18, RZ, RZ, UR4 ;  /* 0x00000004ff127e24 */ /* 0x000fc6000f8e00ff */
[----:B------:R-:W5:Y:S01]  /*2d70*/  LDG.E.64.CONSTANT R16, desc[UR16][R16.64+0x8] ;  /* 0x0000081010107981 */ /* 0x000f62000c1e9b00 */
[----:B------:R-:W-:Y:S01]  /*2d80*/  MOV R19, UR5 ;  /* 0x0000000500137c02 */ /* 0x000fe20008000f00 */
[----:B------:R-:W-:Y:S01]  /*2d90*/  IMAD.U32 R22, RZ, RZ, UR4 ;  /* 0x00000004ff167e24 */ /* 0x000fe2000f8e00ff */
[----:B------:R-:W-:-:S04]  /*2da0*/  MOV R23, UR5 ;  /* 0x0000000500177c02 */ /* 0x000fc80008000f00 */
[----:B------:R-:W5:Y:S01]  /*2db0*/  LDG.E.64.CONSTANT R18, desc[UR16][R18.64+0x10] ;  /* 0x0000101012127981 */ /* 0x000f62000c1e9b00 */
[----:B------:R-:W-:-:S03]  /*2dc0*/  UIMAD.WIDE UR4, UR7, 0x8, UR4 ;  /* 0x00000008070478a5 */ /* 0x000fc6000f8e0204 */
[----:B------:R-:W5:Y:S03]  /*2dd0*/  LDG.E.64.CONSTANT R22, desc[UR16][R22.64+0x18] ;  /* 0x0000181016167981 */ /* 0x000f66000c1e9b00 */
[----:B------:R-:W-:Y:S01]  /*2de0*/  IMAD.U32 R24, RZ, RZ, UR4 ;  /* 0x00000004ff187e24 */ /* 0x000fe2000f8e00ff */
[----:B------:R-:W-:Y:S01]  /*2df0*/  MOV R25, UR5 ;  /* 0x0000000500197c02 */ /* 0x000fe20008000f00 */
[----:B------:R-:W-:Y:S01]  /*2e00*/  IMAD.U32 R26, RZ, RZ, UR4 ;  /* 0x00000004ff1a7e24 */ /* 0x000fe2000f8e00ff */
[----:B------:R-:W-:-:S04]  /*2e10*/  MOV R27, UR5 ;  /* 0x00000005001b7c02 */ /* 0x000fc80008000f00 */
[----:B------:R-:W5:Y:S01]  /*2e20*/  LDG.E.64.CONSTANT R24, desc[UR16][R24.64] ;  /* 0x0000001018187981 */ /* 0x000f62000c1e9b00 */
[----:B-1----:R-:W-:Y:S01]  /*2e30*/  IMAD.U32 R28, RZ, RZ, UR4 ;  /* 0x00000004ff1c7e24 */ /* 0x002fe2000f8e00ff */
[----:B------:R-:W-:Y:S02]  /*2e40*/  MOV R29, UR5 ;  /* 0x00000005001d7c02 */ /* 0x000fe40008000f00 */
[----:B------:R-:W5:Y:S01]  /*2e50*/  LDG.E.64.CONSTANT R26, desc[UR16][R26.64+0x8] ;  /* 0x000008101a1a7981 */ /* 0x000f62000c1e9b00 */
[----:B------:R-:W-:Y:S01]  /*2e60*/  IMAD.U32 R30, RZ, RZ, UR4 ;  /* 0x00000004ff1e7e24 */ /* 0x000fe2000f8e00ff */
[----:B------:R-:W-:Y:S02]  /*2e70*/  MOV R31, UR5 ;  /* 0x00000005001f7c02 */ /* 0x000fe40008000f00 */
[----:B------:R-:W5:Y:S04]  /*2e80*/  LDG.E.64.CONSTANT R28, desc[UR16][R28.64+0x10] ;  /* 0x000010101c1c7981 */ /* 0x000f68000c1e9b00 */
[----:B------:R-:W5:Y:S01]  /*2e90*/  LDG.E.64.CONSTANT R30, desc[UR16][R30.64+0x18] ;  /* 0x000018101e1e7981 */ /* 0x000f62000c1e9b00 */
[----:B------:R-:W0:Y:S01]  /*2ea0*/  S2UR UR5, SR_CgaCtaId ;  /* 0x00000000000579c3 */ /* 0x000e220000008800 */
[----:B------:R-:W-:-:S02]  /*2eb0*/  UMOV UR4, 0x400 ;  /* 0x0000040000047882 */ /* 0x000fc40000000000 */
[----:B0-----:R-:W-:-:S06]  /*2ec0*/  ULEA UR4, UR5, UR4, 0x18 ;  /* 0x0000000405047291 */ /* 0x001fcc000f8ec0ff */
[----:B------:R-:W-:-:S05]  /*2ed0*/  LEA R0, R20, UR4, 0x7 ;  /* 0x0000000414007c11 */ /* 0x000fca000f8e38ff */
[----:B------:R-:W2:Y:S04]  /*2ee0*/  LDS.128 R8, [R0] ;  /* 0x0000000000087984 */ /* 0x000ea80000000c00 */
[----:B------:R-:W4:Y:S04]  /*2ef0*/  LDS.128 R12, [R0+0x10] ;  /* 0x00001000000c7984 */ /* 0x000f280000000c00 */
[----:B------:R-:W0:Y:S01]  /*2f00*/  LDS.128 R4, [R0+0x20] ;  /* 0x0000200000047984 */ /* 0x000e220000000c00 */
[----:B--2---:R-:W-:-:S08]  /*2f10*/  DFMA R8, R44, R8, RZ ;  /* 0x000000082c08722b */ /* 0x004fd000000000ff */
[----:B---3--:R-:W-:Y:S02]  /*2f20*/  DFMA R46, R46, R10, R8 ;  /* 0x0000000a2e2e722b */ /* 0x008fe40000000008 */
[----:B------:R-:W1:Y:S06]  /*2f30*/  LDS.128 R8, [R0+0x30] ;  /* 0x0000300000087984 */ /* 0x000e6c0000000c00 */
[----:B----4-:R-:W-:-:S08]  /*2f40*/  DFMA R12, R40, R12, R46 ;  /* 0x0000000c280c722b */ /* 0x010fd0000000002e */
[----:B-----5:R-:W-:Y:S02]  /*2f50*/  DFMA R42, R42, R14, R12 ;  /* 0x0000000e2a2a722b */ /* 0x020fe4000000000c */
[----:B------:R-:W2:Y:S06]  /*2f60*/  LDS.128 R12, [R0+0x40] ;  /* 0x00004000000c7984 */ /* 0x000eac0000000c00 */
[----:B0-----:R-:W-:-:S08]  /*2f70*/  DFMA R4, R36, R4, R42 ;  /* 0x000000042404722b */ /* 0x001fd0000000002a */
[----:B------:R-:W-:Y:S02]  /*2f80*/  DFMA R38, R38, R6, R4 ;  /* 0x000000062626722b */ /* 0x000fe40000000004 */
[----:B------:R-:W0:Y:S06]  /*2f90*/  LDS.128 R4, [R0+0x50] ;  /* 0x0000500000047984 */ /* 0x000e2c0000000c00 */
[----:B-1----:R-:W-:-:S08]  /*2fa0*/  DFMA R8, R32, R8, R38 ;  /* 0x000000082008722b */ /* 0x002fd00000000026 */
[----:B------:R-:W-:Y:S02]  /*2fb0*/  DFMA R34, R34, R10, R8 ;  /* 0x0000000a2222722b */ /* 0x000fe40000000008 */
[----:B------:R-:W1:Y:S06]  /*2fc0*/  LDS.128 R8, [R0+0x60] ;  /* 0x0000600000087984 */ /* 0x000e6c0000000c00 */
[----:B--2---:R-:W-:-:S08]  /*2fd0*/  DFMA R2, R2, R12, R34 ;  /* 0x0000000c0202722b */ /* 0x004fd00000000022 */
[----:B------:R-:W-:Y:S01]  /*2fe0*/  DFMA R2, R16, R14, R2 ;  /* 0x0000000e1002722b */ /* 0x000fe20000000002 */
[----:B------:R-:W2:Y:S07]  /*2ff0*/  LDS.128 R12, [R0+0x70] ;  /* 0x00007000000c7984 */ /* 0x000eae0000000c00 */
[----:B0-----:R-:W-:Y:S01]  /*3000*/  DFMA R2, R18, R4, R2 ;  /* 0x000000041202722b */ /* 0x001fe20000000002 */
[----:B------:R-:W0:Y:S07]  /*3010*/  LDC.64 R4, c[0x0][0x3b8] ;  /* 0x0000ee00ff047b82 */ /* 0x000e2e0000000a00 */
[----:B------:R-:W-:Y:S01]  /*3020*/  DFMA R2, R22, R6, R2 ;  /* 0x000000061602722b */ /* 0x000fe20000000002 */
[----:B------:R-:W-:-:S02]  /*3030*/  LOP3.LUT R6, R20, 0x3, RZ, 0xc0, !PT ;  /* 0x0000000314067812 */ /* 0x000fc400078ec0ff */
[----:B------:R-:W-:-:S03]  /*3040*/  LEA.HI R20, R20, UR21, RZ, 0x1e ;  /* 0x0000001514147c11 */ /* 0x000fc6000f8ff0ff */
[----:B------:R-:W-:Y:S02]  /*3050*/  VIADD R7, R6, UR21 ;  /* 0x0000001506077c36 */ /* 0x000fe40008000000 */
[----:B-1----:R-:W-:Y:S02]  /*3060*/  DFMA R2, R24, R8, R2 ;  /* 0x000000081802722b */ /* 0x002fe40000000002 */
[----:B------:R-:W-:-:S06]  /*3070*/  IMAD R7, R20, UR7, R7 ;  /* 0x0000000714077c24 */ /* 0x000fcc000f8e0207 */
[----:B------:R-:W-:Y:S01]  /*3080*/  DFMA R2, R26, R10, R2 ;  /* 0x0000000a1a02722b */ /* 0x000fe20000000002 */
[----:B0-----:R-:W-:-:S07]  /*3090*/  IMAD.WIDE R4, R7, 0x8, R4 ;  /* 0x0000000807047825 */ /* 0x001fce00078e0204 */
[----:B--2---:R-:W-:-:S08]  /*30a0*/  DFMA R2, R28, R12, R2 ;  /* 0x0000000c1c02722b */ /* 0x004fd00000000002 */
[----:B------:R-:W-:-:S07]  /*30b0*/  DFMA R2, R30, R14, R2 ;  /* 0x0000000e1e02722b */ /* 0x000fce0000000002 */
[----:B------:R-:W-:Y:S01]  /*30c0*/  REDG.E.ADD.F64.RN.STRONG.GPU desc[UR16][R4.64], R2 ;  /* 0x00000002040079a6 */ /* 0x000fe2000c12ff10 */
[----:B------:R-:W-:Y:S05]  /*30d0*/  EXIT ;  /* 0x000000000000794d */ /* 0x000fea0003800000 */
.L_x_22:
[----:B------:R-:W-:-:S13]  /*30e0*/  ISETP.GT.U32.AND P0, PT, R20, 0x1f, PT ;  /* 0x0000001f1400780c */ /* 0x000fda0003f04070 */
[----:B------:R-:W-:Y:S05]  /*30f0*/  @P0 BRA `(.L_x_23) ;  /* 0x0000000400980947 */ /* 0x000fea0003800000 */
[----:B------:R-:W0:Y:S01]  /*3100*/  LDCU UR7, c[0x0][0x3c0] ;  /* 0x00007800ff0777ac */ /* 0x000e220008000800 */
[----:B------:R-:W2:Y:S01]  /*3110*/  LDC.64 R2, c[0x0][0x3b8] ;  /* 0x0000ee00ff027b82 */ /* 0x000ea20000000a00 */
[----:B------:R-:W3:Y:S01]  /*3120*/  LDCU.64 UR4, c[0x0][0x3b0] ;  /* 0x00007600ff0477ac */ /* 0x000ee20008000a00 */
[----:B0-----:R-:W-:-:S04]  /*3130*/  UIMAD UR6, UR21, UR7, UR22 ;  /* 0x00000007150672a4 */ /* 0x001fc8000f8e0216 */
[----:B---3--:R-:W-:-:S06]  /*3140*/  UIMAD.WIDE UR4, UR6, 0x8, UR4 ;  /* 0x00000008060478a5 */ /* 0x008fcc000f8e0204 */
[----:B-1----:R-:W-:Y:S01]  /*3150*/  MOV R28, UR4 ;  /* 0x00000004001c7c02 */ /* 0x002fe20008000f00 */
[----:B------:R-:W-:Y:S01]  /*3160*/  IMAD.U32 R29, RZ, RZ, UR5 ;  /* 0x00000005ff1d7e24 */ /* 0x000fe2000f8e00ff */
[----:B------:R-:W-:Y:S01]  /*3170*/  MOV R30, UR4 ;  /* 0x00000004001e7c02 */ /* 0x000fe20008000f00 */
[----:B------:R-:W-:-:S04]  /*3180*/  IMAD.U32 R31, RZ, RZ, UR5 ;  /* 0x00000005ff1f7e24 */ /* 0x000fc8000f8e00ff */
[----:B------:R-:W3:Y:S04]  /*3190*/  LDG.E.64.CONSTANT R28, desc[UR16][R28.64] ;  /* 0x000000101c1c7981 */ /* 0x000ee8000c1e9b00 */
[----:B------:R-:W4:Y:S01]  /*31a0*/  LDG.E.64.CONSTANT R30, desc[UR16][R30.64+0x8] ;  /* 0x000008101e1e7981 */ /* 0x000f22000c1e9b00 */
[----:B------:R-:W-:Y:S01]  /*31b0*/  MOV R48, UR4 ;  /* 0x0000000400307c02 */ /* 0x000fe20008000f00 */
[----:B------:R-:W-:-:S06]  /*31c0*/  IMAD.U32 R49, RZ, RZ, UR5 ;  /* 0x00000005ff317e24 */ /* 0x000fcc000f8e00ff */
[----:B------:R-:W5:Y:S01]  /*31d0*/  LDG.E.64.CONSTANT R48, desc[UR16][R48.64+0x10] ;  /* 0x0000101030307981 */ /* 0x000f62000c1e9b00 */
[----:B------:R-:W-:Y:S01]  /*31e0*/  MOV R46, UR4 ;  /* 0x00000004002e7c02 */ /* 0x000fe20008000f00 */
[----:B------:R-:W-:Y:S01]  /*31f0*/  IMAD.U32 R47, RZ, RZ, UR5 ;  /* 0x00000005ff2f7e24 */ /* 0x000fe2000f8e00ff */
[----:B------:R-:W-:-:S05]  /*3200*/  UIMAD.WIDE UR4, UR7, 0x8, UR4 ;  /* 0x00000008070478a5 */ /* 0x000fca000f8e0204 */
[----:B------:R-:W5:Y:S01]  /*3210*/  LDG.E.64.CONSTANT R46, desc[UR16][R46.64+0x18] ;  /* 0x000018102e2e7981 */ /* 0x000f62000c1e9b00 */
[----:B------:R-:W-:Y:S01]  /*3220*/  MOV R44, UR4 ;  /* 0x00000004002c7c02 */ /* 0x000fe20008000f00 */
[----:B------:R-:W-:Y:S01]  /*3230*/  IMAD.U32 R45, RZ, RZ, UR5 ;  /* 0x00000005ff2d7e24 */ /* 0x000fe2000f8e00ff */
[----:B------:R-:W-:Y:S01]  /*3240*/  MOV R42, UR4 ;  /* 0x00000004002a7c02 */ /* 0x000fe20008000f00 */
[----:B------:R-:W-:-:S04]  /*3250*/  IMAD.U32 R43, RZ, RZ, UR5 ;  /* 0x00000005ff2b7e24 */ /* 0x000fc8000f8e00ff */
[----:B------:R-:W5:Y:S01]  /*3260*/  LDG.E.64.CONSTANT R44, desc[UR16][R44.64] ;  /* 0x000000102c2c7981 */ /* 0x000f62000c1e9b00 */
[----:B------:R-:W-:Y:S01]  /*3270*/  MOV R40, UR4 ;  /* 0x0000000400287c02 */ /* 0x000fe20008000f00 */
[----:B------:R-:W-:Y:S02]  /*3280*/  IMAD.U32 R41, RZ, RZ, UR5 ;  /* 0x00000005ff297e24 */ /* 0x000fe4000f8e00ff */
[----:B------:R-:W5:Y:S01]  /*3290*/  LDG.E.64.CONSTANT R42, desc[UR16][R42.64+0x8] ;  /* 0x000008102a2a7981 */ /* 0x000f62000c1e9b00 */
[----:B------:R-:W-:Y:S01]  /*32a0*/  MOV R38, UR4 ;  /* 0x0000000400267c02 */ /* 0x000fe20008000f00 */
[----:B------:R-:W-:Y:S02]  /*32b0*/  IMAD.U32 R39, RZ, RZ, UR5 ;  /* 0x00000005ff277e24 */ /* 0x000fe4000f8e00ff */
[----:B------:R-:W5:Y:S01]  /*32c0*/  LDG.E.64.CONSTANT R40, desc[UR16][R40.64+0x10] ;  /* 0x0000101028287981 */ /* 0x000f62000c1e9b00 */
[----:B------:R-:W-:-:S03]  /*32d0*/  UIMAD.WIDE UR4, UR7, 0x8, UR4 ;  /* 0x00000008070478a5 */ /* 0x000fc6000f8e0204 */
[----:B------:R-:W5:Y:S03]  /*32e0*/  LDG.E.64.CONSTANT R38, desc[UR16][R38.64+0x18] ;  /* 0x0000181026267981 */ /* 0x000f66000c1e9b00 */
[----:B------:R-:W-:Y:S01]  /*32f0*/  MOV R36, UR4 ;  /* 0x0000000400247c02 */ /* 0x000fe20008000f00 */
[----:B------:R-:W-:Y:S01]  /*3300*/  IMAD.U32 R37, RZ, RZ, UR5 ;  /* 0x00000005ff257e24 */ /* 0x000fe2000f8e00ff */
[----:B------:R-:W-:Y:S01]  /*3310*/  MOV R34, UR4 ;  /* 0x0000000400227c02 */ /* 0x000fe20008000f00 */
[----:B------:R-:W-:-:S04]  /*3320*/  IMAD.U32 R35, RZ, RZ, UR5 ;  /* 0x00000005ff237e24 */ /* 0x000fc8000f8e00ff */
[----:B------:R-:W5:Y:S01]  /*3330*/  LDG.E.64.CONSTANT R36, desc[UR16][R36.64] ;  /* 0x0000001024247981 */ /* 0x000f62000c1e9b00 */
[----:B------:R-:W-:-:S03]  /*3340*/  MOV R12, UR4 ;  /* 0x00000004000c7c02 */ /* 0x000fc60008000f00 */
[----:B------:R-:W5:Y:S01]  /*3350*/  LDG.E.64.CONSTANT R34, desc[UR16][R34.64+0x8] ;  /* 0x0000081022227981 */ /* 0x000f62000c1e9b00 */
[----:B------:R-:W-:Y:S01]  /*3360*/  IMAD.U32 R13, RZ, RZ, UR5 ;  /* 0x00000005ff0d7e24 */ /* 0x000fe2000f8e00ff */
[----:B------:R-:W-:Y:S01]  /*3370*/  MOV R10, UR4 ;  /* 0x00000004000a7c02 */ /* 0x000fe20008000f00 */
[----:B------:R-:W-:-:S04]  /*3380*/  IMAD.U32 R11, RZ, RZ, UR5 ;  /* 0x00000005ff0b7e24 */ /* 0x000fc8000f8e00ff */
        /* <DEDUP_REMOVED lines=8> */
[C---:B------:R-:W-:Y:S01]  /*3410*/  IADD3 R0, PT, PT, R20.reuse, -0x10, RZ ;  /* 0xfffffff014007810 */ /* 0x040fe20007ffe0ff */
[----:B------:R-:W-:Y:S02]  /*3420*/  IMAD.U32 R4, RZ, RZ, UR4 ;  /* 0x00000004ff047e24 */ /* 0x000fe4000f8e00ff */
[----:B------:R-:W5:Y:S01]  /*3430*/  LDG.E.64.CONSTANT R6, desc[UR16][R6.64+0x8] ;  /* 0x0000081006067981 */ /* 0x000f62000c1e9b00 */
[----:B------:R-:W-:Y:S02]  /*3440*/  MOV R5, UR5 ;  /* 0x0000000500057c02 */ /* 0x000fe40008000f00 */
[----:B------:R-:W-:Y:S02]  /*3450*/  LOP3.LUT R14, R20, 0x3, RZ, 0xc0, !PT ;  /* 0x00000003140e7812 */ /* 0x000fe400078ec0ff */
[----:B------:R-:W-:Y:S02]  /*3460*/  SHF.R.U32.HI R32, RZ, 0x2, R0 ;  /* 0x00000002ff207819 */ /* 0x000fe40000011600 */
[----:B------:R-:W5:Y:S01]  /*3470*/  LDG.E.64.CONSTANT R4, desc[UR16][R4.64+0x10] ;  /* 0x0000101004047981 */ /* 0x000f62000c1e9b00 */
[----:B------:R-:W-:Y:S01]  /*3480*/  VIADD R0, R14, UR22 ;  /* 0x000000160e007c36 */ /* 0x000fe20008000000 */
[----:B------:R-:W-:Y:S01]  /*3490*/  IADD3 R33, PT, PT, R32, UR21, RZ ;  /* 0x0000001520217c10 */ /* 0x000fe2000fffe0ff */
[----:B------:R-:W-:Y:S01]  /*34a0*/  IMAD.U32 R14, RZ, RZ, UR4 ;  /* 0x00000004ff0e7e24 */ /* 0x000fe2000f8e00ff */
[----:B------:R-:W-:-:S03]  /*34b0*/  MOV R15, UR5 ;  /* 0x00000005000f7c02 */ /* 0x000fc60008000f00 */
[----:B------:R-:W-:-:S03]  /*34c0*/  IMAD R17, R33, UR7, R0 ;  /* 0x0000000721117c24 */ /* 0x000fc6000f8e0200 */
[----:B------:R-:W5:Y:S01]  /*34d0*/  LDG.E.64.CONSTANT R14, desc[UR16][R14.64+0x18] ;  /* 0x000018100e0e7981 */ /* 0x000f62000c1e9b00 */
[----:B--2---:R-:W-:-:S05]  /*34e0*/  IMAD.WIDE R16, R17, 0x8, R2 ;  /* 0x0000000811107825 */ /* 0x004fca00078e0202 */
[----:B------:R-:W2:Y:S01]  /*34f0*/  LDG.E.64 R18, desc[UR16][R16.64] ;  /* 0x0000001010127981 */ /* 0x000ea2000c1e1b00 */
[----:B------:R-:W0:Y:S01]  /*3500*/  S2UR UR5, SR_CgaCtaId ;  /* 0x00000000000579c3 */ /* 0x000e220000008800 */
[----:B------:R-:W-:Y:S01]  /*3510*/  IMAD.SHL.U32 R20, R20, 0x20, RZ ;  /* 0x0000002014147824 */ /* 0x000fe200078e00ff */
[----:B------:R-:W-:Y:S01]  /*3520*/  UMOV UR4, 0x400 ;  /* 0x0000040000047882 */ /* 0x000fe20000000000 */
[----:B------:R-:W-:-:S03]  /*3530*/  IMAD R33, R0, UR7, R33 ;  /* 0x0000000700217c24 */ /* 0x000fc6000f8e0221 */
[----:B------:R-:W-:Y:S01]  /*3540*/  LOP3.LUT R21, R20, 0x60, RZ, 0xc0, !PT ;  /* 0x0000006014157812 */ /* 0x000fe200078ec0ff */
[----:B------:R-:W-:-:S03]  /*3550*/  IMAD.WIDE R2, R33, 0x8, R2 ;  /* 0x0000000821027825 */ /* 0x000fc600078e0202 */
[----:B------:R-:W-:Y:S01]  /*3560*/  LEA R32, R32, R21, 0x9 ;  /* 0x0000001520207211 */ /* 0x000fe200078e48ff */
[----:B0-----:R-:W-:-:S09]  /*3570*/  ULEA UR4, UR5, UR4, 0x18 ;  /* 0x0000000405047291 */ /* 0x001fd2000f8ec0ff */
[----:B------:R-:W3:Y:S04]  /*3580*/  LDS.128 R20, [R32+UR4] ;  /* 0x0000000420147984 */ /* 0x000ee80008000c00 */
[----:B------:R-:W5:Y:S01]  /*3590*/  LDS.128 R24, [R32+UR4+0x10] ;  /* 0x0000100420187984 */ /* 0x000f620008000c00 */
[----:B---3--:R-:W-:-:S08]  /*35a0*/  DFMA R20, R28, R20, RZ ;  /* 0x000000141c14722b */ /* 0x008fd000000000ff */
[----:B----4-:R-:W-:Y:S01]  /*35b0*/  DFMA R20, R30, R22, R20 ;  /* 0x000000161e14722b */ /* 0x010fe20000000014 */
[----:B------:R-:W0:Y:S07]  /*35c0*/  LDS.128 R28, [R32+UR4+0x80] ;  /* 0x00008004201c7984 */ /* 0x000e2e0008000c00 */
[----:B-----5:R-:W-:Y:S02]  /*35d0*/  DFMA R24, R48, R24, R20 ;  /* 0x000000183018722b */ /* 0x020fe40000000014 */
[----:B------:R-:W1:Y:S06]  /*35e0*/  LDS.128 R20, [R32+UR4+0x90] ;  /* 0x0000900420147984 */ /* 0x000e6c0008000c00 */
[----:B------:R-:W-:-:S02]  /*35f0*/  DFMA R46, R46, R26, R24 ;  /* 0x0000001a2e2e722b */ /* 0x000fc40000000018 */
[----:B------:R-:W3:Y:S06]  /*3600*/  LDS.128 R24, [R32+UR4+0x100] ;  /* 0x0001000420187984 */ /* 0x000eec0008000c00 */
[----:B0-----:R-:W-:-:S08]  /*3610*/  DFMA R28, R44, R28, R46 ;  /* 0x0000001c2c1c722b */ /* 0x001fd0000000002e */
[----:B------:R-:W-:Y:S02]  /*3620*/  DFMA R42, R42, R30, R28 ;  /* 0x0000001e2a2a722b */ /* 0x000fe4000000001c */
[----:B------:R-:W0:Y:S06]  /*3630*/  LDS.128 R28, [R32+UR4+0x110] ;  /* 0x00011004201c7984 */ /* 0x000e2c0008000c00 */
[----:B-1----:R-:W-:-:S08]  /*3640*/  DFMA R20, R40, R20, R42 ;  /* 0x000000142814722b */ /* 0x002fd0000000002a */
[----:B------:R-:W-:Y:S02]  /*3650*/  DFMA R38, R38, R22, R20 ;  /* 0x000000162626722b */ /* 0x000fe40000000014 */
[----:B------:R-:W1:Y:S06]  /*3660*/  LDS.128 R20, [R32+UR4+0x180] ;  /* 0x0001800420147984 */ /* 0x000e6c0008000c00 */
[----:B---3--:R-:W-:-:S08]  /*3670*/  DFMA R24, R36, R24, R38 ;  /* 0x000000182418722b */ /* 0x008fd00000000026 */
[----:B------:R-:W-:Y:S02]  /*3680*/  DFMA R34, R34, R26, R24 ;  /* 0x0000001a2222722b */ /* 0x000fe40000000018 */
[----:B------:R-:W3:Y:S06]  /*3690*/  LDS.128 R24, [R32+UR4+0x190] ;  /* 0x0001900420187984 */ /* 0x000eec0008000c00 */
[----:B0-----:R-:W-:-:S08]  /*36a0*/  DFMA R12, R12, R28, R34 ;  /* 0x0000001c0c0c722b */ /* 0x001fd00000000022 */
[----:B------:R-:W-:-:S08]  /*36b0*/  DFMA R10, R10, R30, R12 ;  /* 0x0000001e0a0a722b */ /* 0x000fd0000000000c */
[----:B-1----:R-:W-:-:S08]  /*36c0*/  DFMA R8, R8, R20, R10 ;  /* 0x000000140808722b */ /* 0x002fd0000000000a */
[----:B------:R-:W-:-:S08]  /*36d0*/  DFMA R6, R6, R22, R8 ;  /* 0x000000160606722b */ /* 0x000fd00000000008 */
[----:B---3--:R-:W-:-:S08]  /*36e0*/  DFMA R4, R4, R24, R6 ;  /* 0x000000180404722b */ /* 0x008fd00000000006 */
[----:B------:R-:W-:-:S08]  /*36f0*/  DFMA R4, R14, R26, R4 ;  /* 0x0000001a0e04722b */ /* 0x000fd00000000004 */
[----:B--2---:R-:W-:-:S07]  /*3700*/  DFMA R18, R4, -0.5, R18 ;  /* 0xbfe000000412782b */ /* 0x004fce0000000012 */
[----:B------:R-:W-:Y:S04]  /*3710*/  STG.E.64 desc[UR16][R16.64], R18 ;  /* 0x0000001210007986 */ /* 0x000fe8000c101b10 */
[----:B------:R-:W2:Y:S02]  /*3720*/  LDG.E.64 R6, desc[UR16][R2.64] ;  /* 0x0000001002067981 */ /* 0x000ea4000c1e1b00 */
[----:B--2---:R-:W-:-:S07]  /*3730*/  DFMA R6, R4, -0.5, R6 ;  /* 0xbfe000000406782b */ /* 0x004fce0000000006 */
[----:B------:R-:W-:Y:S01]  /*3740*/  STG.E.64 desc[UR16][R2.64], R6 ;  /* 0x0000000602007986 */ /* 0x000fe2000c101b10 */
[----:B------:R-:W-:Y:S05]  /*3750*/  EXIT ;  /* 0x000000000000794d */ /* 0x000fea0003800000 */
.L_x_23:
        /* <DEDUP_REMOVED lines=12> */
[----:B------:R-:W-:Y:S01]  /*3820*/  IMAD.U32 R32, RZ, RZ, UR4 ;  /* 0x00000004ff207e24 */ /* 0x000fe2000f8e00ff */
[----:B------:R-:W-:Y:S02]  /*3830*/  MOV R33, UR5 ;  /* 0x0000000500217c02 */ /* 0x000fe40008000f00 */
[----:B------:R-:W4:Y:S01]  /*3840*/  LDG.E.64.CONSTANT R36, desc[UR16][R36.64+0x10] ;  /* 0x0000101024247981 */ /* 0x000f22000c1e9b00 */
[----:B------:R-:W-:-:S03]  /*3850*/  UIMAD.WIDE UR4, UR7, 0x8, UR4 ;  /* 0x00000008070478a5 */ /* 0x000fc6000f8e0204 */
[----:B------:R-:W5:Y:S03]  /*3860*/  LDG.E.64.CONSTANT R32, desc[UR16][R32.64+0x18] ;  /* 0x0000181020207981 */ /* 0x000f66000c1e9b00 */
        /* <DEDUP_REMOVED lines=34> */
[----:B------:R-:W-:Y:S01]  /*3a90*/  IMAD.U32 R22, RZ, RZ, UR4 ;  /* 0x00000004ff167e24 */ /* 0x000fe2000f8e00ff */
[----:B------:R-:W-:Y:S02]  /*3aa0*/  MOV R23, UR5 ;  /* 0x0000000500177c02 */ /* 0x000fe40008000f00 */
[----:B------:R-:W5:Y:S04]  /*3ab0*/  LDG.E.64.CONSTANT R18, desc[UR16][R18.64+0x10] ;  /* 0x0000101012127981 */ /* 0x000f68000c1e9b00 */
[----:B------:R-:W5:Y:S01]  /*3ac0*/  LDG.E.64.CONSTANT R22, desc[UR16][R22.64+0x18] ;  /* 0x0000181016167981 */ /* 0x000f62000c1e9b00 */
[----:B------:R-:W0:Y:S01]  /*3ad0*/  S2UR UR5, SR_CgaCtaId ;  /* 0x00000000000579c3 */ /* 0x000e220000008800 */
[----:B------:R-:W-:Y:S01]  /*3ae0*/  VIADD R0, R20, 0xffffffe0 ;  /* 0xffffffe014007836 */ /* 0x000fe20000000000 */
[----:B------:R-:W-:-:S04]  /*3af0*/  UMOV UR4, 0x400 ;  /* 0x0000040000047882 */ /* 0x000fc80000000000 */
[C---:B------:R-:W-:Y:S02]  /*3b00*/  LOP3.LUT R21, R0.reuse, 0x1ffffffc, RZ, 0xc0, !PT ;  /* 0x1ffffffc00157812 */ /* 0x040fe400078ec0ff */
[----:B------:R-:W-:Y:S02]  /*3b10*/  LEA.HI R0, R0, UR22, RZ, 0x1e ;  /* 0x0000001600007c11 */ /* 0x000fe4000f8ff0ff */
[----:B------:R-:W-:Y:S02]  /*3b20*/  LOP3.LUT R21, R21, 0x3, R20, 0xf8, !PT ;  /* 0x0000000315157812 */ /* 0x000fe400078ef814 */
[----:B------:R-:W-:Y:S01]  /*3b30*/  LOP3.LUT R20, R20, 0x3, RZ, 0xc0, !PT ;  /* 0x0000000314147812 */ /* 0x000fe200078ec0ff */
[----:B0-----:R-:W-:-:S06]  /*3b40*/  ULEA UR4, UR5, UR4, 0x18 ;  /* 0x0000000405047291 */ /* 0x001fcc000f8ec0ff */
[----:B------:R-:W-:-:S05]  /*3b50*/  LEA R21, R21, UR4, 0x3 ;  /* 0x0000000415157c11 */ /* 0x000fca000f8e18ff */
[----:B------:R-:W2:Y:S04]  /*3b60*/  LDS.64 R42, [R21] ;  /* 0x00000000152a7984 */ /* 0x000ea80000000a00 */
[----:B------:R-:W3:Y:S04]  /*3b70*/  LDS.64 R44, [R21+0x80] ;  /* 0x00008000152c7984 */ /* 0x000ee80000000a00 */
[----:B------:R-:W4:Y:S04]  /*3b80*/  LDS.64 R38, [R21+0x100] ;  /* 0x0001000015267984 */ /* 0x000f280000000a00 */
[----:B------:R-:W5:Y:S04]  /*3b90*/  LDS.64 R30, [R21+0x180] ;  /* 0x00018000151e7984 */ /* 0x000f680000000a00 */
[----:B-1----:R-:W0:Y:S01]  /*3ba0*/  LDS.64 R28, [R21+0x200] ;  /* 0x00020000151c7984 */ /* 0x002e220000000a00 */
[----:B--2---:R-:W-:-:S03]  /*3bb0*/  DFMA R42, R34, R42, RZ ;  /* 0x0000002a222a722b */ /* 0x004fc600000000ff */
[----:B------:R-:W1:Y:S05]  /*3bc0*/  LDS.64 R34, [R21+0x280] ;  /* 0x0002800015227984 */ /* 0x000e6a0000000a00 */
[----:B---3--:R-:W-:Y:S01]  /*3bd0*/  DFMA R42, R40, R44, R42 ;  /* 0x0000002c282a722b */ /* 0x008fe2000000002a */
[----:B------:R-:W2:Y:S07]  /*3be0*/  LDS.64 R40, [R21+0x300] ;  /* 0x0003000015287984 */ /* 0x000eae0000000a00 */
[----:B----4-:R-:W-:Y:S01]  /*3bf0*/  DFMA R38, R36, R38, R42 ;  /* 0x000000262426722b */ /* 0x010fe2000000002a */
[----:B------:R-:W3:Y:S07]  /*3c00*/  LDS.64 R36, [R21+0x380] ;  /* 0x0003800015247984 */ /* 0x000eee0000000a00 */
[----:B-----5:R-:W-:Y:S01]  /*3c10*/  DFMA R32, R32, R30, R38 ;  /* 0x0000001e2020722b */ /* 0x020fe20000000026 */
[----:B------:R-:W4:Y:S07]  /*3c20*/  LDS.64 R30, [R21+0x400] ;  /* 0x00040000151e7984 */ /* 0x000f2e0000000a00 */
[----:B0-----:R-:W-:Y:S01]  /*3c30*/  DFMA R28, R26, R28, R32 ;  /* 0x0000001c1a1c722b */ /* 0x001fe20000000020 */
[----:B------:R-:W0:Y:S07]  /*3c40*/  LDS.64 R26, [R21+0x480] ;  /* 0x00048000151a7984 */ /* 0x000e2e0000000a00 */
[----:B-1----:R-:W-:Y:S01]  /*3c50*/  DFMA R28, R24, R34, R28 ;  /* 0x00000022181c722b */ /* 0x002fe2000000001c */
[----:B------:R-:W1:Y:S07]  /*3c60*/  LDS.64 R24, [R21+0x500] ;  /* 0x0005000015187984 */ /* 0x000e6e0000000a00 */
[----:B--2---:R-:W-:-:S02]  /*3c70*/  DFMA R2, R2, R40, R28 ;  /* 0x000000280202722b */ /* 0x004fc4000000001c */
[----:B------:R-:W2:Y:S06]  /*3c80*/  LDS.64 R28, [R21+0x580] ;  /* 0x00058000151c7984 */ /* 0x000eac0000000a00 */
[----:B---3--:R-:W-:Y:S01]  /*3c90*/  DFMA R2, R4, R36, R2 ;  /* 0x000000240402722b */ /* 0x008fe20000000002 */
[----:B------:R-:W3:Y:S07]  /*3ca0*/  LDS.64 R4, [R21+0x600] ;  /* 0x0006000015047984 */ /* 0x000eee0000000a00 */
[----:B----4-:R-:W-:Y:S01]  /*3cb0*/  DFMA R2, R6, R30, R2 ;  /* 0x0000001e0602722b */ /* 0x010fe20000000002 */
[----:B------:R-:W4:Y:S07]  /*3cc0*/  LDS.64 R6, [R21+0x680] ;  /* 0x0006800015067984 */ /* 0x000f2e0000000a00 */
[----:B0-----:R-:W-:Y:S01]  /*3cd0*/  DFMA R2, R8, R26, R2 ;  /* 0x0000001a0802722b */ /* 0x001fe20000000002 */
[----:B------:R-:W0:Y:S07]  /*3ce0*/  LDS.64 R8, [R21+0x700] ;  /* 0x0007000015087984 */ /* 0x000e2e0000000a00 */
[----:B-1----:R-:W-:Y:S01]  /*3cf0*/  DFMA R2, R10, R24, R2 ;  /* 0x000000180a02722b */ /* 0x002fe20000000002 */
[----:B------:R-:W1:Y:S07]  /*3d00*/  LDS.64 R10, [R21+0x780] ;  /* 0x00078000150a7984 */ /* 0x000e6e0000000a00 */
[----:B--2---:R-:W-:-:S08]  /*3d10*/  DFMA R2, R12, R28, R2 ;  /* 0x0000001c0c02722b */ /* 0x004fd00000000002 */
[----:B---3--:R-:W-:Y:S01]  /*3d20*/  DFMA R2, R14, R4, R2 ;  /* 0x000000040e02722b */ /* 0x008fe20000000002 */
[----:B------:R-:W2:Y:S07]  /*3d30*/  LDC.64 R4, c[0x0][0x3b8] ;  /* 0x0000ee00ff047b82 */ /* 0x000eae0000000a00 */
[----:B----4-:R-:W-:Y:S01]  /*3d40*/  DFMA R2, R16, R6, R2 ;  /* 0x000000061002722b */ /* 0x010fe20000000002 */
[----:B------:R-:W-:-:S05]  /*3d50*/  IADD3 R7, PT, PT, R20, UR22, RZ ;  /* 0x0000001614077c10 */ /* 0x000fca000fffe0ff */
[----:B------:R-:W-:Y:S02]  /*3d60*/  IMAD R7, R0, UR7, R7 ;  /* 0x0000000700077c24 */ /* 0x000fe4000f8e0207 */
[----:B0-----:R-:W-:-:S08]  /*3d70*/  DFMA R2, R18, R8, R2 ;  /* 0x000000081202722b */ /* 0x001fd00000000002 */
[----:B-1----:R-:W-:Y:S01]  /*3d80*/  DFMA R2, R22, R10, R2 ;  /* 0x0000000a1602722b */ /* 0x002fe20000000002 */
[----:B--2---:R-:W-:-:S06]  /*3d90*/  IMAD.WIDE R4, R7, 0x8, R4 ;  /* 0x0000000807047825 */ /* 0x004fcc00078e0204 */
[----:B------:R-:W-:Y:S01]  /*3da0*/  REDG.E.ADD.F64.RN.STRONG.GPU desc[UR16][R4.64], R2 ;  /* 0x00000002040079a6 */ /* 0x000fe2000c12ff10 */
[----:B------:R-:W-:Y:S05]  /*3db0*/  EXIT ;  /* 0x000000000000794d */ /* 0x000fea0003800000 */
.L_x_24:
        /* <DEDUP_REMOVED lines=12> */
.L_x_109:


//--------------------- .text.twocenter_fock_ri_41_kernel --------------------------
	.section	.text.twocenter_fock_ri_41_kernel,"ax",@progbits
	.align	128
        .global         twocenter_fock_ri_41_kernel
        .type           twocenter_fock_ri_41_kernel,@function
        .size           twocenter_fock_ri_41_kernel,(.L_x_110 - twocenter_fock_ri_41_kernel)
        .other          twocenter_fock_ri_41_kernel,@"STO_CUDA_ENTRY STV_DEFAULT"
twocenter_fock_ri_41_kernel:
.text.twocenter_fock_ri_41_kernel:
[----:B------:R-:W-:Y:S08]  /*0000*/  LDC R1, c[0x0][0x37c] ;  /* 0x0000df00ff017b82 */ /* 0x000ff00000000800 */
[----:B------:R-:W0:Y:S01]  /*0010*/  S2UR UR28, SR_CTAID.X ;  /* 0x00000000001c79c3 */ /* 0x000e220000002500 */
[----:B------:R-:W0:Y:S02]  /*0020*/  LDCU UR4, c[0x0][0x3c4] ;  /* 0x00007880ff0477ac */ /* 0x000e240008000800 */
[----:B0-----:R-:W-:-:S06]  /*0030*/  UISETP.GE.AND UP0, UPT, UR28, UR4, UPT ;  /* 0x000000041c00728c */ /* 0x001fcc000bf06270 */
[----:B------:R-:W-:-:S13]  /*0040*/  PLOP3.LUT P0, PT, PT, PT, UP0, 0x80, 0x8 ;  /* 0x000000000008781c */ /* 0x000fda0003f0f008 */
[----:B------:R-:W-:Y:S05]  /*0050*/  @P0 EXIT ;  /* 0x000000000000094d */ /* 0x000fea0003800000 */
[----:B------:R-:W0:Y:S01]  /*0060*/  LDCU.128 UR4, c[0x0][0x380] ;  /* 0x00007000ff0477ac */ /* 0x000e220008000c00 */
[----:B------:R-:W1:Y:S01]  /*0070*/  LDCU.64 UR16, c[0x0][0x358] ;  /* 0x00006b00ff1077ac */ /* 0x000e620008000a00 */
[----:B------:R-:W2:Y:S01]  /*0080*/  LDCU.128 UR12, c[0x0][0x390] ;  /* 0x00007200ff0c77ac */ /* 0x000ea20008000c00 */
[----:B0-----:R-:W-:Y:S02]  /*0090*/  UIMAD.WIDE.U32 UR6, UR28, 0x4, UR6 ;  /* 0x000000041c0678a5 */ /* 0x001fe4000f8e0006 */
[----:B------:R-:W-:-:S04]  /*00a0*/  UIMAD.WIDE.U32 UR4, UR28, 0x4, UR4 ;  /* 0x000000041c0478a5 */ /* 0x000fc8000f8e0004 */
[----:B------:R-:W-:Y:S02]  /*00b0*/  IMAD.U32 R8, RZ, RZ, UR6 ;  /* 0x00000006ff087e24 */ /* 0x000fe4000f8e00ff */
[----:B------:R-:W-:Y:S01]  /*00c0*/  IMAD.U32 R9, RZ, RZ, UR7 ;  /* 0x00000007ff097e24 */ /* 0x000fe2000f8e00ff */
[----:B------:R-:W-:Y:S01]  /*00d0*/  MOV R6, UR4 ;  /* 0x0000000400067c02 */ /* 0x000fe20008000f00 */
[----:B------:R-:W-:-:S03]  /*00e0*/  IMAD.U32 R7, RZ, RZ, UR5 ;  /* 0x00000005ff077e24 */ /* 0x000fc6000f8e00ff */
[----:B-1----:R-:W3:Y:S04]  /*00f0*/  LDG.E.CONSTANT R5, desc[UR16][R8.64] ;  /* 0x0000001008057981 */ /* 0x002ee8000c1e9900 */
[----:B------:R-:W4:Y:S01]  /*0100*/  LDG.E.CONSTANT R7, desc[UR16][R6.64] ;  /* 0x0000001006077981 */ /* 0x000f22000c1e9900 */
[----:B--2---:R-:W-:Y:S01]  /*0110*/  MOV R3, UR13 ;  /* 0x0000000d00037c02 */ /* 0x004fe20008000f00 */
[----:B------:R-:W-:Y:S01]  /*0120*/  IMAD.U32 R2, RZ, RZ, UR12 ;  /* 0x0000000cff027e24 */ /* 0x000fe2000f8e00ff */
[----:B------:R-:W0:Y:S03]  /*0130*/  S2R R0, SR_TID.X ;  /* 0x0000000000007919 */ /* 0x000e260000002100 */
[----:B---3--:R-:W-:-:S04]  /*0140*/  IMAD.WIDE R4, R5, 0x4, R2 ;  /* 0x0000000405047825 */ /* 0x008fc800078e0202 */
[----:B----4-:R-:W-:Y:S02]  /*0150*/  IMAD.WIDE R2, R7, 0x4, R2 ;  /* 0x0000000407027825 */ /* 0x010fe400078e0202 */
[----:B------:R-:W2:Y:S04]  /*0160*/  LDG.E.CONSTANT R4, desc[UR16][R4.64] ;  /* 0x0000001004047981 */ /* 0x000ea8000c1e9900 */
[----:B------:R1:W5:Y:S01]  /*0170*/  LDG.E.CONSTANT R3, desc[UR16][R2.64] ;  /* 0x0000001002037981 */ /* 0x000362000c1e9900 */
[----:B0-----:R-:W-:Y:S01]  /*0180*/  ISETP.NE.AND P0, PT, R0, RZ, PT ;  /* 0x000000ff0000720c */ /* 0x001fe20003f05270 */
[----:B------:R-:W-:Y:S01]  /*0190*/  BSSY.RECONVERGENT B0, `(.L_x_25) ;  /* 0x00001cb000007945 */ /* 0x000fe20003800200 */
[----:B--2---:R-:W-:-:S11]  /*01a0*/  R2UR UR12, R4 ;  /* 0x00000000040c72ca */ /* 0x004fd600000e0000 */
[----:B-1----:R-:W-:Y:S05]  /*01b0*/  @P0 BRA `(.L_x_26) ;  /* 0x0000001c00200947 */ /* 0x002fea0003800000 */
[----:B------:R-:W-:Y:S01]  /*01c0*/  UIMAD.WIDE.U32 UR4, UR28, 0xb0, UR14 ;  /* 0x000000b01c0478a5 */ /* 0x000fe2000f8e000e */
[----:B------:R-:W0:Y:S05]  /*01d0*/  LDCU.128 UR8, c[0x0][0x3a0] ;  /* 0x00007400ff0877ac */ /* 0x000e2a0008000c00 */
[----:B------:R-:W-:Y:S02]  /*01e0*/  IMAD.U32 R26, RZ, RZ, UR4 ;  /* 0x00000004ff1a7e24 */ /* 0x000fe4000f8e00ff */
[----:B------:R-:W-:-:S05]  /*01f0*/  IMAD.U32 R27, RZ, RZ, UR5 ;  /* 0x00000005ff1b7e24 */ /* 0x000fca000f8e00ff */
[----:B------:R-:W2:Y:S01]  /*0200*/  LDG.E.64.CONSTANT R4, desc[UR16][R26.64+0x8] ;  /* 0x000008101a047981 */ /* 0x000ea2000c1e9b00 */
[----:B------:R-:W-:Y:S02]  /*0210*/  USHF.L.U32 UR4, UR28, 0x7, URZ ;  /* 0x000000071c047899 */ /* 0x000fe400080006ff */
[----:B------:R-:W-:Y:S01]  /*0220*/  USHF.R.U32.HI UR5, URZ, 0x19, UR28 ;  /* 0x00000019ff057899 */ /* 0x000fe2000801161c */
[----:B------:R-:W3:Y:S01]  /*0230*/  LDG.E.64.CONSTANT R40, desc[UR16][R26.64+0x18] ;  /* 0x000018101a287981 */ /* 0x000ee2000c1e9b00 */
[----:B0-----:R-:W-:-:S03]  /*0240*/  UIADD3 UR6, UP1, UPT, UR4, UR10, URZ ;  /* 0x0000000a04067290 */ /* 0x001fc6000ff3e0ff */
[----:B------:R0:W5:Y:S01]  /*0250*/  LDG.E.64.CONSTANT R6, desc[UR16][R26.64+0x10] ;  /* 0x000010101a067981 */ /* 0x000162000c1e9b00 */
[----:B------:R-:W-:Y:S02]  /*0260*/  UIADD3 UR7, UP0, UPT, UR4, UR8, URZ ;  /* 0x0000000804077290 */ /* 0x000fe4000ff1e0ff */
[----:B------:R-:W-:Y:S01]  /*0270*/  UIADD3.X UR4, UPT, UPT, UR5, UR11, URZ, UP1, !UPT ;  /* 0x0000000b05047290 */ /* 0x000fe20008ffe4ff */
[----:B------:R-:W-:Y:S01]  /*0280*/  MOV R28, UR6 ;  /* 0x00000006001c7c02 */ /* 0x000fe20008000f00 */
[----:B------:R-:W-:Y:S02]  /*0290*/  UIADD3.X UR5, UPT, UPT, UR5, UR9, URZ, UP0, !UPT ;  /* 0x0000000905057290 */ /* 0x000fe400087fe4ff */
[----:B------:R-:W-:Y:S02]  /*02a0*/  IMAD.U32 R42, RZ, RZ, UR7 ;  /* 0x00000007ff2a7e24 */ /* 0x000fe4000f8e00ff */
[----:B------:R-:W-:Y:S02]  /*02b0*/  IMAD.U32 R29, RZ, RZ, UR4 ;  /* 0x00000004ff1d7e24 */ /* 0x000fe4000f8e00ff */
[----:B------:R-:W-:-:S03]  /*02c0*/  MOV R43, UR5 ;  /* 0x00000005002b7c02 */ /* 0x000fc60008000f00 */
[----:B------:R-:W4:Y:S04]  /*02d0*/  LDG.E.64.CONSTANT R44, desc[UR16][R28.64] ;  /* 0x000000101c2c7981 */ /* 0x000f28000c1e9b00 */
[----:B------:R0:W5:Y:S04]  /*02e0*/  LDG.E.64.CONSTANT R8, desc[UR16][R42.64] ;  /* 0x000000102a087981 */ /* 0x000168000c1e9b00 */
        /* <DEDUP_REMOVED lines=13> */
[----:B------:R0:W5:Y:S01]  /*03c0*/  LDG.E.64.CONSTANT R38, desc[UR16][R42.64+0x78] ;  /* 0x000078102a267981 */ /* 0x000162000c1e9b00 */
[----:B--2---:R-:W-:-:S02]  /*03d0*/  R2UR UR8, R4 ;  /* 0x00000000040872ca */ /* 0x004fc400000e0000 */
[----:B------:R-:W-:Y:S02]  /*03e0*/  R2UR UR9, R5 ;  /* 0x00000000050972ca */ /* 0x000fe400000e0000 */
[----:B------:R0:W5:Y:S04]  /*03f0*/  LDG.E.64.CONSTANT R4, desc[UR16][R26.64] ;  /* 0x000000101a047981 */ /* 0x000168000c1e9b00 */
[----:B------:R0:W5:Y:S01]  /*0400*/  LDG.E.64.CONSTANT R26, desc[UR16][R42.64+0x48] ;  /* 0x000048102a1a7981 */ /* 0x000162000c1e9b00 */
[----:B------:R-:W1:Y:S01]  /*0410*/  S2UR UR6, SR_CgaCtaId ;  /* 0x00000000000679c3 */ /* 0x000e620000008800 */
[----:B------:R-:W-:Y:S01]  /*0420*/  UMOV UR4, 0x400 ;  /* 0x0000040000047882 */ /* 0x000fe20000000000 */
[----:B---3--:R-:W-:Y:S02]  /*0430*/  R2UR UR10, R40 ;  /* 0x00000000280a72ca */ /* 0x008fe400000e0000 */
[----:B------:R-:W-:Y:S01]  /*0440*/  R2UR UR11, R41 ;  /* 0x00000000290b72ca */ /* 0x000fe200000e0000 */
[----:B-1----:R-:W-:-:S09]  /*0450*/  ULEA UR6, UR6, UR4, 0x18 ;  /* 0x0000000406067291 */ /* 0x002fd2000f8ec0ff */
        /* <DEDUP_REMOVED lines=128> */
[----:B----4-:R-:W-:-:S02]  /*0c60*/  R2UR UR18, R44 ;  /* 0x000000002c1272ca */ /* 0x010fc400000e0000 */
[----:B------:R-:W-:Y:S01]  /*0c70*/  R2UR UR19, R45 ;  /* 0x000000002d1372ca */ /* 0x000fe200000e0000 */
[----:B------:R-:W-:-:S03]  /*0c80*/  UIADD3 UR4, UP0, UPT, UR7, 0x10, URZ ;  /* 0x0000001007047890 */ /* 0x000fc6000ff1e0ff */
[----:B------:R-:W-:Y:S01]  /*0c90*/  UMOV UR7, 0x100 ;  /* 0x0000010000077882 */ /* 0x000fe20000000000 */
[----:B0-----:R-:W-:-:S12]  /*0ca0*/  UIADD3.X UR5, UPT, UPT, URZ, UR5, URZ, UP0, !UPT ;  /* 0x00000005ff057290 */ /* 0x001fd800087fe4ff */
.L_x_27:
[----:B------:R-:W-:Y:S02]  /*0cb0*/  IMAD.U32 R44, RZ, RZ, UR4 ;  /* 0x00000004ff2c7e24 */ /* 0x000fe4000f8e00ff */
[----:B------:R-:W-:-:S05]  /*0cc0*/  IMAD.U32 R45, RZ, RZ, UR5 ;  /* 0x00000005ff2d7e24 */ /* 0x000fca000f8e00ff */
[----:B0-----:R-:W2:Y:S02]  /*0cd0*/  LDG.E.64.CONSTANT R40, desc[UR16][R44.64+-0x10] ;  /* 0xfffff0102c287981 */ /* 0x001ea4000c1e9b00 */
[----:B--2---:R-:W-:Y:S02]  /*0ce0*/  R2UR UR20, R40 ;  /* 0x00000000281472ca */ /* 0x004fe400000e0000 */
[----:B------:R-:W-:-:S13]  /*0cf0*/  R2UR UR21, R41 ;  /* 0x00000000291572ca */ /* 0x000fda00000e0000 */
[----:B-----5:R-:W-:Y:S02]  /*0d00*/  DMUL R40, R8, UR20 ;  /* 0x0000001408287c28 */ /* 0x020fe40008000000 */
[----:B------:R-:W-:-:S06]  /*0d10*/  DMUL R42, R10, UR20 ;  /* 0x000000140a2a7c28 */ /* 0x000fcc0008000000 */
[----:B------:R-:W-:Y:S02]  /*0d20*/  DMUL R40, R4, R40 ;  /* 0x0000002804287228 */ /* 0x000fe40000000000 */
[----:B------:R-:W-:-:S06]  /*0d30*/  DMUL R42, R42, UR8 ;  /* 0x000000082a2a7c28 */ /* 0x000fcc0008000000 */
[----:B------:R-:W-:Y:S02]  /*0d40*/  DMUL R40, R40, UR18 ;  /* 0x0000001228287c28 */ /* 0x000fe40008000000 */
[----:B------:R-:W-:-:S06]  /*0d50*/  DMUL R42, R42, UR18 ;  /* 0x000000122a2a7c28 */ /* 0x000fcc0008000000 */
[----:B------:R-:W-:-:S08]  /*0d60*/  DFMA R40, R40, UR18, RZ ;  /* 0x0000001228287c2b */ /* 0x000fd000080000ff */
[----:B------:R-:W-:Y:S02]  /*0d70*/  DFMA R40, R42, UR18, R40 ;  /* 0x000000122a287c2b */ /* 0x000fe40008000028 */
[----:B------:R-:W-:-:S08]  /*0d80*/  DMUL R42, R12, UR20 ;  /* 0x000000140c2a7c28 */ /* 0x000fd00008000000 */
[----:B------:R-:W-:-:S08]  /*0d90*/  DMUL R42, RZ, R42 ;  /* 0x0000002aff2a7228 */ /* 0x000fd00000000000 */
[----:B------:R-:W-:-:S08]  /*0da0*/  DMUL R42, R42, UR18 ;  /* 0x000000122a2a7c28 */ /* 0x000fd00008000000 */
[----:B------:R-:W-:Y:S02]  /*0db0*/  DFMA R40, R42, UR18, R40 ;  /* 0x000000122a287c2b */ /* 0x000fe40008000028 */
[----:B------:R-:W-:-:S08]  /*0dc0*/  DMUL R42, R14, UR20 ;  /* 0x000000140e2a7c28 */ /* 0x000fd00008000000 */
[----:B------:R-:W-:-:S08]  /*0dd0*/  DMUL R42, RZ, R42 ;  /* 0x0000002aff2a7228 */ /* 0x000fd00000000000 */
[----:B------:R-:W-:-:S08]  /*0de0*/  DMUL R42, R42, UR18 ;  /* 0x000000122a2a7c28 */ /* 0x000fd00008000000 */
[----:B------:R-:W-:Y:S02]  /*0df0*/  DFMA R40, R42, UR18, R40 ;  /* 0x000000122a287c2b */ /* 0x000fe40008000028 */
[----:B------:R-:W2:Y:S02]  /*0e00*/  LDG.E.64.CONSTANT R42, desc[UR16][R44.64+-0x8] ;  /* 0xfffff8102c2a7981 */ /* 0x000ea4000c1e9b00 */
[----:B--2---:R-:W-:Y:S02]  /*0e10*/  R2UR UR22, R42 ;  /* 0x000000002a1672ca */ /* 0x004fe400000e0000 */
[----:B------:R-:W-:-:S13]  /*0e20*/  R2UR UR23, R43 ;  /* 0x000000002b1772ca */ /* 0x000fda00000e0000 */
[----:B------:R-:W-:-:S08]  /*0e30*/  DMUL R42, R8, UR22 ;  /* 0x00000016082a7c28 */ /* 0x000fd00008000000 */
[----:B------:R-:W-:-:S08]  /*0e40*/  DMUL R42, R42, UR8 ;  /* 0x000000082a2a7c28 */ /* 0x000fd00008000000 */
[----:B------:R-:W-:-:S08]  /*0e50*/  DMUL R42, R42, UR18 ;  /* 0x000000122a2a7c28 */ /* 0x000fd00008000000 */
[----:B------:R-:W-:Y:S02]  /*0e60*/  DFMA R40, R42, UR18, R40 ;  /* 0x000000122a287c2b */ /* 0x000fe40008000028 */
[----:B------:R-:W-:-:S08]  /*0e70*/  DMUL R42, R10, UR22 ;  /* 0x000000160a2a7c28 */ /* 0x000fd00008000000 */
[----:B------:R-:W-:-:S08]  /*0e80*/  DMUL R42, R6, R42 ;  /* 0x0000002a062a7228 */ /* 0x000fd00000000000 */
[----:B------:R-:W-:-:S08]  /*0e90*/  DMUL R42, R42, UR18 ;  /* 0x000000122a2a7c28 */ /* 0x000fd00008000000 */
        /* <DEDUP_REMOVED lines=20> */
[----:B------:R-:W-:-:S08]  /*0fe0*/  DMUL R42, R12, UR24 ;  /* 0x000000180c2a7c28 */ /* 0x000fd00008000000 */
[----:B------:R-:W-:-:S08]  /*0ff0*/  DMUL R42, R42, UR10 ;  /* 0x0000000a2a2a7c28 */ /* 0x000fd00008000000 */
[----:B------:R-:W-:-:S08]  /*1000*/  DMUL R42, R42, UR18 ;  /* 0x000000122a2a7c28 */ /* 0x000fd00008000000 */
[----:B------:R-:W-:Y:S02]  /*1010*/  DFMA R40, R42, UR18, R40 ;  /* 0x000000122a287c2b */ /* 0x000fe40008000028 */
[----:B------:R-:W-:-:S08]  /*1020*/  DMUL R42, R14, UR24 ;  /* 0x000000180e2a7c28 */ /* 0x000fd00008000000 */
[----:B------:R-:W-:-:S08]  /*1030*/  DMUL R42, RZ, R42 ;  /* 0x0000002aff2a7228 */ /* 0x000fd00000000000 */
[----:B------:R-:W-:-:S08]  /*1040*/  DMUL R42, R42, UR18 ;  /* 0x000000122a2a7c28 */ /* 0x000fd00008000000 */
[----:B------:R-:W-:Y:S02]  /*1050*/  DFMA R40, R42, UR18, R40 ;  /* 0x000000122a287c2b */ /* 0x000fe40008000028 */
[----:B------:R0:W2:Y:S01]  /*1060*/  LDG.E.64.CONSTANT R42, desc[UR16][R44.64+0x8] ;  /* 0x000008102c2a7981 */ /* 0x0000a2000c1e9b00 */
[----:B------:R-:W-:Y:S01]  /*1070*/  MOV R0, UR7 ;  /* 0x0000000700007c02 */ /* 0x000fe20008000f00 */
[----:B------:R-:W-:-:S04]  /*1080*/  UIADD3 UR4, UP0, UPT, UR4, 0x20, URZ ;  /* 0x0000002004047890 */ /* 0x000fc8000ff1e0ff */
[----:B------:R-:W-:Y:S01]  /*1090*/  UIADD3.X UR5, UPT, UPT, URZ, UR5, URZ, UP0, !UPT ;  /* 0x00000005ff057290 */ /* 0x000fe200087fe4ff */
[----:B0-----:R-:W-:-:S08]  /*10a0*/  DMUL R44, R18, UR20 ;  /* 0x00000014122c7c28 */ /* 0x001fd00008000000 */
[----:B------:R-:W-:-:S08]  /*10b0*/  DMUL R44, R44, UR8 ;  /* 0x000000082c2c7c28 */ /* 0x000fd00008000000 */
[----:B------:R-:W-:Y:S01]  /*10c0*/  DMUL R44, R44, UR18 ;  /* 0x000000122c2c7c28 */ /* 0x000fe20008000000 */
        /* <DEDUP_REMOVED lines=18> */
[----:B------:R-:W-:-:S05]  /*11f0*/  DMUL R40, R16, UR20 ;  /* 0x0000001410287c28 */ /* 0x000fca0008000000 */
[----:B------:R0:W-:Y:S03]  /*1200*/  STS.64 [R0+UR6+-0x100], R42 ;  /* 0xffff002a00007988 */ /* 0x0001e60008000a06 */
[----:B------:R-:W-:-:S08]  /*1210*/  DMUL R40, R4, R40 ;  /* 0x0000002804287228 */ /* 0x000fd00000000000 */
[----:B------:R-:W-:Y:S02]  /*1220*/  DMUL R40, R40, UR18 ;  /* 0x0000001228287c28 */ /* 0x000fe40008000000 */
[----:B0-----:R-:W-:-:S06]  /*1230*/  DMUL R42, R22, UR20 ;  /* 0x00000014162a7c28 */ /* 0x001fcc0008000000 */
[----:B------:R-:W-:Y:S02]  /*1240*/  DFMA R40, R40, UR18, RZ ;  /* 0x0000001228287c2b */ /* 0x000fe400080000ff */
[----:B------:R-:W-:-:S06]  /*1250*/  DMUL R42, RZ, R42 ;  /* 0x0000002aff2a7228 */ /* 0x000fcc0000000000 */
[----:B------:R-:W-:Y:S02]  /*1260*/  DFMA R40, R44, UR18, R40 ;  /* 0x000000122c287c2b */ /* 0x000fe40008000028 */
[----:B------:R-:W-:Y:S02]  /*1270*/  DMUL R44, R20, UR20 ;  /* 0x00000014142c7c28 */ /* 0x000fe40008000000 */
[----:B------:R-:W-:-:S06]  /*1280*/  DMUL R42, R42, UR18 ;  /* 0x000000122a2a7c28 */ /* 0x000fcc0008000000 */
[----:B------:R-:W-:-:S08]  /*1290*/  DMUL R44, RZ, R44 ;  /* 0x0000002cff2c7228 */ /* 0x000fd00000000000 */
[----:B------:R-:W-:-:S08]  /*12a0*/  DMUL R44, R44, UR18 ;  /* 0x000000122c2c7c28 */ /* 0x000fd00008000000 */
[----:B------:R-:W-:Y:S02]  /*12b0*/  DFMA R40, R44, UR18, R40 ;  /* 0x000000122c287c2b */ /* 0x000fe40008000028 */
[----:B------:R-:W-:-:S06]  /*12c0*/  DMUL R44, R26, UR20 ;  /* 0x000000141a2c7c28 */ /* 0x000fcc0008000000 */
[----:B------:R-:W-:Y:S02]  /*12d0*/  DFMA R40, R42, UR18, R40 ;  /* 0x000000122a287c2b */ /* 0x000fe40008000028 */
[----:B------:R-:W-:Y:S02]  /*12e0*/  DMUL R42, R16, UR22 ;  /* 0x00000016102a7c28 */ /* 0x000fe40008000000 */
[----:B------:R-:W-:-:S06]  /*12f0*/  DMUL R44, R44, UR8 ;  /* 0x000000082c2c7c28 */ /* 0x000fcc0008000000 */
[----:B------:R-:W-:Y:S02]  /*1300*/  DMUL R42, R42, UR8 ;  /* 0x000000082a2a7c28 */ /* 0x000fe40008000000 */
[----:B------:R-:W-:-:S06]  /*1310*/  DMUL R44, R44, UR18 ;  /* 0x000000122c2c7c28 */ /* 0x000fcc0008000000 */
        /* <DEDUP_REMOVED lines=112> */
[----:B------:R0:W-:Y:S03]  /*1a20*/  STS.64 [R0+UR6], R42 ;  /* 0x0000002a00007988 */ /* 0x0001e60008000a06 */
        /* <DEDUP_REMOVED lines=10> */
[----:B------:R-:W-:-:S08]  /*1ad0*/  DFMA R40, R44, UR18, R40 ;  /* 0x000000122c287c2b */ /* 0x000fd00008000028 */
[----:B------:R-:W-:Y:S02]  /*1ae0*/  DFMA R40, R42, UR18, R40 ;  /* 0x000000122a287c2b */ /* 0x000fe40008000028 */
        /* <DEDUP_REMOVED lines=47> */
[----:B------:R-:W-:Y:S01]  /*1de0*/  DFMA R40, R42, UR18, R40 ;  /* 0x000000122a287c2b */ /* 0x000fe20008000028 */
[----:B------:R-:W-:Y:S01]  /*1df0*/  IMAD.U32 R43, RZ, RZ, UR7 ;  /* 0x00000007ff2b7e24 */ /* 0x000fe2000f8e00ff */
[----:B------:R-:W-:-:S05]  /*1e00*/  UIADD3 UR7, UPT, UPT, UR7, 0x200, URZ ;  /* 0x0000020007077890 */ /* 0x000fca000fffe0ff */
[----:B------:R0:W-:Y:S01]  /*1e10*/  STS.64 [R43+UR6+0x80], R40 ;  /* 0x000080282b007988 */ /* 0x0001e20008000a06 */
[----:B------:R-:W-:-:S09]  /*1e20*/  UISETP.NE.AND UP0, UPT, UR7, 0x900, UPT ;  /* 0x000009000700788c */ /* 0x000fd2000bf05270 */
[----:B------:R-:W-:Y:S05]  /*1e30*/  BRA.U UP0, `(.L_x_27) ;  /* 0xffffffed009c7547 */ /* 0x000fea000b83ffff */
.L_x_26:
[----:B------:R-:W-:Y:S05]  /*1e40*/  BSYNC.RECONVERGENT B0 ;  /* 0x0000000000007941 */ /* 0x000fea0003800200 */
.L_x_25:
[----:B------:R-:W1:Y:S01]  /*1e50*/  S2R R0, SR_TID.X ;  /* 0x0000000000007919 */ /* 0x000e620000002100 */
[----:B------:R-:W-:Y:S01]  /*1e60*/  BAR.SYNC.DEFER_BLOCKING 0x0 ;  /* 0x0000000000007b1d */ /* 0x000fe20000010000 */
[----:B-1----:R-:W-:-:S13]  /*1e70*/  ISETP.GT.U32.AND P0, PT, R0, 0x2f, PT ;  /* 0x0000002f0000780c */ /* 0x002fda0003f04070 */
[----:B------:R-:W-:Y:S05]  /*1e80*/  @P0 EXIT ;  /* 0x000000000000094d */ /* 0x000fea0003800000 */
[----:B------:R-:W-:-:S13]  /*1e90*/  ISETP.GT.U32.AND P0, PT, R0, 0xf, PT ;  /* 0x0000000f0000780c */ /* 0x000fda0003f04070 */
[----:B------:R-:W-:Y:S05]  /*1ea0*/  @P0 BRA `(.L_x_28) ;  /* 0x0000000000580947 */ /* 0x000fea0003800000 */
[----:B------:R-:W1:Y:S01]  /*1eb0*/  LDCU UR9, c[0x0][0x3c0] ;  /* 0x00007800ff0977ac */ /* 0x000e620008000800 */
[----:B------:R-:W2:Y:S01]  /*1ec0*/  LDCU.128 UR4, c[0x0][0x3b0] ;  /* 0x00007600ff0477ac */ /* 0x000ea20008000c00 */
[----:B-1----:R-:W-:-:S04]  /*1ed0*/  UIMAD UR8, UR12, UR9, UR12 ;  /* 0x000000090c0872a4 */ /* 0x002fc8000f8e020c */
[----:B--2---:R-:W-:-:S06]  /*1ee0*/  UIMAD.WIDE UR4, UR8, 0x8, UR4 ;  /* 0x00000008080478a5 */ /* 0x004fcc000f8e0204 */
[----:B------:R-:W-:Y:S01]  /*1ef0*/  IMAD.U32 R4, RZ, RZ, UR4 ;  /* 0x00000004ff047e24 */ /* 0x000fe2000f8e00ff */
[----:B------:R-:W-:-:S06]  /*1f00*/  MOV R5, UR5 ;  /* 0x0000000500057c02 */ /* 0x000fcc0008000f00 */
[----:B------:R-:W2:Y:S01]  /*1f10*/  LDG.E.64.CONSTANT R4, desc[UR16][R4.64] ;  /* 0x0000001004047981 */ /* 0x000ea2000c1e9b00 */
[----:B------:R-:W1:Y:S01]  /*1f20*/  S2UR UR5, SR_CgaCtaId ;  /* 0x00000000000579c3 */ /* 0x000e620000008800 */
[----:B------:R-:W-:Y:S01]  /*1f30*/  UMOV UR4, 0x400 ;  /* 0x0000040000047882 */ /* 0x000fe20000000000 */
[----:B------:R-:W-:-:S05]  /*1f40*/  LOP3.LUT R2, R0, 0x3, RZ, 0xc0, !PT ;  /* 0x0000000300027812 */ /* 0x000fca00078ec0ff */
[----:B-----5:R-:W-:Y:S02]  /*1f50*/  IMAD.IADD R9, R3, 0x1, R2 ;  /* 0x0000000103097824 */ /* 0x020fe400078e0202 */
[----:B------:R-:W-:Y:S01]  /*1f60*/  IMAD.U32 R2, RZ, RZ, UR6 ;  /* 0x00000006ff027e24 */ /* 0x000fe2000f8e00ff */
[----:B-1----:R-:W-:-:S06]  /*1f70*/  ULEA UR4, UR5, UR4, 0x18 ;  /* 0x0000000405047291 */ /* 0x002fcc000f8ec0ff */
[C---:B------:R-:W-:Y:S02]  /*1f80*/  LEA R6, R0.reuse, UR4, 0x7 ;  /* 0x0000000400067c11 */ /* 0x040fe4000f8e38ff */
[----:B------:R-:W-:Y:S02]  /*1f90*/  LEA.HI R0, R0, R3, RZ, 0x1e ;  /* 0x0000000300007211 */ /* 0x000fe400078ff0ff */
[----:B------:R-:W-:Y:S02]  /*1fa0*/  MOV R3, UR7 ;  /* 0x0000000700037c02 */ /* 0x000fe40008000f00 */
[----:B------:R-:W2:Y:S01]  /*1fb0*/  LDS.64 R6, [R6] ;  /* 0x0000000006067984 */ /* 0x000ea20000000a00 */
[----:B------:R-:W-:-:S04]  /*1fc0*/  IMAD R9, R0, UR9, R9 ;  /* 0x0000000900097c24 */ /* 0x000fc8000f8e0209 */
[----:B------:R-:W-:Y:S01]  /*1fd0*/  IMAD.WIDE R2, R9, 0x8, R2 ;  /* 0x0000000809027825 */ /* 0x000fe200078e0202 */
[----:B--2---:R-:W-:-:S07]  /*1fe0*/  DFMA R4, R4, R6, RZ ;  /* 0x000000060404722b */ /* 0x004fce00000000ff */
[----:B------:R-:W-:Y:S01]  /*1ff0*/  REDG.E.ADD.F64.RN.STRONG.GPU desc[UR16][R2.64], R4 ;  /* 0x00000004020079a6 */ /* 0x000fe2000c12ff10 */
[----:B------:R-:W-:Y:S05]  /*2000*/  EXIT ;  /* 0x000000000000794d */ /* 0x000fea0003800000 */
.L_x_28:
[----:B------:R-:W-:-:S13]  /*2010*/  ISETP.GT.U32.AND P0, PT, R0, 0x1f, PT ;  /* 0x0000001f0000780c */ /* 0x000fda0003f04070 */
[----:B------:R-:W-:Y:S05]  /*2020*/  @P0 BRA `(.L_x_29) ;  /* 0x00000000009c0947 */ /* 0x000fea0003800000 */
[----:B------:R-:W-:-:S13]  /*2030*/  LOP3.LUT P0, RZ, R0, 0x3, RZ, 0xc0, !PT ;  /* 0x0000000300ff7812 */ /* 0x000fda000780c0ff */
[----:B------:R-:W-:Y:S05]  /*2040*/  @P0 EXIT ;  /* 0x000000000000094d */ /* 0x000fea0003800000 */
[----:B------:R-:W1:Y:S08]  /*2050*/  LDC R2, c[0x0][0x3c0] ;  /* 0x0000f000ff027b82 */ /* 0x000e700000000800 */
[----:B------:R-:W2:Y:S01]  /*2060*/  LDC.64 R6, c[0x0][0x3b0] ;  /* 0x0000ec00ff067b82 */ /* 0x000ea20000000a00 */
[----:B-1---5:R-:W-:-:S04]  /*2070*/  IMAD R5, R3, R2, UR12 ;  /* 0x0000000c03057e24 */ /* 0x022fc8000f8e0202 */
[----:B--2---:R-:W-:-:S03]  /*2080*/  IMAD.WIDE R6, R5, 0x8, R6 ;  /* 0x0000000805067825 */ /* 0x004fc600078e0206 */
[----:B------:R-:W1:Y:S02]  /*2090*/  LDC.64 R4, c[0x0][0x3b8] ;  /* 0x0000ee00ff047b82 */ /* 0x000e640000000a00 */
[----:B------:R2:W3:Y:S01]  /*20a0*/  LDG.E.64.CONSTANT R8, desc[UR16][R6.64] ;  /* 0x0000001006087981 */ /* 0x0004e2000c1e9b00 */
[----:B------:R-:W-:-:S05]  /*20b0*/  IMAD.WIDE R10, R2, 0x8, R6 ;  /* 0x00000008020a7825 */ /* 0x000fca00078e0206 */
[----:B------:R4:W3:Y:S01]  /*20c0*/  LDG.E.64.CONSTANT R12, desc[UR16][R10.64] ;  /* 0x000000100a0c7981 */ /* 0x0008e2000c1e9b00 */
[----:B------:R-:W-:-:S04]  /*20d0*/  IMAD.WIDE R14, R2, 0x8, R10 ;  /* 0x00000008020e7825 */ /* 0x000fc800078e020a */
[----:B------:R-:W-:Y:S01]  /*20e0*/  VIADD R18, R0, 0xfffffff0 ;  /* 0xfffffff000127836 */ /* 0x000fe20000000000 */
[----:B------:R0:W3:Y:S04]  /*20f0*/  LDG.E.64.CONSTANT R16, desc[UR16][R14.64] ;  /* 0x000000100e107981 */ /* 0x0000e8000c1e9b00 */
[----:B------:R-:W-:Y:S01]  /*2100*/  LEA.HI R3, R18, R3, RZ, 0x1e ;  /* 0x0000000312037211 */ /* 0x000fe200078ff0ff */
[----:B------:R-:W-:-:S04]  /*2110*/  IMAD.WIDE R18, R2, 0x8, R14 ;  /* 0x0000000802127825 */ /* 0x000fc800078e020e */
[----:B------:R-:W-:Y:S02]  /*2120*/  IMAD R23, R3, R2, UR12 ;  /* 0x0000000c03177e24 */ /* 0x000fe4000f8e0202 */
[----:B------:R-:W3:Y:S02]  /*2130*/  LDG.E.64.CONSTANT R18, desc[UR16][R18.64] ;  /* 0x0000001012127981 */ /* 0x000ee4000c1e9b00 */
[----:B-1----:R-:W-:-:S05]  /*2140*/  IMAD.WIDE R22, R23, 0x8, R4 ;  /* 0x0000000817167825 */ /* 0x002fca00078e0204 */
[----:B------:R-:W3:Y:S01]  /*2150*/  LDG.E.64 R24, desc[UR16][R22.64] ;  /* 0x0000001016187981 */ /* 0x000ee2000c1e1b00 */
[----:B------:R-:W1:Y:S01]  /*2160*/  S2UR UR5, SR_CgaCtaId ;  /* 0x00000000000579c3 */ /* 0x000e620000008800 */
[----:B------:R-:W-:Y:S01]  /*2170*/  UMOV UR4, 0x400 ;  /* 0x0000040000047882 */ /* 0x000fe20000000000 */
[----:B------:R-:W-:-:S04]  /*2180*/  IMAD R3, R2, UR12, R3 ;  /* 0x0000000c02037c24 */ /* 0x000fc8000f8e0203 */
[----:B------:R-:W-:Y:S01]  /*2190*/  IMAD.WIDE R4, R3, 0x8, R4 ;  /* 0x0000000803047825 */ /* 0x000fe200078e0204 */
[----:B-1----:R-:W-:-:S06]  /*21a0*/  ULEA UR4, UR5, UR4, 0x18 ;  /* 0x0000000405047291 */ /* 0x002fcc000f8ec0ff */
[----:B------:R-:W-:-:S05]  /*21b0*/  LEA R0, R0, UR4, 0x7 ;  /* 0x0000000400007c11 */ /* 0x000fca000f8e38ff */
[----:B--2---:R-:W3:Y:S04]  /*21c0*/  LDS.64 R6, [R0+-0x800] ;  /* 0xfff8000000067984 */ /* 0x004ee80000000a00 */
[----:B----4-:R-:W1:Y:S04]  /*21d0*/  LDS.64 R10, [R0+-0x780] ;  /* 0xfff88000000a7984 */ /* 0x010e680000000a00 */
[----:B0-----:R-:W0:Y:S04]  /*21e0*/  LDS.64 R14, [R0+-0x700] ;  /* 0xfff90000000e7984 */ /* 0x001e280000000a00 */
[----:B------:R-:W2:Y:S01]  /*21f0*/  LDS.64 R20, [R0+-0x680] ;  /* 0xfff9800000147984 */ /* 0x000ea20000000a00 */
[----:B---3--:R-:W-:-:S08]  /*2200*/  DFMA R6, R8, R6, RZ ;  /* 0x000000060806722b */ /* 0x008fd000000000ff */
[----:B-1----:R-:W-:-:S08]  /*2210*/  DFMA R6, R12, R10, R6 ;  /* 0x0000000a0c06722b */ /* 0x002fd00000000006 */
[----:B0-----:R-:W-:-:S08]  /*2220*/  DFMA R6, R16, R14, R6 ;  /* 0x0000000e1006722b */ /* 0x001fd00000000006 */
[----:B--2---:R-:W-:-:S08]  /*2230*/  DFMA R6, R18, R20, R6 ;  /* 0x000000141206722b */ /* 0x004fd00000000006 */
[----:B------:R-:W-:-:S07]  /*2240*/  DFMA R24, R6, -0.5, R24 ;  /* 0xbfe000000618782b */ /* 0x000fce0000000018 */
[----:B------:R-:W-:Y:S04]  /*2250*/  STG.E.64 desc[UR16][R22.64], R24 ;  /* 0x0000001816007986 */ /* 0x000fe8000c101b10 */
[----:B------:R-:W2:Y:S02]  /*2260*/  LDG.E.64 R2, desc[UR16][R4.64] ;  /* 0x0000001004027981 */ /* 0x000ea4000c1e1b00 */
[----:B--2---:R-:W-:-:S07]  /*2270*/  DFMA R2, R6, -0.5, R2 ;  /* 0xbfe000000602782b */ /* 0x004fce0000000002 */
[----:B------:R-:W-:Y:S01]  /*2280*/  STG.E.64 desc[UR16][R4.64], R2 ;  /* 0x0000000204007986 */ /* 0x000fe2000c101b10 */
[----:B------:R-:W-:Y:S05]  /*2290*/  EXIT ;  /* 0x000000000000794d */ /* 0x000fea0003800000 */
.L_x_29:
[----:B------:R-:W-:-:S04]  /*22a0*/  LOP3.LUT P0, RZ, R0, 0x3, RZ, 0xc0, !PT ;  /* 0x0000000300ff7812 */ /* 0x000fc8000780c0ff */
[----:B------:R-:W-:-:S13]  /*22b0*/  ISETP.GT.U32.OR P0, PT, R0, 0x23, P0 ;  /* 0x000000230000780c */ /* 0x000fda0000704470 */
[----:B------:R-:W-:Y:S05]  /*22c0*/  @P0 EXIT ;  /* 0x000000000000094d */ /* 0x000fea0003800000 */
[----:B------:R-:W1:Y:S08]  /*22d0*/  LDC R34, c[0x0][0x3c0] ;  /* 0x0000f000ff227b82 */ /* 0x000e700000000800 */
[----:B------:R-:W2:Y:S01]  /*22e0*/  LDC.64 R4, c[0x0][0x3b0] ;  /* 0x0000ec00ff047b82 */ /* 0x000ea20000000a00 */
[----:B-1---5:R-:W-:-:S04]  /*22f0*/  IMAD R3, R3, R34, R3 ;  /* 0x0000002203037224 */ /* 0x022fc800078e0203 */
[----:B--2---:R-:W-:-:S05]  /*2300*/  IMAD.WIDE R2, R3, 0x8, R4 ;  /* 0x0000000803027825 */ /* 0x004fca00078e0204 */
[----:B------:R-:W2:Y:S04]  /*2310*/  LDG.E.64.CONSTANT R28, desc[UR16][R2.64] ;  /* 0x00000010021c7981 */ /* 0x000ea8000c1e9b00 */
[----:B------:R-:W3:Y:S04]  /*2320*/  LDG.E.64.CONSTANT R30, desc[UR16][R2.64+0x8] ;  /* 0x00000810021e7981 */ /* 0x000ee8000c1e9b00 */
[----:B------:R-:W4:Y:S01]  /*2330*/  LDG.E.64.CONSTANT R36, desc[UR16][R2.64+0x10] ;  /* 0x0000101002247981 */ /* 0x000f22000c1e9b00 */
[----:B------:R-:W-:-:S03]  /*2340*/  IMAD.WIDE R32, R34, 0x8, R2 ;  /* 0x0000000822207825 */ /* 0x000fc600078e0202 */
[----:B------:R-:W4:Y:S04]  /*2350*/  LDG.E.64.CONSTANT R12, desc[UR16][R2.64+0x18] ;  /* 0x00001810020c7981 */ /* 0x000f28000c1e9b00 */
[----:B------:R-:W4:Y:S04]  /*2360*/  LDG.E.64.CONSTANT R26, desc[UR16][R32.64] ;  /* 0x00000010201a7981 */ /* 0x000f28000c1e9b00 */
[----:B------:R-:W4:Y:S04]  /*2370*/  LDG.E.64.CONSTANT R24, desc[UR16][R32.64+0x8] ;  /* 0x0000081020187981 */ /* 0x000f28000c1e9b00 */
[----:B------:R-:W4:Y:S01]  /*2380*/  LDG.E.64.CONSTANT R22, desc[UR16][R32.64+0x10] ;  /* 0x0000101020167981 */ /* 0x000f22000c1e9b00 */
[----:B------:R-:W-:-:S03]  /*2390*/  IMAD.WIDE R38, R34, 0x8, R32 ;  /* 0x0000000822267825 */ /* 0x000fc600078e0220 */
[----:B------:R1:W4:Y:S04]  /*23a0*/  LDG.E.64.CONSTANT R20, desc[UR16][R32.64+0x18] ;  /* 0x0000181020147981 */ /* 0x000328000c1e9b00 */
[----:B------:R-:W4:Y:S04]  /*23b0*/  LDG.E.64.CONSTANT R18, desc[UR16][R38.64] ;  /* 0x0000001026127981 */ /* 0x000f28000c1e9b00 */
[----:B------:R-:W4:Y:S04]  /*23c0*/  LDG.E.64.CONSTANT R16, desc[UR16][R38.64+0x8] ;  /* 0x0000081026107981 */ /* 0x000f28000c1e9b00 */
[----:B------:R-:W4:Y:S01]  /*23d0*/  LDG.E.64.CONSTANT R14, desc[UR16][R38.64+0x10] ;  /* 0x00001010260e7981 */ /* 0x000f22000c1e9b00 */
[----:B0-----:R-:W-:-:S03]  /*23e0*/  IMAD.WIDE R42, R34, 0x8, R38 ;  /* 0x00000008222a7825 */ /* 0x001fc600078e0226 */
[----:B------:R0:W4:Y:S04]  /*23f0*/  LDG.E.64.CONSTANT R10, desc[UR16][R38.64+0x18] ;  /* 0x00001810260a7981 */ /* 0x000128000c1e9b00 */
[----:B------:R-:W4:Y:S04]  /*2400*/  LDG.E.64.CONSTANT R8, desc[UR16][R42.64] ;  /* 0x000000102a087981 */ /* 0x000f28000c1e9b00 */
[----:B------:R-:W4:Y:S04]  /*2410*/  LDG.E.64.CONSTANT R6, desc[UR16][R42.64+0x8] ;  /* 0x000008102a067981 */ /* 0x000f28000c1e9b00 */
[----:B------:R-:W4:Y:S04]  /*2420*/  LDG.E.64.CONSTANT R4, desc[UR16][R42.64+0x10] ;  /* 0x000010102a047981 */ /* 0x000f28000c1e9b00 */
[----:B------:R-:W4:Y:S01]  /*2430*/  LDG.E.64.CONSTANT R2, desc[UR16][R42.64+0x18] ;  /* 0x000018102a027981 */ /* 0x000f22000c1e9b00 */
[----:B------:R-:W1:Y:S01]  /*2440*/  S2UR UR5, SR_CgaCtaId ;  /* 0x00000000000579c3 */ /* 0x000e620000008800 */
[----:B------:R-:W-:-:S02]  /*2450*/  UMOV UR4, 0x400 ;  /* 0x0000040000047882 */ /* 0x000fc40000000000 */
[----:B-1----:R-:W-:-:S06]  /*2460*/  ULEA UR4, UR5, UR4, 0x18 ;  /* 0x0000000405047291 */ /* 0x002fcc000f8ec0ff */
[C---:B------:R-:W-:Y:S02]  /*2470*/  LEA R35, R0.reuse, UR4, 0x3 ;  /* 0x0000000400237c11 */ /* 0x040fe4000f8e18ff */
[----:B------:R-:W-:-:S03]  /*2480*/  IADD3 R0, PT, PT, R0, -0x20, RZ ;  /* 0xffffffe000007810 */ /* 0x000fc60007ffe0ff */
[----:B------:R-:W2:Y:S04]  /*2490*/  LDS.64 R40, [R35+-0x100] ;  /* 0xffff000023287984 */ /* 0x000ea80000000a00 */
[----:B------:R-:W3:Y:S04]  /*24a0*/  LDS.64 R32, [R35+-0x80] ;  /* 0xffff800023207984 */ /* 0x000ee80000000a00 */
[----:B0-----:R-:W4:Y:S01]  /*24b0*/  LDS.64 R38, [R35] ;  /* 0x0000000023267984 */ /* 0x001f220000000a00 */
[----:B--2---:R-:W-:-:S03]  /*24c0*/  DFMA R40, R28, R40, RZ ;  /* 0x000000281c28722b */ /* 0x004fc600000000ff */
[----:B------:R-:W0:Y:S05]  /*24d0*/  LDS.64 R28, [R35+0x80] ;  /* 0x00008000231c7984 */ /* 0x000e2a0000000a00 */
[----:B---3--:R-:W-:Y:S01]  /*24e0*/  DFMA R40, R30, R32, R40 ;  /* 0x000000201e28722b */ /* 0x008fe20000000028 */
[----:B------:R-:W1:Y:S04]  /*24f0*/  LDS.64 R30, [R35+0x100] ;  /* 0x00010000231e7984 */ /* 0x000e680000000a00 */
[----:B------:R-:W2:Y:S03]  /*2500*/  LDS.64 R32, [R35+0x180] ;  /* 0x0001800023207984 */ /* 0x000ea60000000a00 */
[----:B----4-:R-:W-:Y:S01]  /*2510*/  DFMA R40, R36, R38, R40 ;  /* 0x000000262428722b */ /* 0x010fe20000000028 */
[----:B------:R-:W3:Y:S04]  /*2520*/  LDS.64 R36, [R35+0x200] ;  /* 0x0002000023247984 */ /* 0x000ee80000000a00 */
[----:B------:R-:W4:Y:S03]  /*2530*/  LDS.64 R38, [R35+0x280] ;  /* 0x0002800023267984 */ /* 0x000f260000000a00 */
[----:B0-----:R-:W-:Y:S01]  /*2540*/  DFMA R28, R12, R28, R40 ;  /* 0x0000001c0c1c722b */ /* 0x001fe20000000028 */
[----:B------:R-:W0:Y:S07]  /*2550*/  LDS.64 R12, [R35+0x300] ;  /* 0x00030000230c7984 */ /* 0x000e2e0000000a00 */
[----:B-1----:R-:W-:Y:S01]  /*2560*/  DFMA R28, R26, R30, R28 ;  /* 0x0000001e1a1c722b */ /* 0x002fe2000000001c */
[----:B------:R-:W1:Y:S07]  /*2570*/  LDS.64 R26, [R35+0x380] ;  /* 0x00038000231a7984 */ /* 0x000e6e0000000a00 */
[----:B--2---:R-:W-:Y:S01]  /*2580*/  DFMA R28, R24, R32, R28 ;  /* 0x00000020181c722b */ /* 0x004fe2000000001c */
[----:B------:R-:W2:Y:S07]  /*2590*/  LDS.64 R24, [R35+0x400] ;  /* 0x0004000023187984 */ /* 0x000eae0000000a00 */
[----:B---3--:R-:W-:Y:S01]  /*25a0*/  DFMA R28, R22, R36, R28 ;  /* 0x00000024161c722b */ /* 0x008fe2000000001c */
[----:B------:R-:W3:Y:S07]  /*25b0*/  LDS.64 R22, [R35+0x480] ;  /* 0x0004800023167984 */ /* 0x000eee0000000a00 */
[----:B----4-:R-:W-:Y:S01]  /*25c0*/  DFMA R28, R20, R38, R28 ;  /* 0x00000026141c722b */ /* 0x010fe2000000001c */
[----:B------:R-:W4:Y:S07]  /*25d0*/  LDS.64 R20, [R35+0x500] ;  /* 0x0005000023147984 */ /* 0x000f2e0000000a00 */
[----:B0-----:R-:W-:Y:S01]  /*25e0*/  DFMA R18, R18, R12, R28 ;  /* 0x0000000c1212722b */ /* 0x001fe2000000001c */
[----:B------:R-:W0:Y:S07]  /*25f0*/  LDS.64 R12, [R35+0x580] ;  /* 0x00058000230c7984 */ /* 0x000e2e0000000a00 */
[----:B-1----:R-:W-:-:S02]  /*2600*/  DFMA R16, R16, R26, R18 ;  /* 0x0000001a1010722b */ /* 0x002fc40000000012 */
[----:B------:R-:W1:Y:S06]  /*2610*/  LDS.64 R18, [R35+0x600] ;  /* 0x0006000023127984 */ /* 0x000e6c0000000a00 */
[----:B--2---:R-:W-:Y:S02]  /*2620*/  DFMA R14, R14, R24, R16 ;  /* 0x000000180e0e722b */ /* 0x004fe40000000010 */
[----:B------:R-:W2:Y:S06]  /*2630*/  LDS.64 R16, [R35+0x680] ;  /* 0x0006800023107984 */ /* 0x000eac0000000a00 */
[----:B---3--:R-:W-:-:S08]  /*2640*/  DFMA R10, R10, R22, R14 ;  /* 0x000000160a0a722b */ /* 0x008fd0000000000e */
[----:B----4-:R-:W-:Y:S02]  /*2650*/  DFMA R8, R8, R20, R10 ;  /* 0x000000140808722b */ /* 0x010fe4000000000a */
[----:B------:R-:W3:Y:S06]  /*2660*/  LDC.64 R10, c[0x0][0x3b8] ;  /* 0x0000ee00ff0a7b82 */ /* 0x000eec0000000a00 */
[----:B0-----:R-:W-:-:S08]  /*2670*/  DFMA R6, R6, R12, R8 ;  /* 0x0000000c0606722b */ /* 0x001fd00000000008 */
[----:B-1----:R-:W-:Y:S01]  /*2680*/  DFMA R4, R4, R18, R6 ;  /* 0x000000120404722b */ /* 0x002fe20000000006 */
[----:B------:R-:W-:-:S05]  /*2690*/  LEA.HI R7, R0, UR12, RZ, 0x1e ;  /* 0x0000000c00077c11 */ /* 0x000fca000f8ff0ff */
[----:B------:R-:W-:Y:S02]  /*26a0*/  IMAD R7, R7, R34, UR12 ;  /* 0x0000000c07077e24 */ /* 0x000fe4000f8e0222 */
[----:B--2---:R-:W-:Y:S02]  /*26b0*/  DFMA R2, R2, R16, R4 ;  /* 0x000000100202722b */ /* 0x004fe40000000004 */
[----:B---3--:R-:W-:-:S05]  /*26c0*/  IMAD.WIDE R4, R7, 0x8, R10 ;  /* 0x0000000807047825 */ /* 0x008fca00078e020a */
[----:B------:R-:W-:Y:S01]  /*26d0*/  REDG.E.ADD.F64.RN.STRONG.GPU desc[UR16][R4.64], R2 ;  /* 0x00000002040079a6 */ /* 0x000fe2000c12ff10 */
[----:B------:R-:W-:Y:S05]  /*26e0*/  EXIT ;  /* 0x000000000000794d */ /* 0x000fea0003800000 */
.L_x_30:
        /* <DEDUP_REMOVED lines=9> */
.L_x_110:


//--------------------- .text.twocenter_fock_ri_14_kernel --------------------------
	.section	.text.twocenter_fock_ri_14_kernel,"ax",@progbits
	.align	128
        .global         twocenter_fock_ri_14_kernel
        .type           twocenter_fock_ri_14_kernel,@function
        .size           twocenter_fock_ri_14_kernel,(.L_x_111 - twocenter_fock_ri_14_kernel)
        .other          twocenter_fock_ri_14_kernel,@"STO_CUDA_ENTRY STV_DEFAULT"
twocenter_fock_ri_14_kernel:
.text.twocenter_fock_ri_14_kernel:
[----:B------:R-:W-:Y:S01]  /*0000*/  LDC R1, c[0x0][0x37c] ;  /* 0x0000df00ff017b82 */ /* 0x000fe20000000800 */
[----:B------:R-:W0:Y:S01]  /*0010*/  S2R R28, SR_CTAID.X ;  /* 0x00000000001c7919 */ /* 0x000e220000002500 */
[----:B------:R-:W0:Y:S02]  /*0020*/  LDCU UR4, c[0x0][0x3c4] ;  /* 0x00007880ff0477ac */ /* 0x000e240008000800 */
[----:B0-----:R-:W-:-:S13]  /*0030*/  ISETP.GE.AND P0, PT, R28, UR4, PT ;  /* 0x000000041c007c0c */ /* 0x001fda000bf06270 */
[----:B------:R-:W-:Y:S05]  /*0040*/  @P0 EXIT ;  /* 0x000000000000094d */ /* 0x000fea0003800000 */
[----:B------:R-:W0:Y:S01]  /*0050*/  LDC.64 R2, c[0x0][0x380] ;  /* 0x0000e000ff027b82 */ /* 0x000e220000000a00 */
[----:B------:R-:W1:Y:S07]  /*0060*/  LDCU.64 UR10, c[0x0][0x358] ;  /* 0x00006b00ff0a77ac */ /* 0x000e6e0008000a00 */
[----:B------:R-:W2:Y:S08]  /*0070*/  LDC.64 R4, c[0x0][0x388] ;  /* 0x0000e200ff047b82 */ /* 0x000eb00000000a00 */
[----:B------:R-:W3:Y:S01]  /*0080*/  LDC.64 R8, c[0x0][0x390] ;  /* 0x0000e400ff087b82 */ /* 0x000ee20000000a00 */
[C---:B0-----:R-:W-:Y:S01]  /*0090*/  IMAD.WIDE.U32 R2, R28.reuse, 0x4, R2 ;  /* 0x000000041c027825 */ /* 0x041fe200078e0002 */
[----:B------:R-:W0:Y:S06]  /*00a0*/  S2R R0, SR_TID.X ;  /* 0x0000000000007919 */ /* 0x000e2c0000002100 */
[----:B------:R-:W4:Y:S01]  /*00b0*/  LDC.64 R18, c[0x0][0x398] ;  /* 0x0000e600ff127b82 */ /* 0x000f220000000a00 */
[----:B-1----:R-:W3:Y:S01]  /*00c0*/  LDG.E.CONSTANT R3, desc[UR10][R2.64] ;  /* 0x0000000a02037981 */ /* 0x002ee2000c1e9900 */
[----:B--2---:R-:W-:-:S06]  /*00d0*/  IMAD.WIDE.U32 R4, R28, 0x4, R4 ;  /* 0x000000041c047825 */ /* 0x004fcc00078e0004 */
[----:B------:R-:W2:Y:S01]  /*00e0*/  LDG.E.CONSTANT R5, desc[UR10][R4.64] ;  /* 0x0000000a04057981 */ /* 0x000ea2000c1e9900 */
[----:B---3--:R-:W-:-:S06]  /*00f0*/  IMAD.WIDE R6, R3, 0x4, R8 ;  /* 0x0000000403067825 */ /* 0x008fcc00078e0208 */
[----:B------:R-:W3:Y:S01]  /*0100*/  LDG.E.CONSTANT R6, desc[UR10][R6.64] ;  /* 0x0000000a06067981 */ /* 0x000ee2000c1e9900 */
[----:B--2---:R-:W-:-:S06]  /*0110*/  IMAD.WIDE R8, R5, 0x4, R8 ;  /* 0x0000000405087825 */ /* 0x004fcc00078e0208 */
[----:B------:R-:W2:Y:S01]  /*0120*/  LDG.E.CONSTANT R8, desc[UR10][R8.64] ;  /* 0x0000000a08087981 */ /* 0x000ea2000c1e9900 */
[----:B0-----:R-:W-:Y:S01]  /*0130*/  ISETP.NE.AND P0, PT, R0, RZ, PT ;  /* 0x000000ff0000720c */ /* 0x001fe20003f05270 */
[----:B------:R-:W-:Y:S01]  /*0140*/  BSSY.RECONVERGENT B0, `(.L_x_31) ;  /* 0x0000209000007945 */ /* 0x000fe20003800200 */
[----:B---3--:R-:W-:Y:S02]  /*0150*/  R2UR UR9, R6 ;  /* 0x00000000060972ca */ /* 0x008fe400000e0000 */
[----:B--2---:R-:W-:-:S09]  /*0160*/  R2UR UR12, R8 ;  /* 0x00000000080c72ca */ /* 0x004fd200000e0000 */
[----:B----4-:R-:W-:Y:S06]  /*0170*/  @P0 BRA `(.L_x_32) ;  /* 0x0000002000140947 */ /* 0x010fec0003800000 */
[----:B------:R-:W0:Y:S01]  /*0180*/  LDCU.128 UR4, c[0x0][0x3a0] ;  /* 0x00007400ff0477ac */ /* 0x000e220008000c00 */
[----:B------:R-:W-:Y:S01]  /*0190*/  IMAD.SHL.U32 R14, R28, 0x80, RZ ;  /* 0x000000801c0e7824 */ /* 0x000fe200078e00ff */
[----:B------:R-:W-:-:S04]  /*01a0*/  SHF.R.U32.HI R0, RZ, 0x19, R28 ;  /* 0x00000019ff007819 */ /* 0x000fc8000001161c */
[----:B0-----:R-:W-:-:S04]  /*01b0*/  IADD3 R30, P1, PT, R14, UR6, RZ ;  /* 0x000000060e1e7c10 */ /* 0x001fc8000ff3e0ff */
[----:B------:R-:W-:-:S05]  /*01c0*/  IADD3.X R31, PT, PT, R0, UR7, RZ, P1, !PT ;  /* 0x00000007001f7c10 */ /* 0x000fca0008ffe4ff */
[----:B------:R-:W2:Y:S04]  /*01d0*/  LDG.E.64.CONSTANT R20, desc[UR10][R30.64] ;  /* 0x0000000a1e147981 */ /* 0x000ea8000c1e9b00 */
[----:B------:R-:W3:Y:S04]  /*01e0*/  LDG.E.64.CONSTANT R12, desc[UR10][R30.64+0x8] ;  /* 0x0000080a1e0c7981 */ /* 0x000ee8000c1e9b00 */
[----:B------:R-:W4:Y:S04]  /*01f0*/  LDG.E.64.CONSTANT R16, desc[UR10][R30.64+0x10] ;  /* 0x0000100a1e107981 */ /* 0x000f28000c1e9b00 */
[----:B------:R-:W5:Y:S04]  /*0200*/  LDG.E.64.CONSTANT R10, desc[UR10][R30.64+0x20] ;  /* 0x0000200a1e0a7981 */ /* 0x000f68000c1e9b00 */
[----:B------:R-:W5:Y:S04]  /*0210*/  LDG.E.64.CONSTANT R4, desc[UR10][R30.64+0x28] ;  /* 0x0000280a1e047981 */ /* 0x000f68000c1e9b00 */
[----:B------:R-:W5:Y:S04]  /*0220*/  LDG.E.64.CONSTANT R8, desc[UR10][R30.64+0x18] ;  /* 0x0000180a1e087981 */ /* 0x000f68000c1e9b00 */
[----:B------:R-:W5:Y:S04]  /*0230*/  LDG.E.64.CONSTANT R6, desc[UR10][R30.64+0x30] ;  /* 0x0000300a1e067981 */ /* 0x000f68000c1e9b00 */
[----:B------:R-:W5:Y:S01]  /*0240*/  LDG.E.64.CONSTANT R2, desc[UR10][R30.64+0x38] ;  /* 0x0000380a1e027981 */ /* 0x000f62000c1e9b00 */
[----:B------:R-:W-:Y:S01]  /*0250*/  IADD3 R14, P1, PT, R14, UR4, RZ ;  /* 0x000000040e0e7c10 */ /* 0x000fe2000ff3e0ff */
[----:B------:R-:W-:-:S02]  /*0260*/  IMAD.WIDE.U32 R28, R28, 0xb0, R18 ;  /* 0x000000b01c1c7825 */ /* 0x000fc400078e0012 */
[----:B------:R-:W5:Y:S01]  /*0270*/  LDG.E.64.CONSTANT R18, desc[UR10][R30.64+0x60] ;  /* 0x0000600a1e127981 */ /* 0x000f62000c1e9b00 */
[----:B------:R-:W-:-:S03]  /*0280*/  IADD3.X R15, PT, PT, R0, UR5, RZ, P1, !PT ;  /* 0x00000005000f7c10 */ /* 0x000fc60008ffe4ff */
[----:B------:R-:W5:Y:S04]  /*0290*/  LDG.E.64.CONSTANT R22, desc[UR10][R28.64] ;  /* 0x0000000a1c167981 */ /* 0x000f68000c1e9b00 */
[----:B------:R-:W5:Y:S04]  /*02a0*/  LDG.E.64.CONSTANT R14, desc[UR10][R14.64] ;  /* 0x0000000a0e0e7981 */ /* 0x000f68000c1e9b00 */
[----:B------:R-:W5:Y:S04]  /*02b0*/  LDG.E.64.CONSTANT R26, desc[UR10][R28.64+0x20] ;  /* 0x0000200a1c1a7981 */ /* 0x000f68000c1e9b00 */
[----:B------:R-:W5:Y:S01]  /*02c0*/  LDG.E.64.CONSTANT R24, desc[UR10][R30.64+0x78] ;  /* 0x0000780a1e187981 */ /* 0x000f62000c1e9b00 */
[----:B--2---:R-:W-:-:S02]  /*02d0*/  R2UR UR6, R20 ;  /* 0x00000000140672ca */ /* 0x004fc400000e0000 */
[----:B------:R-:W-:Y:S02]  /*02e0*/  R2UR UR7, R21 ;  /* 0x00000000150772ca */ /* 0x000fe400000e0000 */
[----:B------:R-:W2:Y:S01]  /*02f0*/  LDG.E.64.CONSTANT R20, desc[UR10][R30.64+0x40] ;  /* 0x0000400a1e147981 */ /* 0x000ea2000c1e9b00 */
[----:B---3--:R-:W-:Y:S02]  /*0300*/  R2UR UR14, R12 ;  /* 0x000000000c0e72ca */ /* 0x008fe400000e0000 */
[----:B------:R-:W-:Y:S02]  /*0310*/  R2UR UR15, R13 ;  /* 0x000000000d0f72ca */ /* 0x000fe400000e0000 */
[----:B------:R-:W3:Y:S01]  /*0320*/  LDG.E.64.CONSTANT R12, desc[UR10][R30.64+0x48] ;  /* 0x0000480a1e0c7981 */ /* 0x000ee2000c1e9b00 */
[----:B----4-:R-:W-:Y:S02]  /*0330*/  R2UR UR16, R16 ;  /* 0x00000000101072ca */ /* 0x010fe400000e0000 */
[----:B------:R-:W-:-:S02]  /*0340*/  R2UR UR17, R17 ;  /* 0x00000000111172ca */ /* 0x000fc400000e0000 */
[----:B------:R-:W4:Y:S01]  /*0350*/  LDG.E.64.CONSTANT R16, desc[UR10][R30.64+0x68] ;  /* 0x0000680a1e107981 */ /* 0x000f22000c1e9b00 */
[----:B-----5:R-:W-:Y:S02]  /*0360*/  R2UR UR20, R10 ;  /* 0x000000000a1472ca */ /* 0x020fe400000e0000 */
[----:B------:R-:W-:Y:S02]  /*0370*/  R2UR UR21, R11 ;  /* 0x000000000b1572ca */ /* 0x000fe400000e0000 */
[----:B------:R-:W5:Y:S01]  /*0380*/  LDG.E.64.CONSTANT R10, desc[UR10][R30.64+0x50] ;  /* 0x0000500a1e0a7981 */ /* 0x000f62000c1e9b00 */
[----:B------:R-:W-:Y:S02]  /*0390*/  R2UR UR22, R4 ;  /* 0x00000000041672ca */ /* 0x000fe400000e0000 */
[----:B------:R-:W-:Y:S02]  /*03a0*/  R2UR UR23, R5 ;  /* 0x00000000051772ca */ /* 0x000fe400000e0000 */
[----:B------:R-:W5:Y:S01]  /*03b0*/  LDG.E.64.CONSTANT R4, desc[UR10][R30.64+0x70] ;  /* 0x0000700a1e047981 */ /* 0x000f62000c1e9b00 */
[----:B------:R-:W-:-:S02]  /*03c0*/  R2UR UR18, R8 ;  /* 0x00000000081272ca */ /* 0x000fc400000e0000 */
[----:B------:R-:W-:Y:S02]  /*03d0*/  R2UR UR19, R9 ;  /* 0x00000000091372ca */ /* 0x000fe400000e0000 */
[----:B------:R-:W5:Y:S01]  /*03e0*/  LDG.E.64.CONSTANT R8, desc[UR10][R30.64+0x58] ;  /* 0x0000580a1e087981 */ /* 0x000f62000c1e9b00 */
[----:B------:R-:W-:Y:S02]  /*03f0*/  R2UR UR24, R6 ;  /* 0x00000000061872ca */ /* 0x000fe400000e0000 */
[----:B------:R-:W-:Y:S02]  /*0400*/  R2UR UR25, R7 ;  /* 0x00000000071972ca */ /* 0x000fe400000e0000 */
[----:B------:R-:W5:Y:S01]  /*0410*/  LDG.E.64.CONSTANT R6, desc[UR10][R28.64+0x50] ;  /* 0x0000500a1c067981 */ /* 0x000f62000c1e9b00 */
[----:B------:R-:W-:Y:S02]  /*0420*/  R2UR UR26, R2 ;  /* 0x00000000021a72ca */ /* 0x000fe400000e0000 */
[----:B------:R-:W-:-:S02]  /*0430*/  R2UR UR27, R3 ;  /* 0x00000000031b72ca */ /* 0x000fc400000e0000 */
[----:B------:R-:W5:Y:S01]  /*0440*/  LDG.E.64.CONSTANT R2, desc[UR10][R28.64+0x58] ;  /* 0x0000580a1c027981 */ /* 0x000f62000c1e9b00 */
[----:B------:R-:W-:-:S08]  /*0450*/  DMUL R14, R14, R14 ;  /* 0x0000000e0e0e7228 */ /* 0x000fd00000000000 */
[----:B------:R-:W-:Y:S01]  /*0460*/  DMUL R22, R22, R14 ;  /* 0x0000000e16167228 */ /* 0x000fe20000000000 */
[----:B------:R-:W-:Y:S02]  /*0470*/  R2UR UR36, R18 ;  /* 0x00000000122472ca */ /* 0x000fe400000e0000 */
[----:B------:R-:W-:Y:S02]  /*0480*/  R2UR UR37, R19 ;  /* 0x00000000132572ca */ /* 0x000fe400000e0000 */
[----:B------:R-:W-:Y:S02]  /*0490*/  R2UR UR42, R24 ;  /* 0x00000000182a72ca */ /* 0x000fe400000e0000 */
[----:B------:R-:W-:Y:S01]  /*04a0*/  R2UR UR43, R25 ;  /* 0x00000000192b72ca */ /* 0x000fe200000e0000 */
[----:B------:R-:W0:Y:S01]  /*04b0*/  S2UR UR5, SR_CgaCtaId ;  /* 0x00000000000579c3 */ /* 0x000e220000008800 */
[----:B------:R-:W-:Y:S02]  /*04c0*/  UMOV UR4, 0x400 ;  /* 0x0000040000047882 */ /* 0x000fe40000000000 */
[----:B0-----:R-:W-:-:S09]  /*04d0*/  ULEA UR4, UR5, UR4, 0x18 ;  /* 0x0000000405047291 */ /* 0x001fd2000f8ec0ff */
[----:B------:R-:W-:Y:S04]  /*04e0*/  STS.128 [UR4], RZ ;  /* 0x000000ffff007988 */ /* 0x000fe80008000c04 */
[----:B------:R-:W-:Y:S01]  /*04f0*/  STS.128 [UR4+0x10], RZ ;  /* 0x000010ffff007988 */ /* 0x000fe20008000c04 */
[----:B--2---:R-:W-:Y:S02]  /*0500*/  R2UR UR28, R20 ;  /* 0x00000000141c72ca */ /* 0x004fe400000e0000 */
[----:B------:R-:W-:Y:S01]  /*0510*/  R2UR UR29, R21 ;  /* 0x00000000151d72ca */ /* 0x000fe200000e0000 */
[----:B------:R-:W-:Y:S02]  /*0520*/  DMUL R20, R26, R14 ;  /* 0x0000000e1a147228 */ /* 0x000fe40000000000 */
[----:B------:R-:W-:Y:S01]  /*0530*/  DMUL R26, R22, UR6 ;  /* 0x00000006161a7c28 */ /* 0x000fe20008000000 */
[----:B---3--:R-:W-:-:S02]  /*0540*/  R2UR UR30, R12 ;  /* 0x000000000c1e72ca */ /* 0x008fc400000e0000 */
[----:B------:R-:W-:Y:S01]  /*0550*/  R2UR UR31, R13 ;  /* 0x000000000d1f72ca */ /* 0x000fe200000e0000 */
[----:B------:R-:W-:Y:S02]  /*0560*/  DMUL R12, R22, UR6 ;  /* 0x00000006160c7c28 */ /* 0x000fe40008000000 */
[----:B------:R-:W-:Y:S02]  /*0570*/  DMUL R18, R20, UR6 ;  /* 0x0000000614127c28 */ /* 0x000fe40008000000 */
[----:B------:R-:W-:Y:S01]  /*0580*/  DFMA R26, R26, UR6, RZ ;  /* 0x000000061a1a7c2b */ /* 0x000fe200080000ff */
[----:B----4-:R-:W-:Y:S02]  /*0590*/  R2UR UR38, R16 ;  /* 0x00000000102672ca */ /* 0x010fe400000e0000 */
[----:B------:R-:W-:Y:S01]  /*05a0*/  R2UR UR39, R17 ;  /* 0x00000000112772ca */ /* 0x000fe200000e0000 */
[----:B------:R-:W-:Y:S01]  /*05b0*/  DFMA R16, R12, UR28, RZ ;  /* 0x0000001c0c107c2b */ /* 0x000fe200080000ff */
[----:B-----5:R-:W-:-:S02]  /*05c0*/  R2UR UR32, R10 ;  /* 0x000000000a2072ca */ /* 0x020fc400000e0000 */
[----:B------:R-:W-:Y:S01]  /*05d0*/  R2UR UR33, R11 ;  /* 0x000000000b2172ca */ /* 0x000fe200000e0000 */
[----:B------:R-:W-:Y:S01]  /*05e0*/  DFMA R26, R18, UR14, R26 ;  /* 0x0000000e121a7c2b */ /* 0x000fe2000800001a */
[----:B------:R-:W-:Y:S01]  /*05f0*/  R2UR UR40, R4 ;  /* 0x00000000042872ca */ /* 0x000fe200000e0000 */
[----:B------:R-:W-:Y:S01]  /*0600*/  DMUL R18, R20, UR6 ;  /* 0x0000000614127c28 */ /* 0x000fe20008000000 */
[----:B------:R-:W-:Y:S01]  /*0610*/  R2UR UR41, R5 ;  /* 0x00000000052972ca */ /* 0x000fe200000e0000 */
[C---:B------:R-:W-:Y:S02]  /*0620*/  DFMA R10, R12.reuse, UR20, RZ ;  /* 0x000000140c0a7c2b */ /* 0x040fe400080000ff */
[----:B------:R-:W-:Y:S02]  /*0630*/  DFMA R12, R12, UR36, RZ ;  /* 0x000000240c0c7c2b */ /* 0x000fe400080000ff */
[----:B------:R-:W-:Y:S02]  /*0640*/  DMUL R4, RZ, R14 ;  /* 0x0000000eff047228 */ /* 0x000fe40000000000 */
[----:B------:R-:W-:-:S02]  /*0650*/  DFMA R16, R18, UR30, R16 ;  /* 0x0000001e12107c2b */ /* 0x000fc40008000010 */
[C---:B------:R-:W-:Y:S01]  /*0660*/  DFMA R10, R18.reuse, UR22, R10 ;  /* 0x00000016120a7c2b */ /* 0x040fe2000800000a */
[----:B------:R-:W-:Y:S01]  /*0670*/  R2UR UR34, R8 ;  /* 0x00000000082272ca */ /* 0x000fe200000e0000 */
[----:B------:R-:W-:Y:S01]  /*0680*/  DFMA R18, R18, UR38, R12 ;  /* 0x0000002612127c2b */ /* 0x000fe2000800000c */
[----:B------:R-:W-:Y:S01]  /*0690*/  R2UR UR35, R9 ;  /* 0x00000000092372ca */ /* 0x000fe200000e0000 */
[C---:B------:R-:W-:Y:S02]  /*06a0*/  DMUL R12, R4.reuse, UR6 ;  /* 0x00000006040c7c28 */ /* 0x040fe40008000000 */
[----:B------:R-:W-:-:S06]  /*06b0*/  DMUL R8, R4, UR6 ;  /* 0x0000000604087c28 */ /* 0x000fcc0008000000 */
[C---:B------:R-:W-:Y:S02]  /*06c0*/  DFMA R10, R12.reuse, UR24, R10 ;  /* 0x000000180c0a7c2b */ /* 0x040fe4000800000a */
[----:B------:R-:W-:Y:S02]  /*06d0*/  DFMA R16, R12, UR32, R16 ;  /* 0x000000200c107c2b */ /* 0x000fe40008000010 */
[----:B------:R-:W-:Y:S02]  /*06e0*/  DFMA R24, R8, UR16, R26 ;  /* 0x0000001008187c2b */ /* 0x000fe4000800001a */
[C---:B------:R-:W-:Y:S02]  /*06f0*/  DFMA R18, R12.reuse, UR40, R18 ;  /* 0x000000280c127c2b */ /* 0x040fe40008000012 */
[C---:B------:R-:W-:Y:S02]  /*0700*/  DFMA R10, R12.reuse, UR26, R10 ;  /* 0x0000001a0c0a7c2b */ /* 0x040fe4000800000a */
[----:B------:R-:W-:-:S02]  /*0710*/  DFMA R16, R12, UR34, R16 ;  /* 0x000000220c107c2b */ /* 0x000fc40008000010 */
[----:B------:R-:W-:Y:S02]  /*0720*/  DFMA R8, R8, UR18, R24 ;  /* 0x0000001208087c2b */ /* 0x000fe40008000018 */
[----:B------:R-:W-:Y:S02]  /*0730*/  DFMA R12, R12, UR42, R18 ;  /* 0x0000002a0c0c7c2b */ /* 0x000fe40008000012 */
[C---:B------:R-:W-:Y:S02]  /*0740*/  DMUL R24, R20.reuse, UR14 ;  /* 0x0000000e14187c28 */ /* 0x040fe40008000000 */
[----:B------:R-:W-:Y:S02]  /*0750*/  DMUL R18, R20, UR14 ;  /* 0x0000000e14127c28 */ /* 0x000fe40008000000 */
[----:B------:R-:W-:-:S04]  /*0760*/  DMUL R6, R6, R14 ;  /* 0x0000000e06067228 */ /* 0x000fc80000000000 */
[----:B------:R-:W-:Y:S02]  /*0770*/  DFMA R8, R24, UR6, R8 ;  /* 0x0000000618087c2b */ /* 0x000fe40008000008 */
[C---:B------:R-:W-:Y:S02]  /*0780*/  DFMA R10, R18.reuse, UR20, R10 ;  /* 0x00000014120a7c2b */ /* 0x040fe4000800000a */
[C---:B------:R-:W-:Y:S02]  /*0790*/  DFMA R16, R18.reuse, UR28, R16 ;  /* 0x0000001c12107c2b */ /* 0x040fe40008000010 */
[----:B------:R-:W-:Y:S02]  /*07a0*/  DFMA R12, R18, UR36, R12 ;  /* 0x00000024120c7c2b */ /* 0x000fe4000800000c */
[C---:B------:R-:W-:Y:S02]  /*07b0*/  DMUL R24, R6.reuse, UR14 ;  /* 0x0000000e06187c28 */ /* 0x040fe40008000000 */
[----:B------:R-:W-:-:S02]  /*07c0*/  DMUL R18, R6, UR14 ;  /* 0x0000000e06127c28 */ /* 0x000fc40008000000 */
[----:B------:R-:W-:-:S04]  /*07d0*/  DMUL R26, R4, UR14 ;  /* 0x0000000e041a7c28 */ /* 0x000fc80008000000 */
[----:B------:R-:W-:Y:S02]  /*07e0*/  DFMA R8, R24, UR14, R8 ;  /* 0x0000000e18087c2b */ /* 0x000fe40008000008 */
[C---:B------:R-:W-:Y:S02]  /*07f0*/  DFMA R10, R18.reuse, UR22, R10 ;  /* 0x00000016120a7c2b */ /* 0x040fe4000800000a */
[C---:B------:R-:W-:Y:S02]  /*0800*/  DFMA R16, R18.reuse, UR30, R16 ;  /* 0x0000001e12107c2b */ /* 0x040fe40008000010 */
[----:B------:R-:W-:Y:S02]  /*0810*/  DFMA R12, R18, UR38, R12 ;  /* 0x00000026120c7c2b */ /* 0x000fe4000800000c */
[C---:B------:R-:W-:Y:S02]  /*0820*/  DFMA R8, R26.reuse, UR16, R8 ;  /* 0x000000101a087c2b */ /* 0x040fe40008000008 */
[----:B------:R-:W-:-:S02]  /*0830*/  DFMA R10, R26, UR24, R10 ;  /* 0x000000181a0a7c2b */ /* 0x000fc4000800000a */
[C---:B------:R-:W-:Y:S02]  /*0840*/  DFMA R16, R26.reuse, UR32, R16 ;  /* 0x000000201a107c2b */ /* 0x040fe40008000010 */
[----:B------:R-:W-:Y:S02]  /*0850*/  DFMA R12, R26, UR40, R12 ;  /* 0x000000281a0c7c2b */ /* 0x000fe4000800000c */
[----:B------:R-:W-:Y:S02]  /*0860*/  DMUL R24, R4, UR16 ;  /* 0x0000001004187c28 */ /* 0x000fe40008000000 */
[C---:B------:R-:W-:Y:S02]  /*0870*/  DFMA R8, R26.reuse, UR18, R8 ;  /* 0x000000121a087c2b */ /* 0x040fe40008000008 */
[C---:B------:R-:W-:Y:S02]  /*0880*/  DFMA R10, R26.reuse, UR26, R10 ;  /* 0x0000001a1a0a7c2b */ /* 0x040fe4000800000a */
[----:B------:R-:W-:-:S02]  /*0890*/  DFMA R16, R26, UR34, R16 ;  /* 0x000000221a107c2b */ /* 0x000fc40008000010 */
[----:B------:R-:W-:Y:S02]  /*08a0*/  DFMA R26, R26, UR42, R12 ;  /* 0x0000002a1a1a7c2b */ /* 0x000fe4000800000c */
[----:B------:R-:W-:Y:S02]  /*08b0*/  DMUL R2, R2, R14 ;  /* 0x0000000e02027228 */ /* 0x000fe40000000000 */
[C---:B------:R-:W-:Y:S02]  /*08c0*/  DFMA R8, R24.reuse, UR6, R8 ;  /* 0x0000000618087c2b */ /* 0x040fe40008000008 */
[C---:B------:R-:W-:Y:S02]  /*08d0*/  DFMA R10, R24.reuse, UR20, R10 ;  /* 0x00000014180a7c2b */ /* 0x040fe4000800000a */
[C---:B------:R-:W-:Y:S02]  /*08e0*/  DFMA R16, R24.reuse, UR28, R16 ;  /* 0x0000001c18107c2b */ /* 0x040fe40008000010 */
[----:B------:R-:W-:-:S02]  /*08f0*/  DFMA R26, R24, UR36, R26 ;  /* 0x00000024181a7c2b */ /* 0x000fc4000800001a */
[----:B------:R-:W-:Y:S02]  /*0900*/  DMUL R18, R22, UR20 ;  /* 0x0000001416127c28 */ /* 0x000fe40008000000 */
[----:B------:R-:W-:Y:S02]  /*0910*/  DMUL R12, R2, UR16 ;  /* 0x00000010020c7c28 */ /* 0x000fe40008000000 */
[C---:B------:R-:W-:Y:S02]  /*0920*/  DFMA R8, R24.reuse, UR14, R8 ;  /* 0x0000000e18087c2b */ /* 0x040fe40008000008 */
[C---:B------:R-:W-:Y:S02]  /*0930*/  DFMA R10, R24.reuse, UR22, R10 ;  /* 0x00000016180a7c2b */ /* 0x040fe4000800000a */
[C---:B------:R-:W-:Y:S02]  /*0940*/  DFMA R16, R24.reuse, UR30, R16 ;  /* 0x0000001e18107c2b */ /* 0x040fe40008000010 */
[----:B------:R-:W-:-:S02]  /*0950*/  DFMA R26, R24, UR38, R26 ;  /* 0x00000026181a7c2b */ /* 0x000fc4000800001a */
[----:B------:R-:W-:Y:S02]  /*0960*/  DFMA R18, R18, UR6, RZ ;  /* 0x0000000612127c2b */ /* 0x000fe400080000ff */
[----:B------:R-:W-:Y:S02]  /*0970*/  DMUL R14, R20, UR20 ;  /* 0x00000014140e7c28 */ /* 0x000fe40008000000 */
[C---:B------:R-:W-:Y:S02]  /*0980*/  DFMA R8, R12.reuse, UR16, R8 ;  /* 0x000000100c087c2b */ /* 0x040fe40008000008 */
[C---:B------:R-:W-:Y:S02]  /*0990*/  DFMA R10, R12.reuse, UR24, R10 ;  /* 0x000000180c0a7c2b */ /* 0x040fe4000800000a */
[C---:B------:R-:W-:Y:S02]  /*09a0*/  DFMA R16, R12.reuse, UR32, R16 ;  /* 0x000000200c107c2b */ /* 0x040fe40008000010 */
[----:B------:R-:W-:-:S02]  /*09b0*/  DFMA R12, R12, UR40, R26 ;  /* 0x000000280c0c7c2b */ /* 0x000fc4000800001a */
[----:B------:R-:W-:Y:S02]  /*09c0*/  DFMA R18, R14, UR14, R18 ;  /* 0x0000000e0e127c2b */ /* 0x000fe40008000012 */
[----:B------:R-:W-:Y:S02]  /*09d0*/  DMUL R14, R4, UR18 ;  /* 0x00000012040e7c28 */ /* 0x000fe40008000000 */
[C---:B------:R-:W-:Y:S02]  /*09e0*/  DFMA R8, R24.reuse, UR18, R8 ;  /* 0x0000001218087c2b */ /* 0x040fe40008000008 */
[C---:B------:R-:W-:Y:S02]  /*09f0*/  DFMA R10, R24.reuse, UR26, R10 ;  /* 0x0000001a180a7c2b */ /* 0x040fe4000800000a */
[C---:B------:R-:W-:Y:S02]  /*0a00*/  DFMA R16, R24.reuse, UR34, R16 ;  /* 0x0000002218107c2b */ /* 0x040fe40008000010 */
[----:B------:R-:W-:-:S02]  /*0a10*/  DFMA R24, R24, UR42, R12 ;  /* 0x0000002a18187c2b */ /* 0x000fc4000800000c */
[C---:B------:R-:W-:Y:S02]  /*0a20*/  DFMA R8, R14.reuse, UR6, R8 ;  /* 0x000000060e087c2b */ /* 0x040fe40008000008 */
[C---:B------:R-:W-:Y:S02]  /*0a30*/  DFMA R10, R14.reuse, UR20, R10 ;  /* 0x000000140e0a7c2b */ /* 0x040fe4000800000a */
[C---:B------:R-:W-:Y:S02]  /*0a40*/  DFMA R16, R14.reuse, UR28, R16 ;  /* 0x0000001c0e107c2b */ /* 0x040fe40008000010 */
[----:B------:R-:W-:Y:S02]  /*0a50*/  DFMA R24, R14, UR36, R24 ;  /* 0x000000240e187c2b */ /* 0x000fe40008000018 */
[----:B------:R-:W-:Y:S02]  /*0a60*/  DMUL R12, R4, UR20 ;  /* 0x00000014040c7c28 */ /* 0x000fe40008000000 */
[----:B------:R-:W-:-:S02]  /*0a70*/  DFMA R8, R14, UR14, R8 ;  /* 0x0000000e0e087c2b */ /* 0x000fc40008000008 */
[C---:B------:R-:W-:Y:S02]  /*0a80*/  DFMA R10, R14.reuse, UR22, R10 ;  /* 0x000000160e0a7c2b */ /* 0x040fe4000800000a */
[C---:B------:R-:W-:Y:S02]  /*0a90*/  DFMA R16, R14.reuse, UR30, R16 ;  /* 0x0000001e0e107c2b */ /* 0x040fe40008000010 */
[----:B------:R-:W-:Y:S02]  /*0aa0*/  DFMA R24, R14, UR38, R24 ;  /* 0x000000260e187c2b */ /* 0x000fe40008000018 */
[----:B------:R-:W-:Y:S02]  /*0ab0*/  DFMA R18, R12, UR16, R18 ;  /* 0x000000100c127c2b */ /* 0x000fe40008000012 */
[C---:B------:R-:W-:Y:S02]  /*0ac0*/  DFMA R8, R14.reuse, UR16, R8 ;  /* 0x000000100e087c2b */ /* 0x040fe40008000008 */
[----:B------:R-:W-:-:S02]  /*0ad0*/  DFMA R10, R14, UR24, R10 ;  /* 0x000000180e0a7c2b */ /* 0x000fc4000800000a */
[C---:B------:R-:W-:Y:S02]  /*0ae0*/  DFMA R16, R14.reuse, UR32, R16 ;  /* 0x000000200e107c2b */ /* 0x040fe40008000010 */
[----:B------:R-:W-:Y:S02]  /*0af0*/  DFMA R14, R14, UR40, R24 ;  /* 0x000000280e0e7c2b */ /* 0x000fe40008000018 */
[----:B------:R-:W-:Y:S02]  /*0b00*/  DFMA R12, R12, UR18, R18 ;  /* 0x000000120c0c7c2b */ /* 0x000fe40008000012 */
[----:B------:R-:W-:Y:S02]  /*0b10*/  DMUL R24, R20, UR22 ;  /* 0x0000001614187c28 */ /* 0x000fe40008000000 */
[----:B------:R-:W-:Y:S02]  /*0b20*/  DMUL R26, R22, UR20 ;  /* 0x00000014161a7c28 */ /* 0x000fe40008000000 */
[----:B------:R-:W-:-:S04]  /*0b30*/  DMUL R18, R2, UR18 ;  /* 0x0000001202127c28 */ /* 0x000fc80008000000 */
[----:B------:R-:W-:Y:S02]  /*0b40*/  DFMA R12, R24, UR6, R12 ;  /* 0x00000006180c7c2b */ /* 0x000fe4000800000c */
[C---:B------:R-:W-:Y:S02]  /*0b50*/  DFMA R28, R26.reuse, UR20, RZ ;  /* 0x000000141a1c7c2b */ /* 0x040fe400080000ff */
[C---:B------:R-:W-:Y:S02]  /*0b60*/  DFMA R30, R26.reuse, UR28, RZ ;  /* 0x0000001c1a1e7c2b */ /* 0x040fe400080000ff */
[----:B------:R-:W-:Y:S02]  /*0b70*/  DFMA R24, R26, UR36, RZ ;  /* 0x000000241a187c2b */ /* 0x000fe400080000ff */
[----:B------:R-:W-:Y:S02]  /*0b80*/  DMUL R26, R20, UR20 ;  /* 0x00000014141a7c28 */ /* 0x000fe40008000000 */
[----:B------:R-:W-:-:S02]  /*0b90*/  DFMA R8, R18, UR18, R8 ;  /* 0x0000001212087c2b */ /* 0x000fc40008000008 */
[----:B------:R-:W-:-:S04]  /*0ba0*/  DFMA R10, R18, UR26, R10 ;  /* 0x0000001a120a7c2b */ /* 0x000fc8000800000a */
[C---:B------:R-:W-:Y:S02]  /*0bb0*/  DFMA R28, R26.reuse, UR22, R28 ;  /* 0x000000161a1c7c2b */ /* 0x040fe4000800001c */
[C---:B------:R-:W-:Y:S02]  /*0bc0*/  DFMA R30, R26.reuse, UR30, R30 ;  /* 0x0000001e1a1e7c2b */ /* 0x040fe4000800001e */
[----:B------:R-:W-:Y:S02]  /*0bd0*/  DFMA R24, R26, UR38, R24 ;  /* 0x000000261a187c2b */ /* 0x000fe40008000018 */
[----:B------:R-:W-:Y:S01]  /*0be0*/  DMUL R26, R4, UR20 ;  /* 0x00000014041a7c28 */ /* 0x000fe20008000000 */
[----:B------:R0:W-:Y:S07]  /*0bf0*/  STS.128 [UR4], R8 ;  /* 0x00000008ff007988 */ /* 0x0001ee0008000c04 */
[----:B------:R-:W-:-:S02]  /*0c00*/  DFMA R28, R26, UR24, R28 ;  /* 0x000000181a1c7c2b */ /* 0x000fc4000800001c */
[C---:B------:R-:W-:Y:S02]  /*0c10*/  DFMA R30, R26.reuse, UR32, R30 ;  /* 0x000000201a1e7c2b */ /* 0x040fe4000800001e */
[----:B0-----:R-:W-:-:S04]  /*0c20*/  DFMA R8, R26, UR40, R24 ;  /* 0x000000281a087c2b */ /* 0x001fc80008000018 */
[C---:B------:R-:W-:Y:S02]  /*0c30*/  DFMA R10, R26.reuse, UR26, R28 ;  /* 0x0000001a1a0a7c2b */ /* 0x040fe4000800001c */
[----:B------:R-:W-:Y:S02]  /*0c40*/  DFMA R30, R26, UR34, R30 ;  /* 0x000000221a1e7c2b */ /* 0x000fe4000800001e */
[----:B------:R-:W-:Y:S02]  /*0c50*/  DFMA R16, R18, UR34, R16 ;  /* 0x0000002212107c2b */ /* 0x000fe40008000010 */
[----:B------:R-:W-:Y:S02]  /*0c60*/  DFMA R26, R26, UR42, R8 ;  /* 0x0000002a1a1a7c2b */ /* 0x000fe40008000008 */
[----:B------:R-:W-:Y:S02]  /*0c70*/  DFMA R18, R18, UR42, R14 ;  /* 0x0000002a12127c2b */ /* 0x000fe4000800000e */
[----:B------:R-:W-:-:S02]  /*0c80*/  DMUL R8, R6, UR22 ;  /* 0x0000001606087c28 */ /* 0x000fc40008000000 */
[----:B------:R-:W-:-:S06]  /*0c90*/  DMUL R14, R20, UR22 ;  /* 0x00000016140e7c28 */ /* 0x000fcc0008000000 */
[----:B------:R-:W-:Y:S02]  /*0ca0*/  DFMA R12, R8, UR14, R12 ;  /* 0x0000000e080c7c2b */ /* 0x000fe4000800000c */
[C---:B------:R-:W-:Y:S02]  /*0cb0*/  DFMA R10, R14.reuse, UR20, R10 ;  /* 0x000000140e0a7c2b */ /* 0x040fe4000800000a */
[----:B------:R-:W-:Y:S02]  /*0cc0*/  DFMA R30, R14, UR28, R30 ;  /* 0x0000001c0e1e7c2b */ /* 0x000fe4000800001e */
[----:B------:R-:W-:Y:S02]  /*0cd0*/  DMUL R8, R6, UR22 ;  /* 0x0000001606087c28 */ /* 0x000fe40008000000 */
[----:B------:R-:W-:Y:S02]  /*0ce0*/  DFMA R26, R14, UR36, R26 ;  /* 0x000000240e1a7c2b */ /* 0x000fe4000800001a */
[----:B------:R-:W-:-:S02]  /*0cf0*/  DMUL R14, R4, UR22 ;  /* 0x00000016040e7c28 */ /* 0x000fc40008000000 */
[----:B------:R-:W-:Y:S02]  /*0d00*/  DMUL R24, R22, UR28 ;  /* 0x0000001c16187c28 */ /* 0x000fe40008000000 */
[C---:B------:R-:W-:Y:S02]  /*0d10*/  DFMA R10, R8.reuse, UR22, R10 ;  /* 0x00000016080a7c2b */ /* 0x040fe4000800000a */
[C---:B------:R-:W-:Y:S02]  /*0d20*/  DFMA R30, R8.reuse, UR30, R30 ;  /* 0x0000001e081e7c2b */ /* 0x040fe4000800001e */
[----:B------:R-:W-:Y:S01]  /*0d30*/  DFMA R26, R8, UR38, R26 ;  /* 0x00000026081a7c2b */ /* 0x000fe2000800001a */
[----:B------:R0:W-:Y:S01]  /*0d40*/  STS.128 [UR4+0x10], R16 ;  /* 0x00001010ff007988 */ /* 0x0001e20008000c04 */
[C---:B------:R-:W-:Y:S02]  /*0d50*/  DFMA R12, R14.reuse, UR16, R12 ;  /* 0x000000100e0c7c2b */ /* 0x040fe4000800000c */
[----:B------:R-:W-:-:S02]  /*0d60*/  DFMA R10, R14, UR24, R10 ;  /* 0x000000180e0a7c2b */ /* 0x000fc4000800000a */
[----:B------:R-:W-:Y:S02]  /*0d70*/  DFMA R30, R14, UR32, R30 ;  /* 0x000000200e1e7c2b */ /* 0x000fe4000800001e */
[----:B------:R-:W-:Y:S02]  /*0d80*/  DMUL R8, R20, UR28 ;  /* 0x0000001c14087c28 */ /* 0x000fe40008000000 */
[----:B------:R-:W-:Y:S02]  /*0d90*/  DFMA R24, R24, UR6, RZ ;  /* 0x0000000618187c2b */ /* 0x000fe400080000ff */
[C---:B0-----:R-:W-:Y:S02]  /*0da0*/  DFMA R18, R14.reuse, UR40, R26 ;  /* 0x000000280e127c2b */ /* 0x041fe4000800001a */
[C---:B------:R-:W-:Y:S02]  /*0db0*/  DFMA R12, R14.reuse, UR18, R12 ;  /* 0x000000120e0c7c2b */ /* 0x040fe4000800000c */
[----:B------:R-:W-:-:S02]  /*0dc0*/  DFMA R10, R14, UR26, R10 ;  /* 0x0000001a0e0a7c2b */ /* 0x000fc4000800000a */
[----:B------:R-:W-:Y:S02]  /*0dd0*/  DFMA R30, R14, UR34, R30 ;  /* 0x000000220e1e7c2b */ /* 0x000fe4000800001e */
[----:B------:R-:W-:Y:S02]  /*0de0*/  DFMA R8, R8, UR14, R24 ;  /* 0x0000000e08087c2b */ /* 0x000fe40008000018 */
[----:B------:R-:W-:Y:S02]  /*0df0*/  DMUL R16, R4, UR28 ;  /* 0x0000001c04107c28 */ /* 0x000fe40008000000 */
[----:B------:R-:W-:Y:S02]  /*0e00*/  DFMA R14, R14, UR42, R18 ;  /* 0x0000002a0e0e7c2b */ /* 0x000fe40008000012 */
[----:B------:R-:W-:-:S04]  /*0e10*/  DMUL R18, R4, UR24 ;  /* 0x0000001804127c28 */ /* 0x000fc80008000000 */
[----:B------:R-:W-:-:S04]  /*0e20*/  DFMA R24, R16, UR16, R8 ;  /* 0x0000001010187c2b */ /* 0x000fc80008000008 */
        /* <DEDUP_REMOVED lines=21> */
[C---:B------:R-:W-:Y:S02]  /*0f80*/  DFMA R18, R14.reuse, UR36, R18 ;  /* 0x000000240e127c2b */ /* 0x040fe40008000012 */
[C---:B------:R-:W-:Y:S02]  /*0f90*/  DFMA R8, R14.reuse, UR14, R8 ;  /* 0x0000000e0e087c2b */ /* 0x040fe40008000008 */
[----:B------:R-:W-:-:S02]  /*0fa0*/  DFMA R10, R14, UR22, R10 ;  /* 0x000000160e0a7c2b */ /* 0x000fc4000800000a */
[C---:B------:R-:W-:Y:S02]  /*0fb0*/  DFMA R30, R14.reuse, UR30, R30 ;  /* 0x0000001e0e1e7c2b */ /* 0x040fe4000800001e */
[----:B------:R-:W-:Y:S02]  /*0fc0*/  DFMA R18, R14, UR38, R18 ;  /* 0x000000260e127c2b */ /* 0x000fe40008000012 */
[----:B------:R-:W-:Y:S02]  /*0fd0*/  DFMA R16, R16, UR18, R24 ;  /* 0x0000001210107c2b */ /* 0x000fe40008000018 */
[----:B------:R-:W-:Y:S02]  /*0fe0*/  DMUL R12, R20, UR30 ;  /* 0x0000001e140c7c28 */ /* 0x000fe40008000000 */
        /* <DEDUP_REMOVED lines=19> */
[----:B------:R-:W-:Y:S04]  /*1120*/  STS.128 [UR4+0x20], RZ ;  /* 0x000020ffff007988 */ /* 0x000fe80008000c04 */
[----:B------:R0:W-:Y:S03]  /*1130*/  STS.128 [UR4+0x20], R8 ;  /* 0x00002008ff007988 */ /* 0x0001e60008000c04 */
[----:B------:R-:W-:-:S02]  /*1140*/  DFMA R28, R24, UR24, R28 ;  /* 0x00000018181c7c2b */ /* 0x000fc4000800001c */
[C---:B------:R-:W-:Y:S02]  /*1150*/  DFMA R26, R24.reuse, UR32, R26 ;  /* 0x00000020181a7c2b */ /* 0x040fe4000800001a */
[----:B0-----:R-:W-:-:S04]  /*1160*/  DFMA R8, R24, UR40, R18 ;  /* 0x0000002818087c2b */ /* 0x001fc80008000012 */
[C---:B------:R-:W-:Y:S02]  /*1170*/  DFMA R18, R24.reuse, UR26, R28 ;  /* 0x0000001a18127c2b */ /* 0x040fe4000800001c */
[C---:B------:R-:W-:Y:S02]  /*1180*/  DFMA R10, R24.reuse, UR34, R26 ;  /* 0x00000022180a7c2b */ /* 0x040fe4000800001a */
[----:B------:R-:W-:Y:S02]  /*1190*/  DFMA R8, R24, UR42, R8 ;  /* 0x0000002a18087c2b */ /* 0x000fe40008000008 */
[----:B------:R-:W-:-:S08]  /*11a0*/  DMUL R24, R20, UR30 ;  /* 0x0000001e14187c28 */ /* 0x000fd00008000000 */
[C---:B------:R-:W-:Y:S02]  /*11b0*/  DFMA R18, R24.reuse, UR20, R18 ;  /* 0x0000001418127c2b */ /* 0x040fe40008000012 */
[C---:B------:R-:W-:Y:S02]  /*11c0*/  DFMA R10, R24.reuse, UR28, R10 ;  /* 0x0000001c180a7c2b */ /* 0x040fe4000800000a */
[----:B------:R-:W-:Y:S02]  /*11d0*/  DFMA R8, R24, UR36, R8 ;  /* 0x0000002418087c2b */ /* 0x000fe40008000008 */
[----:B------:R-:W-:Y:S02]  /*11e0*/  DMUL R24, R6, UR30 ;  /* 0x0000001e06187c28 */ /* 0x000fe40008000000 */
[----:B------:R-:W-:-:S06]  /*11f0*/  DMUL R26, R4, UR30 ;  /* 0x0000001e041a7c28 */ /* 0x000fcc0008000000 */
[C---:B------:R-:W-:Y:S02]  /*1200*/  DFMA R18, R24.reuse, UR22, R18 ;  /* 0x0000001618127c2b */ /* 0x040fe40008000012 */
[C---:B------:R-:W-:Y:S02]  /*1210*/  DFMA R10, R24.reuse, UR30, R10 ;  /* 0x0000001e180a7c2b */ /* 0x040fe4000800000a */
[----:B------:R-:W-:Y:S02]  /*1220*/  DFMA R8, R24, UR38, R8 ;  /* 0x0000002618087c2b */ /* 0x000fe40008000008 */
        /* <DEDUP_REMOVED lines=10> */
[----:B------:R-:W-:Y:S02]  /*12d0*/  DFMA R10, R12, UR42, R14 ;  /* 0x0000002a0c0a7c2b */ /* 0x000fe4000800000e */
[C---:B------:R-:W-:Y:S02]  /*12e0*/  DFMA R12, R24.reuse, UR6, R28 ;  /* 0x00000006180c7c2b */ /* 0x040fe4000800001c */
[C---:B------:R-:W-:Y:S02]  /*12f0*/  DFMA R14, R24.reuse, UR20, R18 ;  /* 0x00000014180e7c2b */ /* 0x040fe40008000012 */
[C---:B------:R-:W-:Y:S02]  /*1300*/  DFMA R16, R24.reuse, UR28, R16 ;  /* 0x0000001c18107c2b */ /* 0x040fe40008000010 */
[----:B------:R-:W-:-:S02]  /*1310*/  DFMA R26, R24, UR36, R26 ;  /* 0x00000024181a7c2b */ /* 0x000fc4000800001a */
[C---:B------:R-:W-:Y:S02]  /*1320*/  DFMA R12, R24.reuse, UR14, R12 ;  /* 0x0000000e180c7c2b */ /* 0x040fe4000800000c */
[C---:B------:R-:W-:Y:S02]  /*1330*/  DFMA R14, R24.reuse, UR22, R14 ;  /* 0x00000016180e7c2b */ /* 0x040fe4000800000e */
[----:B------:R-:W-:Y:S02]  /*1340*/  DFMA R16, R24, UR30, R16 ;  /* 0x0000001e18107c2b */ /* 0x000fe40008000010 */
[----:B------:R-:W-:Y:S02]  /*1350*/  DMUL R18, R2, UR32 ;  /* 0x0000002002127c28 */ /* 0x000fe40008000000 */
[----:B------:R-:W-:-:S06]  /*1360*/  DFMA R26, R24, UR38, R26 ;  /* 0x00000026181a7c2b */ /* 0x000fcc000800001a */
[C---:B------:R-:W-:Y:S02]  /*1370*/  DFMA R12, R18.reuse, UR16, R12 ;  /* 0x00000010120c7c2b */ /* 0x040fe4000800000c */
[C---:B------:R-:W-:Y:S02]  /*1380*/  DFMA R14, R18.reuse, UR24, R14 ;  /* 0x00000018120e7c2b */ /* 0x040fe4000800000e */
[C---:B------:R-:W-:Y:S02]  /*1390*/  DFMA R16, R18.reuse, UR32, R16 ;  /* 0x0000002012107c2b */ /* 0x040fe40008000010 */
[----:B------:R-:W-:Y:S02]  /*13a0*/  DFMA R18, R18, UR40, R26 ;  /* 0x0000002812127c2b */ /* 0x000fe4000800001a */
[C---:B------:R-:W-:Y:S02]  /*13b0*/  DFMA R12, R24.reuse, UR18, R12 ;  /* 0x00000012180c7c2b */ /* 0x040fe4000800000c */
[----:B------:R-:W-:-:S02]  /*13c0*/  DFMA R14, R24, UR26, R14 ;  /* 0x0000001a180e7c2b */ /* 0x000fc4000800000e */
[C---:B------:R-:W-:Y:S02]  /*13d0*/  DFMA R16, R24.reuse, UR34, R16 ;  /* 0x0000002218107c2b */ /* 0x040fe40008000010 */
[----:B------:R-:W-:Y:S02]  /*13e0*/  DFMA R24, R24, UR42, R18 ;  /* 0x0000002a18187c2b */ /* 0x000fe40008000012 */
[----:B------:R-:W-:-:S08]  /*13f0*/  DMUL R18, R4, UR34 ;  /* 0x0000002204127c28 */ /* 0x000fd00008000000 */
[C---:B------:R-:W-:Y:S02]  /*1400*/  DFMA R12, R18.reuse, UR6, R12 ;  /* 0x00000006120c7c2b */ /* 0x040fe4000800000c */
[C---:B------:R-:W-:Y:S02]  /*1410*/  DFMA R14, R18.reuse, UR20, R14 ;  /* 0x00000014120e7c2b */ /* 0x040fe4000800000e */
        /* <DEDUP_REMOVED lines=10> */
[----:B------:R-:W-:Y:S02]  /*14c0*/  DMUL R24, R2, UR34 ;  /* 0x0000002202187c28 */ /* 0x000fe40008000000 */
[----:B------:R-:W-:Y:S02]  /*14d0*/  DMUL R22, R22, UR36 ;  /* 0x0000002416167c28 */ /* 0x000fe40008000000 */
[----:B------:R-:W-:-:S04]  /*14e0*/  DMUL R28, R20, UR36 ;  /* 0x00000024141c7c28 */ /* 0x000fc80008000000 */
[C---:B------:R-:W-:Y:S02]  /*14f0*/  DFMA R12, R24.reuse, UR18, R12 ;  /* 0x00000012180c7c2b */ /* 0x040fe4000800000c */
[C---:B------:R-:W-:Y:S02]  /*1500*/  DFMA R14, R24.reuse, UR26, R14 ;  /* 0x0000001a180e7c2b */ /* 0x040fe4000800000e */
[C---:B------:R-:W-:Y:S02]  /*1510*/  DFMA R16, R24.reuse, UR34, R16 ;  /* 0x0000002218107c2b */ /* 0x040fe40008000010 */
[----:B------:R-:W-:Y:S02]  /*1520*/  DFMA R18, R24, UR42, R18 ;  /* 0x0000002a18127c2b */ /* 0x000fe40008000012 */
[C---:B------:R-:W-:Y:S02]  /*1530*/  DFMA R24, R22.reuse, UR6, RZ ;  /* 0x0000000616187c2b */ /* 0x040fe400080000ff */
[----:B------:R-:W-:-:S02]  /*1540*/  DFMA R30, R22, UR20, RZ ;  /* 0x00000014161e7c2b */ /* 0x000fc400080000ff */
[C---:B------:R-:W-:Y:S02]  /*1550*/  DFMA R26, R22.reuse, UR28, RZ ;  /* 0x0000001c161a7c2b */ /* 0x040fe400080000ff */
[----:B------:R-:W-:Y:S02]  /*1560*/  DFMA R22, R22, UR36, RZ ;  /* 0x0000002416167c2b */ /* 0x000fe400080000ff */
[C---:B------:R-:W-:Y:S02]  /*1570*/  DFMA R24, R28.reuse, UR14, R24 ;  /* 0x0000000e1c187c2b */ /* 0x040fe40008000018 */
[C---:B------:R-:W-:Y:S02]  /*1580*/  DFMA R30, R28.reuse, UR22, R30 ;  /* 0x000000161c1e7c2b */ /* 0x040fe4000800001e */
[C---:B------:R-:W-:Y:S02]  /*1590*/  DFMA R26, R28.reuse, UR30, R26 ;  /* 0x0000001e1c1a7c2b */ /* 0x040fe4000800001a */
[----:B------:R-:W-:-:S02]  /*15a0*/  DFMA R28, R28, UR38, R22 ;  /* 0x000000261c1c7c2b */ /* 0x000fc40008000016 */
[----:B------:R-:W-:Y:S01]  /*15b0*/  DMUL R22, R4, UR36 ;  /* 0x0000002404167c28 */ /* 0x000fe20008000000 */
[----:B------:R-:W-:Y:S04]  /*15c0*/  STS.128 [UR4+0x30], RZ ;  /* 0x000030ffff007988 */ /* 0x000fe80008000c04 */
[----:B------:R0:W-:Y:S03]  /*15d0*/  STS.128 [UR4+0x30], R8 ;  /* 0x00003008ff007988 */ /* 0x0001e60008000c04 */
[----:B------:R-:W-:Y:S02]  /*15e0*/  DFMA R24, R22, UR16, R24 ;  /* 0x0000001016187c2b */ /* 0x000fe40008000018 */
[----:B------:R-:W-:-:S02]  /*15f0*/  DMUL R20, R20, UR38 ;  /* 0x0000002614147c28 */ /* 0x000fc40008000000 */
[C---:B0-----:R-:W-:Y:S02]  /*1600*/  DFMA R8, R22.reuse, UR24, R30 ;  /* 0x0000001816087c2b */ /* 0x041fe4000800001e */
[C---:B------:R-:W-:Y:S02]  /*1610*/  DFMA R10, R22.reuse, UR32, R26 ;  /* 0x00000020160a7c2b */ /* 0x040fe4000800001a */
        /* <DEDUP_REMOVED lines=10> */
[----:B------:R-:W-:Y:S02]  /*16c0*/  DMUL R10, R4, UR38 ;  /* 0x00000026040a7c28 */ /* 0x000fe40008000000 */
[C---:B------:R-:W-:Y:S02]  /*16d0*/  DFMA R24, R6.reuse, UR14, R24 ;  /* 0x0000000e06187c2b */ /* 0x040fe40008000018 */
[C---:B------:R-:W-:Y:S02]  /*16e0*/  DFMA R8, R6.reuse, UR22, R8 ;  /* 0x0000001606087c2b */ /* 0x040fe40008000008 */
[C---:B------:R-:W-:Y:S02]  /*16f0*/  DFMA R22, R6.reuse, UR30, R22 ;  /* 0x0000001e06167c2b */ /* 0x040fe40008000016 */
[----:B------:R-:W-:Y:S02]  /*1700*/  DFMA R26, R6, UR38, R26 ;  /* 0x00000026061a7c2b */ /* 0x000fe4000800001a */
[----:B------:R-:W-:-:S02]  /*1710*/  DFMA R24, R10, UR16, R24 ;  /* 0x000000100a187c2b */ /* 0x000fc40008000018 */
[C---:B------:R-:W-:Y:S02]  /*1720*/  DFMA R20, R10.reuse, UR24, R8 ;  /* 0x000000180a147c2b */ /* 0x040fe40008000008 */
[C---:B------:R-:W-:Y:S02]  /*1730*/  DFMA R22, R10.reuse, UR32, R22 ;  /* 0x000000200a167c2b */ /* 0x040fe40008000016 */
[----:B------:R-:W-:Y:S02]  /*1740*/  DFMA R8, R10, UR40, R26 ;  /* 0x000000280a087c2b */ /* 0x000fe4000800001a */
[----:B------:R-:W-:Y:S02]  /*1750*/  DMUL R6, R4, UR40 ;  /* 0x0000002804067c28 */ /* 0x000fe40008000000 */
[C---:B------:R-:W-:Y:S02]  /*1760*/  DFMA R24, R10.reuse, UR18, R24 ;  /* 0x000000120a187c2b */ /* 0x040fe40008000018 */
        /* <DEDUP_REMOVED lines=8> */
[----:B------:R-:W-:Y:S02]  /*17f0*/  DFMA R24, R6, UR22, R10 ;  /* 0x0000001606187c2b */ /* 0x000fe4000800000a */
[----:B------:R-:W-:Y:S02]  /*1800*/  DMUL R8, R2, UR40 ;  /* 0x0000002802087c28 */ /* 0x000fe40008000000 */
[C---:B------:R-:W-:Y:S02]  /*1810*/  DFMA R10, R6.reuse, UR30, R26 ;  /* 0x0000001e060a7c2b */ /* 0x040fe4000800001a */
        /* <DEDUP_REMOVED lines=16> */
[C---:B------:R-:W-:Y:S02]  /*1920*/  DFMA R24, R4.reuse, UR22, R24 ;  /* 0x0000001604187c2b */ /* 0x040fe40008000018 */
[----:B------:R-:W-:Y:S02]  /*1930*/  DFMA R20, R4, UR38, R20 ;  /* 0x0000002604147c2b */ /* 0x000fe40008000014 */
[----:B------:R-:W-:-:S02]  /*1940*/  DMUL R2, R2, UR42 ;  /* 0x0000002a02027c28 */ /* 0x000fc40008000000 */
[C---:B------:R-:W-:Y:S02]  /*1950*/  DFMA R10, R4.reuse, UR32, R10 ;  /* 0x00000020040a7c2b */ /* 0x040fe4000800000a */
[C---:B------:R-:W-:Y:S02]  /*1960*/  DFMA R22, R4.reuse, UR16, R22 ;  /* 0x0000001004167c2b */ /* 0x040fe40008000016 */
[C---:B------:R-:W-:Y:S02]  /*1970*/  DFMA R6, R4.reuse, UR24, R24 ;  /* 0x0000001804067c2b */ /* 0x040fe40008000018 */
[----:B------:R-:W-:Y:S02]  /*1980*/  DFMA R20, R4, UR40, R20 ;  /* 0x0000002804147c2b */ /* 0x000fe40008000014 */
[C---:B------:R-:W-:Y:S02]  /*1990*/  DFMA R8, R2.reuse, UR34, R10 ;  /* 0x0000002202087c2b */ /* 0x040fe4000800000a */
[----:B------:R-:W-:-:S02]  /*19a0*/  DFMA R4, R2, UR18, R22 ;  /* 0x0000001202047c2b */ /* 0x000fc40008000016 */
[C---:B------:R-:W-:Y:S02]  /*19b0*/  DFMA R6, R2.reuse, UR26, R6 ;  /* 0x0000001a02067c2b */ /* 0x040fe40008000006 */
[----:B------:R-:W-:Y:S01]  /*19c0*/  DFMA R10, R2, UR42, R20 ;  /* 0x0000002a020a7c2b */ /* 0x000fe20008000014 */
[----:B------:R-:W-:Y:S04]  /*19d0*/  STS.128 [UR4+0x40], RZ ;  /* 0x000040ffff007988 */ /* 0x000fe80008000c04 */
[----:B------:R-:W-:Y:S04]  /*19e0*/  STS.128 [UR4+0x50], RZ ;  /* 0x000050ffff007988 */ /* 0x000fe80008000c04 */
[----:B------:R-:W-:Y:S04]  /*19f0*/  STS.128 [UR4+0x60], RZ ;  /* 0x000060ffff007988 */ /* 0x000fe80008000c04 */
[----:B------:R-:W-:Y:S04]  /*1a00*/  STS.128 [UR4+0x70], RZ ;  /* 0x000070ffff007988 */ /* 0x000fe80008000c04 */
[----:B------:R0:W-:Y:S04]  /*1a10*/  STS.128 [UR4+0x40], R12 ;  /* 0x0000400cff007988 */ /* 0x0001e80008000c04 */
[----:B------:R0:W-:Y:S04]  /*1a20*/  STS.128 [UR4+0x50], R16 ;  /* 0x00005010ff007988 */ /* 0x0001e80008000c04 */
[----:B------:R0:W-:Y:S04]  /*1a30*/  STS.128 [UR4+0x60], R4 ;  /* 0x00006004ff007988 */ /* 0x0001e80008000c04 */
[----:B------:R0:W-:Y:S04]  /*1a40*/  STS.128 [UR4+0x70], R8 ;  /* 0x00007008ff007988 */ /* 0x0001e80008000c04 */
        /* <DEDUP_REMOVED lines=119> */
[----:B0-----:R-:W-:Y:S01]  /*21c0*/  STS.128 [UR4+0x7f0], RZ ;  /* 0x0007f0ffff007988 */ /* 0x001fe20008000c04 */
.L_x_32:
[----:B------:R-:W-:Y:S05]  /*21d0*/  BSYNC.RECONVERGENT B0 ;  /* 0x0000000000007941 */ /* 0x000fea0003800200 */
.L_x_31:
[----:B------:R-:W0:Y:S01]  /*21e0*/  S2R R4, SR_TID.X ;  /* 0x0000000000047919 */ /* 0x000e220000002100 */
[----:B------:R-:W-:Y:S01]  /*21f0*/  BAR.SYNC.DEFER_BLOCKING 0x0 ;  /* 0x0000000000007b1d */ /* 0x000fe20000010000 */
[----:B0-----:R-:W-:-:S13]  /*2200*/  ISETP.GT.U32.AND P1, PT, R4, 0x2f, PT ;  /* 0x0000002f0400780c */ /* 0x001fda0003f24070 */
[----:B------:R-:W-:Y:S05]  /*2210*/  @P1 EXIT ;  /* 0x000000000000194d */ /* 0x000fea0003800000 */
[----:B------:R-:W-:-:S13]  /*2220*/  ISETP.GT.U32.AND P1, PT, R4, 0xf, PT ;  /* 0x0000000f0400780c */ /* 0x000fda0003f24070 */
[----:B------:R-:W-:Y:S05]  /*2230*/  @P1 BRA `(.L_x_33) ;  /* 0x0000000400681947 */ /* 0x000fea0003800000 */
[----:B------:R-:W-:Y:S05]  /*2240*/  @P0 EXIT ;  /* 0x000000000000094d */ /* 0x000fea0003800000 */
[----:B------:R-:W0:Y:S01]  /*2250*/  LDCU UR7, c[0x0][0x3c0] ;  /* 0x00007800ff0777ac */ /* 0x000e220008000800 */
[----:B------:R-:W1:Y:S01]  /*2260*/  LDCU.64 UR4, c[0x0][0x3b0] ;  /* 0x00007600ff0477ac */ /* 0x000e620008000a00 */
[----:B0-----:R-:W-:-:S04]  /*2270*/  UIMAD UR6, UR12, UR7, UR12 ;  /* 0x000000070c0672a4 */ /* 0x001fc8000f8e020c */
[----:B-1----:R-:W-:-:S06]  /*2280*/  UIMAD.WIDE UR4, UR6, 0x8, UR4 ;  /* 0x00000008060478a5 */ /* 0x002fcc000f8e0204 */
[----:B------:R-:W-:Y:S02]  /*2290*/  IMAD.U32 R24, RZ, RZ, UR4 ;  /* 0x00000004ff187e24 */ /* 0x000fe4000f8e00ff */
[----:B------:R-:W-:Y:S02]  /*22a0*/  IMAD.U32 R25, RZ, RZ, UR5 ;  /* 0x00000005ff197e24 */ /* 0x000fe4000f8e00ff */
[----:B------:R-:W-:-:S04]  /*22b0*/  IMAD.U32 R22, RZ, RZ, UR4 ;  /* 0x00000004ff167e24 */ /* 0x000fc8000f8e00ff */
[----:B------:R-:W2:Y:S01]  /*22c0*/  LDG.E.64.CONSTANT R24, desc[UR10][R24.64] ;  /* 0x0000000a18187981 */ /* 0x000ea2000c1e9b00 */
[----:B------:R-:W-:Y:S01]  /*22d0*/  IMAD.U32 R23, RZ, RZ, UR5 ;  /* 0x00000005ff177e24 */ /* 0x000fe2000f8e00ff */
[----:B------:R-:W-:Y:S01]  /*22e0*/  MOV R20, UR4 ;  /* 0x0000000400147c02 */ /* 0x000fe20008000f00 */
[----:B------:R-:W-:-:S04]  /*22f0*/  IMAD.U32 R21, RZ, RZ, UR5 ;  /* 0x00000005ff157e24 */ /* 0x000fc8000f8e00ff */
[----:B------:R-:W3:Y:S01]  /*2300*/  LDG.E.64.CONSTANT R22, desc[UR10][R22.64+0x8] ;  /* 0x0000080a16167981 */ /* 0x000ee2000c1e9b00 */
[----:B------:R-:W-:-:S03]  /*2310*/  IMAD.U32 R2, RZ, RZ, UR4 ;  /* 0x00000004ff027e24 */ /* 0x000fc6000f8e00ff */
[----:B------:R-:W4:Y:S01]  /*2320*/  LDG.E.64.CONSTANT R20, desc[UR10][R20.64+0x10] ;  /* 0x0000100a14147981 */ /* 0x000f22000c1e9b00 */
[----:B------:R-:W-:-:S06]  /*2330*/  IMAD.U32 R3, RZ, RZ, UR5 ;  /* 0x00000005ff037e24 */ /* 0x000fcc000f8e00ff */
[----:B------:R-:W5:Y:S01]  /*2340*/  LDG.E.64.CONSTANT R2, desc[UR10][R2.64+0x18] ;  /* 0x0000180a02027981 */ /* 0x000f62000c1e9b00 */
[----:B------:R-:W-:-:S06]  /*2350*/  UIMAD.WIDE UR4, UR7, 0x8, UR4 ;  /* 0x00000008070478a5 */ /* 0x000fcc000f8e0204 */
[----:B------:R-:W-:Y:S02]  /*2360*/  IMAD.U32 R18, RZ, RZ, UR4 ;  /* 0x00000004ff127e24 */ /* 0x000fe4000f8e00ff */
[----:B------:R-:W-:-:S06]  /*2370*/  IMAD.U32 R19, RZ, RZ, UR5 ;  /* 0x00000005ff137e24 */ /* 0x000fcc000f8e00ff */
[----:B------:R-:W5:Y:S01]  /*2380*/  LDG.E.64.CONSTANT R18, desc[UR10][R18.64] ;  /* 0x0000000a12127981 */ /* 0x000f62000c1e9b00 */
[----:B------:R-:W-:Y:S01]  /*2390*/  MOV R16, UR4 ;  /* 0x0000000400107c02 */ /* 0x000fe20008000f00 */
[----:B------:R-:W-:-:S06]  /*23a0*/  IMAD.U32 R17, RZ, RZ, UR5 ;  /* 0x00000005ff117e24 */ /* 0x000fcc000f8e00ff */
[----:B------:R-:W5:Y:S01]  /*23b0*/  LDG.E.64.CONSTANT R16, desc[UR10][R16.64+0x8] ;  /* 0x0000080a10107981 */ /* 0x000f62000c1e9b00 */
[----:B------:R-:W0:Y:S01]  /*23c0*/  S2UR UR8, SR_CgaCtaId ;  /* 0x00000000000879c3 */ /* 0x000e220000008800 */
[----:B------:R-:W-:Y:S01]  /*23d0*/  UMOV UR6, 0x400 ;  /* 0x0000040000067882 */ /* 0x000fe20000000000 */
[----:B------:R-:W-:Y:S02]  /*23e0*/  IMAD.U32 R14, RZ, RZ, UR4 ;  /* 0x00000004ff0e7e24 */ /* 0x000fe4000f8e00ff */
[----:B------:R-:W-:-:S06]  /*23f0*/  IMAD.U32 R15, RZ, RZ, UR5 ;  /* 0x00000005ff0f7e24 */ /* 0x000fcc000f8e00ff */
[----:B------:R-:W5:Y:S01]  /*2400*/  LDG.E.64.CONSTANT R14, desc[UR10][R14.64+0x10] ;  /* 0x0000100a0e0e7981 */ /* 0x000f62000c1e9b00 */
[----:B0-----:R-:W-:-:S09]  /*2410*/  ULEA UR6, UR8, UR6, 0x18 ;  /* 0x0000000608067291 */ /* 0x001fd2000f8ec0ff */
[----:B------:R-:W2:Y:S01]  /*2420*/  LDS.128 R8, [UR6] ;  /* 0x00000006ff087984 */ /* 0x000ea20008000c00 */
[----:B------:R-:W-:Y:S02]  /*2430*/  IMAD.U32 R12, RZ, RZ, UR4 ;  /* 0x00000004ff0c7e24 */ /* 0x000fe4000f8e00ff */
[----:B------:R-:W-:Y:S01]  /*2440*/  IMAD.U32 R13, RZ, RZ, UR5 ;  /* 0x00000005ff0d7e24 */ /* 0x000fe2000f8e00ff */
[----:B------:R-:W4:Y:S01]  /*2450*/  LDS.128 R4, [UR6+0x10] ;  /* 0x00001006ff047984 */ /* 0x000f220008000c00 */
[----:B------:R-:W-:-:S04]  /*2460*/  UIMAD.WIDE UR4, UR7, 0x8, UR4 ;  /* 0x00000008070478a5 */ /* 0x000fc8000f8e0204 */
[----:B------:R-:W5:Y:S02]  /*2470*/  LDG.E.64.CONSTANT R12, desc[UR10][R12.64+0x18] ;  /* 0x0000180a0c0c7981 */ /* 0x000f64000c1e9b00 */
[----:B------:R-:W-:Y:S01]  /*2480*/  MOV R28, UR4 ;  /* 0x00000004001c7c02 */ /* 0x000fe20008000f00 */
[----:B------:R-:W-:-:S06]  /*2490*/  IMAD.U32 R29, RZ, RZ, UR5 ;  /* 0x00000005ff1d7e24 */ /* 0x000fcc000f8e00ff */
[----:B------:R-:W5:Y:S01]  /*24a0*/  LDG.E.64.CONSTANT R28, desc[UR10][R28.64] ;  /* 0x0000000a1c1c7981 */ /* 0x000f62000c1e9b00 */
[----:B------:R-:W-:Y:S02]  /*24b0*/  IMAD.U32 R26, RZ, RZ, UR4 ;  /* 0x00000004ff1a7e24 */ /* 0x000fe4000f8e00ff */
[----:B------:R-:W-:-:S06]  /*24c0*/  IMAD.U32 R27, RZ, RZ, UR5 ;  /* 0x00000005ff1b7e24 */ /* 0x000fcc000f8e00ff */
[----:B------:R-:W5:Y:S01]  /*24d0*/  LDG.E.64.CONSTANT R26, desc[UR10][R26.64+0x8] ;  /* 0x0000080a1a1a7981 */ /* 0x000f62000c1e9b00 */
[----:B--2---:R-:W-:-:S08]  /*24e0*/  DFMA R8, R24, R8, RZ ;  /* 0x000000081808722b */ /* 0x004fd000000000ff */
[----:B---3--:R-:W-:Y:S02]  /*24f0*/  DFMA R22, R22, R10, R8 ;  /* 0x0000000a1616722b */ /* 0x008fe40000000008 */
[----:B------:R-:W0:Y:S06]  /*2500*/  LDS.128 R8, [UR6+0x20] ;  /* 0x00002006ff087984 */ /* 0x000e2c0008000c00 */
[----:B----4-:R-:W-:Y:S01]  /*2510*/  DFMA R4, R20, R4, R22 ;  /* 0x000000041404722b */ /* 0x010fe20000000016 */
[----:B------:R-:W-:Y:S02]  /*2520*/  IMAD.U32 R22, RZ, RZ, UR4 ;  /* 0x00000004ff167e24 */ /* 0x000fe4000f8e00ff */
[----:B------:R-:W-:-:S05]  /*2530*/  IMAD.U32 R23, RZ, RZ, UR5 ;  /* 0x00000005ff177e24 */ /* 0x000fca000f8e00ff */
[----:B-----5:R-:W-:Y:S01]  /*2540*/  DFMA R6, R2, R6, R4 ;  /* 0x000000060206722b */ /* 0x020fe20000000004 */
[----:B------:R-:W2:Y:S01]  /*2550*/  LDG.E.64.CONSTANT R22, desc[UR10][R22.64+0x10] ;  /* 0x0000100a16167981 */ /* 0x000ea2000c1e9b00 */
[----:B------:R-:W-:Y:S01]  /*2560*/  MOV R2, UR4 ;  /* 0x0000000400027c02 */ /* 0x000fe20008000f00 */
[----:B------:R-:W-:Y:S01]  /*2570*/  IMAD.U32 R3, RZ, RZ, UR5 ;  /* 0x00000005ff037e24 */ /* 0x000fe2000f8e00ff */
[----:B------:R-:W-:-:S05]  /*2580*/  UIMAD.WIDE UR4, UR7, 0x8, UR4 ;  /* 0x00000008070478a5 */ /* 0x000fca000f8e0204 */
[----:B------:R-:W3:Y:S01]  /*2590*/  LDG.E.64.CONSTANT R2, desc[UR10][R2.64+0x18] ;  /* 0x0000180a02027981 */ /* 0x000ee2000c1e9b00 */
[----:B------:R-:W-:Y:S02]  /*25a0*/  IMAD.U32 R4, RZ, RZ, UR4 ;  /* 0x00000004ff047e24 */ /* 0x000fe4000f8e00ff */
[----:B------:R-:W-:Y:S02]  /*25b0*/  IMAD.U32 R5, RZ, RZ, UR5 ;  /* 0x00000005ff057e24 */ /* 0x000fe4000f8e00ff */
[----:B------:R-:W-:Y:S02]  /*25c0*/  IMAD.U32 R24, RZ, RZ, UR4 ;  /* 0x00000004ff187e24 */ /* 0x000fe4000f8e00ff */
[----:B------:R-:W-:Y:S02]  /*25d0*/  IMAD.U32 R25, RZ, RZ, UR5 ;  /* 0x00000005ff197e24 */ /* 0x000fe4000f8e00ff */
[----:B------:R-:W4:Y:S04]  /*25e0*/  LDG.E.64.CONSTANT R4, desc[UR10][R4.64] ;  /* 0x0000000a04047981 */ /* 0x000f28000c1e9b00 */
[----:B------:R-:W5:Y:S01]  /*25f0*/  LDG.E.64.CONSTANT R24, desc[UR10][R24.64+0x8] ;  /* 0x0000080a18187981 */ /* 0x000f62000c1e9b00 */
[----:B0-----:R-:W-:Y:S01]  /*2600*/  DFMA R8, R18, R8, R6 ;  /* 0x000000081208722b */ /* 0x001fe20000000006 */
[----:B------:R-:W-:Y:S01]  /*2610*/  MOV R6, UR4 ;  /* 0x0000000400067c02 */ /* 0x000fe20008000f00 */
[----:B------:R-:W-:-:S02]  /*2620*/  IMAD.U32 R7, RZ, RZ, UR5 ;  /* 0x00000005ff077e24 */ /* 0x000fc4000f8e00ff */
[----:B------:R-:W-:Y:S02]  /*2630*/  IMAD.U32 R20, RZ, RZ, UR4 ;  /* 0x00000004ff147e24 */ /* 0x000fe4000f8e00ff */
[----:B------:R-:W-:Y:S02]  /*2640*/  IMAD.U32 R21, RZ, RZ, UR5 ;  /* 0x00000005ff157e24 */ /* 0x000fe4000f8e00ff */
[----:B------:R-:W-:Y:S01]  /*2650*/  DFMA R16, R16, R10, R8 ;  /* 0x0000000a1010722b */ /* 0x000fe20000000008 */
[----:B------:R-:W5:Y:S01]  /*2660*/  LDG.E.64.CONSTANT R6, desc[UR10][R6.64+0x10] ;  /* 0x0000100a06067981 */ /* 0x000f62000c1e9b00 */
[----:B------:R-:W0:Y:S03]  /*2670*/  LDCU.64 UR4, c[0x0][0x3b8] ;  /* 0x00007700ff0477ac */ /* 0x000e260008000a00 */
[----:B------:R-:W5:Y:S04]  /*2680*/  LDG.E.64.CONSTANT R20, desc[UR10][R20.64+0x18] ;  /* 0x0000180a14147981 */ /* 0x000f68000c1e9b00 */
[----:B------:R-:W1:Y:S02]  /*2690*/  LDS.128 R8, [UR6+0x30] ;  /* 0x00003006ff087984 */ /* 0x000e640008000c00 */
[----:B-1----:R-:W-:-:S02]  /*26a0*/  DFMA R8, R14, R8, R16 ;  /* 0x000000080e08722b */ /* 0x002fc40000000010 */
[----:B------:R-:W1:Y:S06]  /*26b0*/  LDS.128 R16, [UR6+0x40] ;  /* 0x00004006ff107984 */ /* 0x000e6c0008000c00 */
[----:B------:R-:W-:Y:S01]  /*26c0*/  DFMA R8, R12, R10, R8 ;  /* 0x0000000a0c08722b */ /* 0x000fe20000000008 */
[----:B------:R-:W2:Y:S07]  /*26d0*/  LDS.128 R12, [UR6+0x50] ;  /* 0x00005006ff0c7984 */ /* 0x000eae0008000c00 */
[----:B-1----:R-:W-:-:S02]  /*26e0*/  DFMA R16, R28, R16, R8 ;  /* 0x000000101c10722b */ /* 0x002fc40000000008 */
[----:B------:R-:W4:Y:S06]  /*26f0*/  LDS.128 R8, [UR6+0x60] ;  /* 0x00006006ff087984 */ /* 0x000f2c0008000c00 */
[----:B------:R-:W-:Y:S02]  /*2700*/  DFMA R26, R26, R18, R16 ;  /* 0x000000121a1a722b */ /* 0x000fe40000000010 */
[----:B------:R-:W1:Y:S01]  /*2710*/  LDS.128 R16, [UR6+0x70] ;  /* 0x00007006ff107984 */ /* 0x000e620008000c00 */
[----:B------:R-:W-:-:S04]  /*2720*/  UIMAD UR6, UR9, UR7, UR9 ;  /* 0x00000007090672a4 */ /* 0x000fc8000f8e0209 */
[----:B0-----:R-:W-:Y:S01]  /*2730*/  UIMAD.WIDE UR4, UR6, 0x8, UR4 ;  /* 0x00000008060478a5 */ /* 0x001fe2000f8e0204 */
[----:B--2---:R-:W-:-:S08]  /*2740*/  DFMA R12, R22, R12, R26 ;  /* 0x0000000c160c722b */ /* 0x004fd0000000001a */
[----:B---3--:R-:W-:-:S08]  /*2750*/  DFMA R2, R2, R14, R12 ;  /* 0x0000000e0202722b */ /* 0x008fd0000000000c */
[----:B----4-:R-:W-:-:S08]  /*2760*/  DFMA R2, R4, R8, R2 ;  /* 0x000000080402722b */ /* 0x010fd00000000002 */
[----:B-----5:R-:W-:-:S08]  /*2770*/  DFMA R2, R24, R10, R2 ;  /* 0x0000000a1802722b */ /* 0x020fd00000000002 */
[----:B-1----:R-:W-:Y:S01]  /*2780*/  DFMA R2, R6, R16, R2 ;  /* 0x000000100602722b */ /* 0x002fe20000000002 */
[----:B------:R-:W-:Y:S01]  /*2790*/  IMAD.U32 R4, RZ, RZ, UR4 ;  /* 0x00000004ff047e24 */ /* 0x000fe2000f8e00ff */
[----:B------:R-:W-:-:S06]  /*27a0*/  MOV R5, UR5 ;  /* 0x0000000500057c02 */ /* 0x000fcc0008000f00 */
[----:B------:R-:W-:-:S07]  /*27b0*/  DFMA R2, R20, R18, R2 ;  /* 0x000000121402722b */ /* 0x000fce0000000002 */
[----:B------:R-:W-:Y:S01]  /*27c0*/  REDG.E.ADD.F64.RN.STRONG.GPU desc[UR10][R4.64], R2 ;  /* 0x00000002040079a6 */ /* 0x000fe2000c12ff0a */
[----:B------:R-:W-:Y:S05]  /*27d0*/  EXIT ;  /* 0x000000000000794d */ /* 0x000fea0003800000 */
.L_x_33:
[----:B------:R-:W-:-:S13]  /*27e0*/  ISETP.GT.U32.AND P0, PT, R4, 0x1f, PT ;  /* 0x0000001f0400780c */ /* 0x000fda0003f04070 */
[----:B------:R-:W-:Y:S05]  /*27f0*/  @P0 BRA `(.L_x_34) ;  /* 0x0000000000c80947 */ /* 0x000fea0003800000 */
[----:B------:R-:W-:-:S13]  /*2800*/  ISETP.GT.U32.AND P0, PT, R4, 0x13, PT ;  /* 0x000000130400780c */ /* 0x000fda0003f04070 */
[----:B------:R-:W-:Y:S05]  /*2810*/  @P0 EXIT ;  /* 0x000000000000094d */ /* 0x000fea0003800000 */
[----:B------:R-:W0:Y:S01]  /*2820*/  LDCU UR13, c[0x0][0x3c0] ;  /* 0x00007800ff0d77ac */ /* 0x000e220008000800 */
[----:B------:R-:W1:Y:S01]  /*2830*/  LDCU.128 UR4, c[0x0][0x3b0] ;  /* 0x00007600ff0477ac */ /* 0x000e620008000c00 */
[----:B0-----:R-:W-:-:S04]  /*2840*/  UIMAD UR8, UR9, UR13, UR12 ;  /* 0x0000000d090872a4 */ /* 0x001fc8000f8e020c */
[----:B-1----:R-:W-:-:S06]  /*2850*/  UIMAD.WIDE UR4, UR8, 0x8, UR4 ;  /* 0x00000008080478a5 */ /* 0x002fcc000f8e0204 */
[----:B------:R-:W-:Y:S02]  /*2860*/  IMAD.U32 R20, RZ, RZ, UR4 ;  /* 0x00000004ff147e24 */ /* 0x000fe4000f8e00ff */
[----:B------:R-:W-:Y:S02]  /*2870*/  IMAD.U32 R21, RZ, RZ, UR5 ;  /* 0x00000005ff157e24 */ /* 0x000fe4000f8e00ff */
[----:B------:R-:W-:Y:S02]  /*2880*/  IMAD.U32 R22, RZ, RZ, UR4 ;  /* 0x00000004ff167e24 */ /* 0x000fe4000f8e00ff */
[----:B------:R-:W-:Y:S02]  /*2890*/  IMAD.U32 R23, RZ, RZ, UR5 ;  /* 0x00000005ff177e24 */ /* 0x000fe4000f8e00ff */
[----:B------:R-:W2:Y:S01]  /*28a0*/  LDG.E.64.CONSTANT R20, desc[UR10][R20.64] ;  /* 0x0000000a14147981 */ /* 0x000ea2000c1e9b00 */
[----:B------:R-:W-:Y:S01]  /*28b0*/  IADD3 R0, PT, PT, R4, -0x10, RZ ;  /* 0xfffffff004007810 */ /* 0x000fe20007ffe0ff */
[----:B------:R-:W-:-:S02]  /*28c0*/  IMAD.U32 R16, RZ, RZ, UR4 ;  /* 0x00000004ff107e24 */ /* 0x000fc4000f8e00ff */
[----:B------:R-:W3:Y:S01]  /*28d0*/  LDG.E.64.CONSTANT R22, desc[UR10][R22.64+0x8] ;  /* 0x0000080a16167981 */ /* 0x000ee2000c1e9b00 */
[----:B------:R-:W-:Y:S01]  /*28e0*/  IMAD.U32 R17, RZ, RZ, UR5 ;  /* 0x00000005ff117e24 */ /* 0x000fe2000f8e00ff */
[----:B------:R-:W-:Y:S02]  /*28f0*/  LOP3.LUT R19, R4, 0x3, RZ, 0xc0, !PT ;  /* 0x0000000304137812 */ /* 0x000fe400078ec0ff */
[----:B------:R-:W-:Y:S01]  /*2900*/  SHF.R.U32.HI R5, RZ, 0x2, R0 ;  /* 0x00000002ff057819 */ /* 0x000fe20000011600 */
[----:B------:R-:W-:Y:S02]  /*2910*/  IMAD.U32 R15, RZ, RZ, UR5 ;  /* 0x00000005ff0f7e24 */ /* 0x000fe4000f8e00ff */
[----:B------:R-:W4:Y:S01]  /*2920*/  LDG.E.64.CONSTANT R16, desc[UR10][R16.64+0x10] ;  /* 0x0000100a10107981 */ /* 0x000f22000c1e9b00 */
[----:B------:R-:W-:Y:S01]  /*2930*/  MOV R14, UR4 ;  /* 0x00000004000e7c02 */ /* 0x000fe20008000f00 */
[----:B------:R-:W-:Y:S02]  /*2940*/  VIADD R19, R19, UR12 ;  /* 0x0000000c13137c36 */ /* 0x000fe40008000000 */
[----:B------:R-:W-:-:S02]  /*2950*/  VIADD R0, R5, UR9 ;  /* 0x0000000905007c36 */ /* 0x000fc40008000000 */
[----:B------:R-:W-:Y:S01]  /*2960*/  IMAD.U32 R2, RZ, RZ, UR6 ;  /* 0x00000006ff027e24 */ /* 0x000fe2000f8e00ff */
[----:B------:R-:W5:Y:S01]  /*2970*/  LDG.E.64.CONSTANT R14, desc[UR10][R14.64+0x18] ;  /* 0x0000180a0e0e7981 */ /* 0x000f62000c1e9b00 */
[----:B------:R-:W-:Y:S02]  /*2980*/  IMAD.U32 R3, RZ, RZ, UR7 ;  /* 0x00000007ff037e24 */ /* 0x000fe4000f8e00ff */
[----:B------:R-:W-:-:S04]  /*2990*/  IMAD R7, R0, UR13, R19 ;  /* 0x0000000d00077c24 */ /* 0x000fc8000f8e0213 */
[----:B------:R-:W-:-:S05]  /*29a0*/  IMAD.WIDE R2, R7, 0x8, R2 ;  /* 0x0000000807027825 */ /* 0x000fca00078e0202 */
[----:B------:R-:W5:Y:S01]  /*29b0*/  LDG.E.64 R12, desc[UR10][R2.64] ;  /* 0x0000000a020c7981 */ /* 0x000f62000c1e1b00 */
[----:B------:R-:W0:Y:S01]  /*29c0*/  S2UR UR5, SR_CgaCtaId ;  /* 0x00000000000579c3 */ /* 0x000e220000008800 */
[----:B------:R-:W-:Y:S01]  /*29d0*/  IMAD.SHL.U32 R4, R4, 0x20, RZ ;  /* 0x0000002004047824 */ /* 0x000fe200078e00ff */
[----:B------:R-:W-:-:S04]  /*29e0*/  UMOV UR4, 0x400 ;  /* 0x0000040000047882 */ /* 0x000fc80000000000 */
[----:B------:R-:W-:-:S04]  /*29f0*/  LOP3.LUT R4, R4, 0x60, RZ, 0xc0, !PT ;  /* 0x0000006004047812 */ /* 0x000fc800078ec0ff */
[----:B------:R-:W-:Y:S01]  /*2a00*/  LEA R18, R5, R4, 0x9 ;  /* 0x0000000405127211 */ /* 0x000fe200078e48ff */
[----:B0-----:R-:W-:-:S09]  /*2a10*/  ULEA UR4, UR5, UR4, 0x18 ;  /* 0x0000000405047291 */ /* 0x001fd2000f8ec0ff */
[----:B------:R-:W2:Y:S04]  /*2a20*/  LDS.128 R4, [R18+UR4] ;  /* 0x0000000412047984 */ /* 0x000ea80008000c00 */
[----:B------:R-:W4:Y:S01]  /*2a30*/  LDS.128 R8, [R18+UR4+0x10] ;  /* 0x0000100412087984 */ /* 0x000f220008000c00 */
[----:B------:R-:W-:Y:S01]  /*2a40*/  IMAD R19, R19, UR13, R0 ;  /* 0x0000000d13137c24 */ /* 0x000fe2000f8e0200 */
[----:B--2---:R-:W-:-:S08]  /*2a50*/  DFMA R4, R20, R4, RZ ;  /* 0x000000041404722b */ /* 0x004fd000000000ff */
[----:B---3--:R-:W-:-:S08]  /*2a60*/  DFMA R4, R22, R6, R4 ;  /* 0x000000061604722b */ /* 0x008fd00000000004 */
[----:B----4-:R-:W-:Y:S01]  /*2a70*/  DFMA R4, R16, R8, R4 ;  /* 0x000000081004722b */ /* 0x010fe20000000004 */
[----:B------:R-:W-:-:S07]  /*2a80*/  IMAD.U32 R6, RZ, RZ, UR6 ;  /* 0x00000006ff067e24 */ /* 0x000fce000f8e00ff */
[----:B-----5:R-:W-:Y:S01]  /*2a90*/  DFMA R4, R14, R10, R4 ;  /* 0x0000000a0e04722b */ /* 0x020fe20000000004 */
[----:B------:R-:W-:Y:S02]  /*2aa0*/  IMAD.U32 R7, RZ, RZ, UR7 ;  /* 0x00000007ff077e24 */ /* 0x000fe4000f8e00ff */
[----:B------:R-:W-:-:S05]  /*2ab0*/  IMAD.WIDE R6, R19, 0x8, R6 ;  /* 0x0000000813067825 */ /* 0x000fca00078e0206 */
[----:B------:R-:W-:-:S07]  /*2ac0*/  DFMA R12, R4, -0.5, R12 ;  /* 0xbfe00000040c782b */ /* 0x000fce000000000c */
[----:B------:R-:W-:Y:S04]  /*2ad0*/  STG.E.64 desc[UR10][R2.64], R12 ;  /* 0x0000000c02007986 */ /* 0x000fe8000c101b0a */
[----:B------:R-:W2:Y:S02]  /*2ae0*/  LDG.E.64 R8, desc[UR10][R6.64] ;  /* 0x0000000a06087981 */ /* 0x000ea4000c1e1b00 */
[----:B--2---:R-:W-:-:S07]  /*2af0*/  DFMA R8, R4, -0.5, R8 ;  /* 0xbfe000000408782b */ /* 0x004fce0000000008 */
[----:B------:R-:W-:Y:S01]  /*2b00*/  STG.E.64 desc[UR10][R6.64], R8 ;  /* 0x0000000806007986 */ /* 0x000fe2000c101b0a */
[----:B------:R-:W-:Y:S05]  /*2b10*/  EXIT ;  /* 0x000000000000794d */ /* 0x000fea0003800000 */
.L_x_34:
[----:B------:R-:W0:Y:S01]  /*2b20*/  LDCU UR13, c[0x0][0x3c0] ;  /* 0x00007800ff0d77ac */ /* 0x000e220008000800 */
[----:B------:R-:W1:Y:S01]  /*2b30*/  LDCU.128 UR4, c[0x0][0x3b0] ;  /* 0x00007600ff0477ac */ /* 0x000e620008000c00 */
[----:B0-----:R-:W-:-:S04]  /*2b40*/  UIMAD UR8, UR9, UR13, UR9 ;  /* 0x0000000d090872a4 */ /* 0x001fc8000f8e0209 */
[----:B-1----:R-:W-:-:S06]  /*2b50*/  UIMAD.WIDE UR4, UR8, 0x8, UR4 ;  /* 0x00000008080478a5 */ /* 0x002fcc000f8e0204 */
[----:B------:R-:W-:Y:S02]  /*2b60*/  IMAD.U32 R2, RZ, RZ, UR4 ;  /* 0x00000004ff027e24 */ /* 0x000fe4000f8e00ff */
[----:B------:R-:W-:-:S06]  /*2b70*/  IMAD.U32 R3, RZ, RZ, UR5 ;  /* 0x00000005ff037e24 */ /* 0x000fcc000f8e00ff */
[----:B------:R-:W2:Y:S01]  /*2b80*/  LDG.E.64.CONSTANT R2, desc[UR10][R2.64] ;  /* 0x0000000a02027981 */ /* 0x000ea2000c1e9b00 */
[----:B------:R-:W0:Y:S01]  /*2b90*/  S2UR UR5, SR_CgaCtaId ;  /* 0x00000000000579c3 */ /* 0x000e220000008800 */
[----:B------:R-:W-:Y:S01]  /*2ba0*/  UMOV UR4, 0x400 ;  /* 0x0000040000047882 */ /* 0x000fe20000000000 */
[----:B------:R-:W-:Y:S01]  /*2bb0*/  IADD3 R0, PT, PT, R4, -0x20, RZ ;  /* 0xffffffe004007810 */ /* 0x000fe20007ffe0ff */
[----:B------:R-:W-:-:S03]  /*2bc0*/  IMAD.U32 R5, RZ, RZ, UR7 ;  /* 0x00000007ff057e24 */ /* 0x000fc6000f8e00ff */
[----:B------:R-:W-:Y:S01]  /*2bd0*/  LEA.HI R0, R0, UR12, RZ, 0x1e ;  /* 0x0000000c00007c11 */ /* 0x000fe2000f8ff0ff */
[----:B0-----:R-:W-:-:S06]  /*2be0*/  ULEA UR4, UR5, UR4, 0x18 ;  /* 0x0000000405047291 */ /* 0x001fcc000f8ec0ff */
[C---:B------:R-:W-:Y:S02]  /*2bf0*/  LEA R6, R4.reuse, UR4, 0x3 ;  /* 0x0000000404067c11 */ /* 0x040fe4000f8e18ff */
[----:B------:R-:W-:-:S04]  /*2c00*/  LOP3.LUT R4, R4, 0x3, RZ, 0xc0, !PT ;  /* 0x0000000304047812 */ /* 0x000fc800078ec0ff */
[----:B------:R-:W2:Y:S01]  /*2c10*/  LDS.64 R6, [R6+-0x100] ;  /* 0xffff000006067984 */ /* 0x000ea20000000a00 */
[----:B------:R-:W-:Y:S02]  /*2c20*/  VIADD R9, R4, UR12 ;  /* 0x0000000c04097c36 */ /* 0x000fe40008000000 */
[----:B------:R-:W-:Y:S02]  /*2c30*/  IMAD.U32 R4, RZ, RZ, UR6 ;  /* 0x00000006ff047e24 */ /* 0x000fe4000f8e00ff */
[----:B------:R-:W-:-:S04]  /*2c40*/  IMAD R9, R0, UR13, R9 ;  /* 0x0000000d00097c24 */ /* 0x000fc8000f8e0209 */
[----:B------:R-:W-:Y:S01]  /*2c50*/  IMAD.WIDE R4, R9, 0x8, R4 ;  /* 0x0000000809047825 */ /* 0x000fe200078e0204 */
[----:B--2---:R-:W-:-:S07]  /*2c60*/  DFMA R2, R2, R6, RZ ;  /* 0x000000060202722b */ /* 0x004fce00000000ff */
[----:B------:R-:W-:Y:S01]  /*2c70*/  REDG.E.ADD.F64.RN.STRONG.GPU desc[UR10][R4.64], R2 ;  /* 0x00000002040079a6 */ /* 0x000fe2000c12ff0a */
[----:B------:R-:W-:Y:S05]  /*2c80*/  EXIT ;  /* 0x000000000000794d */ /* 0x000fea0003800000 */
.L_x_35:
        /* <DEDUP_REMOVED lines=15> */
.L_x_111:


//--------------------- .text.twocenter_fock_ri_11_kernel --------------------------
	.section	.text.twocenter_fock_ri_11_kernel,"ax",@progbits
	.align	128
        .global         twocenter_fock_ri_11_kernel
        .type           twocenter_fock_ri_11_kernel,@function
        .size           twocenter_fock_ri_11_kernel,(.L_x_112 - twocenter_fock_ri_11_kernel)
        .other          twocenter_fock_ri_11_kernel,@"STO_CUDA_ENTRY STV_DEFAULT"
twocenter_fock_ri_11_kernel:
.text.twocenter_fock_ri_11_kernel:
        /* <DEDUP_REMOVED lines=14> */
[----:B------:R-:W1:Y:S01]  /*00e0*/  LDC.64 R16, c[0x0][0x3a0] ;  /* 0x0000e800ff107b82 */ /* 0x000e620000000a00 */
[----:B------:R-:W2:Y:S07]  /*00f0*/  LDG.E.CONSTANT R9, desc[UR6][R8.64] ;  /* 0x0000000608097981 */ /* 0x000eae000c1e9900 */
[----:B------:R-:W1:Y:S01]  /*0100*/  LDC.64 R18, c[0x0][0x3a8] ;  /* 0x0000ea00ff127b82 */ /* 0x000e620000000a00 */
[----:B---3--:R-:W-:-:S05]  /*0110*/  IMAD.WIDE R10, R7, 0x4, R12 ;  /* 0x00000004070a7825 */ /* 0x008fca00078e020c */
[----:B------:R3:W5:Y:S01]  /*0120*/  LDG.E.CONSTANT R0, desc[UR6][R10.64] ;  /* 0x000000060a007981 */ /* 0x000762000c1e9900 */
[----:B--2---:R-:W-:-:S05]  /*0130*/  IMAD.WIDE R12, R9, 0x4, R12 ;  /* 0x00000004090c7825 */ /* 0x004fca00078e020c */
[----:B------:R3:W5:Y:S01]  /*0140*/  LDG.E.CONSTANT R3, desc[UR6][R12.64] ;  /* 0x000000060c037981 */ /* 0x000762000c1e9900 */
[----:B0-----:R-:W-:Y:S01]  /*0150*/  ISETP.NE.AND P0, PT, R2, RZ, PT ;  /* 0x000000ff0200720c */ /* 0x001fe20003f05270 */
[----:B------:R-:W-:Y:S01]  /*0160*/  BSSY.RECONVERGENT B0, `(.L_x_36) ;  /* 0x0000091000007945 */ /* 0x000fe20003800200 */
[----:B----4-:R-:W-:Y:S01]  /*0170*/  IMAD.WIDE.U32 R6, R4, 0xb0, R14 ;  /* 0x000000b004067825 */ /* 0x010fe200078e000e */
[----:B------:R-:W-:-:S03]  /*0180*/  ISETP.GT.U32.AND P1, PT, R2, 0x2f, PT ;  /* 0x0000002f0200780c */ /* 0x000fc60003f24070 */
[----:B-1----:R-:W-:-:S04]  /*0190*/  IMAD.WIDE.U32 R8, R4, 0x80, R16 ;  /* 0x0000008004087825 */ /* 0x002fc800078e0010 */
[----:B------:R-:W-:-:S03]  /*01a0*/  IMAD.WIDE.U32 R4, R4, 0x80, R18 ;  /* 0x0000008004047825 */ /* 0x000fc600078e0012 */
[----:B---3--:R-:W-:Y:S05]  /*01b0*/  @P0 BRA `(.L_x_37) ;  /* 0x00000008002c0947 */ /* 0x008fea0003800000 */
[----:B------:R-:W2:Y:S04]  /*01c0*/  LDG.E.64.CONSTANT R8, desc[UR6][R8.64] ;  /* 0x0000000608087981 */ /* 0x000ea8000c1e9b00 */
[----:B------:R-:W3:Y:S04]  /*01d0*/  LDG.E.64.CONSTANT R6, desc[UR6][R6.64] ;  /* 0x0000000606067981 */ /* 0x000ee8000c1e9b00 */
[----:B------:R-:W4:Y:S01]  /*01e0*/  LDG.E.64.CONSTANT R4, desc[UR6][R4.64] ;  /* 0x0000000604047981 */ /* 0x000f22000c1e9b00 */
[----:B------:R-:W0:Y:S01]  /*01f0*/  S2UR UR5, SR_CgaCtaId ;  /* 0x00000000000579c3 */ /* 0x000e220000008800 */
[----:B------:R-:W-:-:S02]  /*0200*/  UMOV UR4, 0x400 ;  /* 0x0000040000047882 */ /* 0x000fc40000000000 */
[----:B0-----:R-:W-:-:S09]  /*0210*/  ULEA UR4, UR5, UR4, 0x18 ;  /* 0x0000000405047291 */ /* 0x001fd2000f8ec0ff */
        /* <DEDUP_REMOVED lines=65> */
[----:B--2---:R-:W-:-:S03]  /*0630*/  DMUL R10, R8, R8 ;  /* 0x00000008080a7228 */ /* 0x004fc60000000000 */
[----:B------:R-:W-:Y:S04]  /*0640*/  STS.128 [UR4+0x410], RZ ;  /* 0x000410ffff007988 */ /* 0x000fe80008000c04 */
[----:B------:R-:W-:Y:S01]  /*0650*/  STS.128 [UR4+0x420], RZ ;  /* 0x000420ffff007988 */ /* 0x000fe20008000c04 */
[----:B---3--:R-:W-:-:S03]  /*0660*/  DMUL R10, R6, R10 ;  /* 0x0000000a060a7228 */ /* 0x008fc60000000000 */
[----:B------:R-:W-:Y:S04]  /*0670*/  STS.128 [UR4+0x430], RZ ;  /* 0x000430ffff007988 */ /* 0x000fe80008000c04 */
[----:B------:R-:W-:Y:S01]  /*0680*/  STS.128 [UR4+0x440], RZ ;  /* 0x000440ffff007988 */ /* 0x000fe20008000c04 */
[----:B----4-:R-:W-:-:S03]  /*0690*/  DMUL R10, R4, R10 ;  /* 0x0000000a040a7228 */ /* 0x010fc60000000000 */
[----:B------:R-:W-:Y:S04]  /*06a0*/  STS.128 [UR4+0x450], RZ ;  /* 0x000450ffff007988 */ /* 0x000fe80008000c04 */
[----:B------:R-:W-:Y:S01]  /*06b0*/  STS.128 [UR4+0x460], RZ ;  /* 0x000460ffff007988 */ /* 0x000fe20008000c04 */
[----:B------:R-:W-:-:S03]  /*06c0*/  DFMA R10, R4, R10, RZ ;  /* 0x0000000a040a722b */ /* 0x000fc600000000ff */
[----:B------:R-:W-:Y:S04]  /*06d0*/  STS.128 [UR4+0x470], RZ ;  /* 0x000470ffff007988 */ /* 0x000fe80008000c04 */
[----:B------:R-:W-:Y:S04]  /*06e0*/  STS.128 [UR4+0x480], RZ ;  /* 0x000480ffff007988 */ /* 0x000fe80008000c04 */
[----:B------:R0:W-:Y:S04]  /*06f0*/  STS.64 [UR4], R10 ;  /* 0x0000000aff007988 */ /* 0x0001e80008000a04 */
        /* <DEDUP_REMOVED lines=55> */
.L_x_37:
[----:B------:R-:W-:Y:S05]  /*0a70*/  BSYNC.RECONVERGENT B0 ;  /* 0x0000000000007941 */ /* 0x000fea0003800200 */
.L_x_36:
[----:B------:R-:W-:Y:S06]  /*0a80*/  BAR.SYNC.DEFER_BLOCKING 0x0 ;  /* 0x0000000000007b1d */ /* 0x000fec0000010000 */
[----:B------:R-:W-:Y:S05]  /*0a90*/  @P1 EXIT ;  /* 0x000000000000194d */ /* 0x000fea0003800000 */
[----:B------:R-:W-:-:S13]  /*0aa0*/  ISETP.GT.U32.AND P1, PT, R2, 0xf, PT ;  /* 0x0000000f0200780c */ /* 0x000fda0003f24070 */
[----:B------:R-:W-:Y:S05]  /*0ab0*/  @P1 BRA `(.L_x_38) ;  /* 0x0000000000401947 */ /* 0x000fea0003800000 */
[----:B------:R-:W-:Y:S05]  /*0ac0*/  @P0 EXIT ;  /* 0x000000000000094d */ /* 0x000fea0003800000 */
[----:B------:R-:W0:Y:S08]  /*0ad0*/  LDC R9, c[0x0][0x3c0] ;  /* 0x0000f000ff097b82 */ /* 0x000e300000000800 */
[----:B------:R-:W1:Y:S08]  /*0ae0*/  LDC.64 R4, c[0x0][0x3b0] ;  /* 0x0000ec00ff047b82 */ /* 0x000e700000000a00 */
[----:B------:R-:W2:Y:S01]  /*0af0*/  S2UR UR5, SR_CgaCtaId ;  /* 0x00000000000579c3 */ /* 0x000ea20000008800 */
[----:B0----5:R-:W-:Y:S01]  /*0b00*/  IMAD R3, R3, R9, R3 ;  /* 0x0000000903037224 */ /* 0x021fe200078e0203 */
[----:B------:R-:W-:-:S06]  /*0b10*/  UMOV UR4, 0x400 ;  /* 0x0000040000047882 */ /* 0x000fcc0000000000 */
[----:B------:R-:W0:Y:S01]  /*0b20*/  LDC.64 R6, c[0x0][0x3b8] ;  /* 0x0000ee00ff067b82 */ /* 0x000e220000000a00 */
[----:B-1----:R-:W-:-:S06]  /*0b30*/  IMAD.WIDE R2, R3, 0x8, R4 ;  /* 0x0000000803027825 */ /* 0x002fcc00078e0204 */
[----:B------:R-:W3:Y:S01]  /*0b40*/  LDG.E.64.CONSTANT R2, desc[UR6][R2.64] ;  /* 0x0000000602027981 */ /* 0x000ee2000c1e9b00 */
[----:B------:R-:W-:Y:S01]  /*0b50*/  IMAD R9, R0, R9, R0 ;  /* 0x0000000900097224 */ /* 0x000fe200078e0200 */
[----:B--2---:R-:W-:-:S09]  /*0b60*/  ULEA UR4, UR5, UR4, 0x18 ;  /* 0x0000000405047291 */ /* 0x004fd2000f8ec0ff */
[----:B------:R-:W3:Y:S01]  /*0b70*/  LDS.64 R4, [UR4] ;  /* 0x00000004ff047984 */ /* 0x000ee20008000a00 */
[----:B0-----:R-:W-:Y:S01]  /*0b80*/  IMAD.WIDE R6, R9, 0x8, R6 ;  /* 0x0000000809067825 */ /* 0x001fe200078e0206 */
[----:B---3--:R-:W-:-:S07]  /*0b90*/  DFMA R4, R2, R4, RZ ;  /* 0x000000040204722b */ /* 0x008fce00000000ff */
[----:B------:R-:W-:Y:S01]  /*0ba0*/  REDG.E.ADD.F64.RN.STRONG.GPU desc[UR6][R6.64], R4 ;  /* 0x00000004060079a6 */ /* 0x000fe2000c12ff06 */
[----:B------:R-:W-:Y:S05]  /*0bb0*/  EXIT ;  /* 0x000000000000794d */ /* 0x000fea0003800000 */
.L_x_38:
[----:B------:R-:W-:-:S13]  /*0bc0*/  ISETP.GT.U32.AND P0, PT, R2, 0x1f, PT ;  /* 0x0000001f0200780c */ /* 0x000fda0003f04070 */
[----:B------:R-:W-:Y:S05]  /*0bd0*/  @P0 BRA `(.L_x_39) ;  /* 0x0000000000700947 */ /* 0x000fea0003800000 */
[----:B------:R-:W-:-:S04]  /*0be0*/  LOP3.LUT P0, RZ, R2, 0x3, RZ, 0xc0, !PT ;  /* 0x0000000302ff7812 */ /* 0x000fc8000780c0ff */
[----:B------:R-:W-:-:S13]  /*0bf0*/  ISETP.GT.U32.OR P0, PT, R2, 0x13, P0 ;  /* 0x000000130200780c */ /* 0x000fda0000704470 */
[----:B------:R-:W-:Y:S05]  /*0c00*/  @P0 EXIT ;  /* 0x000000000000094d */ /* 0x000fea0003800000 */
[----:B------:R-:W0:Y:S01]  /*0c10*/  LDC R15, c[0x0][0x3c0] ;  /* 0x0000f000ff0f7b82 */ /* 0x000e220000000800 */
[----:B------:R-:W-:-:S07]  /*0c20*/  IADD3 R9, PT, PT, R2, -0x10, RZ ;  /* 0xfffffff002097810 */ /* 0x000fce0007ffe0ff */
[----:B------:R-:W1:Y:S08]  /*0c30*/  LDC.64 R6, c[0x0][0x3b0] ;  /* 0x0000ec00ff067b82 */ /* 0x000e700000000a00 */
[----:B------:R-:W2:Y:S01]  /*0c40*/  LDC.64 R4, c[0x0][0x3b8] ;  /* 0x0000ee00ff047b82 */ /* 0x000ea20000000a00 */
[----:B0----5:R-:W-:Y:S01]  /*0c50*/  IMAD R11, R0, R15, R3 ;  /* 0x0000000f000b7224 */ /* 0x021fe200078e0203 */
[----:B------:R-:W-:-:S03]  /*0c60*/  LEA.HI R0, R9, R0, RZ, 0x1e ;  /* 0x0000000009007211 */ /* 0x000fc600078ff0ff */
[----:B-1----:R-:W-:-:S04]  /*0c70*/  IMAD.WIDE R6, R11, 0x8, R6 ;  /* 0x000000080b067825 */ /* 0x002fc800078e0206 */
[----:B------:R-:W-:Y:S02]  /*0c80*/  IMAD R11, R0, R15, R3 ;  /* 0x0000000f000b7224 */ /* 0x000fe400078e0203 */
[----:B------:R-:W3:Y:S02]  /*0c90*/  LDG.E.64.CONSTANT R6, desc[UR6][R6.64] ;  /* 0x0000000606067981 */ /* 0x000ee4000c1e9b00 */
[----:B--2---:R-:W-:-:S05]  /*0ca0*/  IMAD.WIDE R10, R11, 0x8, R4 ;  /* 0x000000080b0a7825 */ /* 0x004fca00078e0204 */
[----:B------:R-:W2:Y:S01]  /*0cb0*/  LDG.E.64 R12, desc[UR6][R10.64] ;  /* 0x000000060a0c7981 */ /* 0x000ea2000c1e1b00 */
[----:B------:R-:W0:Y:S01]  /*0cc0*/  S2UR UR5, SR_CgaCtaId ;  /* 0x00000000000579c3 */ /* 0x000e220000008800 */
[----:B------:R-:W-:Y:S01]  /*0cd0*/  UMOV UR4, 0x400 ;  /* 0x0000040000047882 */ /* 0x000fe20000000000 */
[----:B------:R-:W-:-:S04]  /*0ce0*/  IMAD R3, R3, R15, R0 ;  /* 0x0000000f03037224 */ /* 0x000fc800078e0200 */
[----:B------:R-:W-:Y:S01]  /*0cf0*/  IMAD.WIDE R4, R3, 0x8, R4 ;  /* 0x0000000803047825 */ /* 0x000fe200078e0204 */
[----:B0-----:R-:W-:-:S06]  /*0d00*/  ULEA UR4, UR5, UR4, 0x18 ;  /* 0x0000000405047291 */ /* 0x001fcc000f8ec0ff */
[----:B------:R-:W-:-:S05]  /*0d10*/  LEA R14, R2, UR4, 0x7 ;  /* 0x00000004020e7c11 */ /* 0x000fca000f8e38ff */
[----:B------:R-:W3:Y:S02]  /*0d20*/  LDS.64 R8, [R14+-0x800] ;  /* 0xfff800000e087984 */ /* 0x000ee40000000a00 */
[----:B---3--:R-:W-:-:S08]  /*0d30*/  DFMA R8, R6, R8, RZ ;  /* 0x000000080608722b */ /* 0x008fd000000000ff */
[----:B--2---:R-:W-:-:S07]  /*0d40*/  DFMA R12, R8, -0.5, R12 ;  /* 0xbfe00000080c782b */ /* 0x004fce000000000c */
[----:B------:R-:W-:Y:S04]  /*0d50*/  STG.E.64 desc[UR6][R10.64], R12 ;  /* 0x0000000c0a007986 */ /* 0x000fe8000c101b06 */
[----:B------:R-:W2:Y:S02]  /*0d60*/  LDG.E.64 R2, desc[UR6][R4.64] ;  /* 0x0000000604027981 */ /* 0x000ea4000c1e1b00 */
[----:B--2---:R-:W-:-:S07]  /*0d70*/  DFMA R2, R8, -0.5, R2 ;  /* 0xbfe000000802782b */ /* 0x004fce0000000002 */
[----:B------:R-:W-:Y:S01]  /*0d80*/  STG.E.64 desc[UR6][R4.64], R2 ;  /* 0x0000000204007986 */ /* 0x000fe2000c101b06 */
[----:B------:R-:W-:Y:S05]  /*0d90*/  EXIT ;  /* 0x000000000000794d */ /* 0x000fea0003800000 */
.L_x_39:
[----:B------:R-:W-:-:S04]  /*0da0*/  LOP3.LUT P0, RZ, R2, 0x3, RZ, 0xc0, !PT ;  /* 0x0000000302ff7812 */ /* 0x000fc8000780c0ff */
[----:B------:R-:W-:-:S13]  /*0db0*/  ISETP.GT.U32.OR P0, PT, R2, 0x23, P0 ;  /* 0x000000230200780c */ /* 0x000fda0000704470 */
        /* <DEDUP_REMOVED lines=9> */
[----:B--2---:R-:W-:-:S06]  /*0e50*/  ULEA UR4, UR5, UR4, 0x18 ;  /* 0x0000000405047291 */ /* 0x004fcc000f8ec0ff */
[C---:B------:R-:W-:Y:S02]  /*0e60*/  LEA R0, R2.reuse, UR4, 0x3 ;  /* 0x0000000402007c11 */ /* 0x040fe4000f8e18ff */
[----:B------:R-:W-:-:S03]  /*0e70*/  IADD3 R2, PT, PT, R2, -0x20, RZ ;  /* 0xffffffe002027810 */ /* 0x000fc60007ffe0ff */
[----:B------:R-:W3:Y:S01]  /*0e80*/  LDS.64 R6, [R0+-0x100] ;  /* 0xffff000000067984 */ /* 0x000ee20000000a00 */
[----:B------:R-:W-:-:S05]  /*0e90*/  LEA.HI R2, R2, R3, RZ, 0x1e ;  /* 0x0000000302027211 */ /* 0x000fca00078ff0ff */
[----:B------:R-:W-:-:S04]  /*0ea0*/  IMAD R3, R2, R11, R3 ;  /* 0x0000000b02037224 */ /* 0x000fc800078e0203 */
[----:B0-----:R-:W-:Y:S01]  /*0eb0*/  IMAD.WIDE R2, R3, 0x8, R8 ;  /* 0x0000000803027825 */ /* 0x001fe200078e0208 */
[----:B---3--:R-:W-:-:S07]  /*0ec0*/  DFMA R6, R4, R6, RZ ;  /* 0x000000060406722b */ /* 0x008fce00000000ff */
[----:B------:R-:W-:Y:S01]  /*0ed0*/  REDG.E.ADD.F64.RN.STRONG.GPU desc[UR6][R2.64], R6 ;  /* 0x00000006020079a6 */ /* 0x000fe2000c12ff06 */
[----:B------:R-:W-:Y:S05]  /*0ee0*/  EXIT ;  /* 0x000000000000794d */ /* 0x000fea0003800000 */
.L_x_40:
        /* <DEDUP_REMOVED lines=9> */
.L_x_112:


//--------------------- .text.twocenter_fock_ri_kernel --------------------------
	.section	.text.twocenter_fock_ri_kernel,"ax",@progbits
	.align	128
        .global         twocenter_fock_ri_kernel
        .type           twocenter_fock_ri_kernel,@function
        .size           twocenter_fock_ri_kernel,(.L_x_113 - twocenter_fock_ri_kernel)
        .other          twocenter_fock_ri_kernel,@"STO_CUDA_ENTRY STV_DEFAULT"
twocenter_fock_ri_kernel:
.text.twocenter_fock_ri_kernel:
[----:B------:R-:W0:Y:S08]  /*0000*/  LDC R1, c[0x0][0x37c] ;  /* 0x0000df00ff017b82 */ /* 0x000e300000000800 */
[----:B------:R-:W1:Y:S01]  /*0010*/  S2UR UR8, SR_CTAID.X ;  /* 0x00000000000879c3 */ /* 0x000e620000002500 */
[----:B------:R-:W1:Y:S01]  /*0020*/  LDCU UR4, c[0x0][0x3cc] ;  /* 0x00007980ff0477ac */ /* 0x000e620008000800 */
[----:B0-----:R-:W-:-:S05]  /*0030*/  VIADD R1, R1, 0xfffff800 ;  /* 0xfffff80001017836 */ /* 0x001fca0000000000 */
[----:B------:R-:W-:Y:S01]  /*0040*/  R2UR UR27, R1 ;  /* 0x00000000011b72ca */ /* 0x000fe200000e0000 */
[----:B-1----:R-:W-:-:S06]  /*0050*/  UISETP.GE.AND UP0, UPT, UR8, UR4, UPT ;  /* 0x000000040800728c */ /* 0x002fcc000bf06270 */
[----:B------:R-:W-:-:S13]  /*0060*/  PLOP3.LUT P0, PT, PT, PT, UP0, 0x80, 0x8 ;  /* 0x000000000008781c */ /* 0x000fda0003f0f008 */
[----:B------:R-:W-:Y:S05]  /*0070*/  @P0 EXIT ;  /* 0x000000000000094d */ /* 0x000fea0003800000 */
[----:B------:R-:W0:Y:S01]  /*0080*/  LDCU.128 UR4, c[0x0][0x380] ;  /* 0x00007000ff0477ac */ /* 0x000e220008000c00 */
[----:B------:R-:W1:Y:S01]  /*0090*/  LDC.64 R8, c[0x0][0x398] ;  /* 0x0000e600ff087b82 */ /* 0x000e620000000a00 */
[----:B------:R-:W2:Y:S07]  /*00a0*/  LDCU.64 UR20, c[0x0][0x358] ;  /* 0x00006b00ff1477ac */ /* 0x000eae0008000a00 */
[----:B------:R-:W3:Y:S01]  /*00b0*/  LDC.64 R4, c[0x0][0x390] ;  /* 0x0000e400ff047b82 */ /* 0x000ee20000000a00 */
[----:B------:R-:W4:Y:S01]  /*00c0*/  S2R R0, SR_TID.X ;  /* 0x0000000000007919 */ /* 0x000f220000002100 */
[----:B------:R-:W5:Y:S01]  /*00d0*/  LDCU.128 UR12, c[0x0][0x3a0] ;  /* 0x00007400ff0c77ac */ /* 0x000f620008000c00 */
[----:B------:R-:W5:Y:S01]  /*00e0*/  LDCU.64 UR16, c[0x0][0x3b0] ;  /* 0x00007600ff1077ac */ /* 0x000f620008000a00 */
[----:B0-----:R-:W-:-:S02]  /*00f0*/  UIMAD.WIDE.U32 UR4, UR8, 0x4, UR4 ;  /* 0x00000004080478a5 */ /* 0x001fc4000f8e0004 */
[----:B------:R-:W-:-:S04]  /*0100*/  UIMAD.WIDE.U32 UR6, UR8, 0x4, UR6 ;  /* 0x00000004080678a5 */ /* 0x000fc8000f8e0006 */
[----:B------:R-:W-:Y:S01]  /*0110*/  MOV R11, UR5 ;  /* 0x00000005000b7c02 */ /* 0x000fe20008000f00 */
[----:B------:R-:W-:Y:S02]  /*0120*/  IMAD.U32 R10, RZ, RZ, UR4 ;  /* 0x00000004ff0a7e24 */ /* 0x000fe4000f8e00ff */
[----:B------:R-:W-:Y:S02]  /*0130*/  IMAD.U32 R13, RZ, RZ, UR7 ;  /* 0x00000007ff0d7e24 */ /* 0x000fe4000f8e00ff */
[----:B------:R-:W-:Y:S01]  /*0140*/  IMAD.U32 R12, RZ, RZ, UR6 ;  /* 0x00000006ff0c7e24 */ /* 0x000fe2000f8e00ff */
[----:B--2---:R-:W1:Y:S04]  /*0150*/  LDG.E.CONSTANT R11, desc[UR20][R10.64] ;  /* 0x000000140a0b7981 */ /* 0x004e68000c1e9900 */
[----:B------:R-:W2:Y:S01]  /*0160*/  LDG.E.CONSTANT R13, desc[UR20][R12.64] ;  /* 0x000000140c0d7981 */ /* 0x000ea2000c1e9900 */
[CC--:B-1----:R-:W-:Y:S01]  /*0170*/  IADD3 R6, P0, PT, R11.reuse, R8.reuse, RZ ;  /* 0x000000080b067210 */ /* 0x0c2fe20007f1e0ff */
[----:B---3--:R-:W-:Y:S01]  /*0180*/  IMAD.WIDE R2, R11, 0x4, R4 ;  /* 0x000000040b027825 */ /* 0x008fe200078e0204 */
[----:B--2---:R-:W-:-:S03]  /*0190*/  IADD3 R8, P1, PT, R13, R8, RZ ;  /* 0x000000080d087210 */ /* 0x004fc60007f3e0ff */
[----:B------:R-:W-:Y:S01]  /*01a0*/  IMAD.WIDE R4, R13, 0x4, R4 ;  /* 0x000000040d047825 */ /* 0x000fe200078e0204 */
[-C--:B------:R-:W-:Y:S01]  /*01b0*/  LEA.HI.X.SX32 R7, R11, R9.reuse, 0x1, P0 ;  /* 0x000000090b077211 */ /* 0x080fe200000f0eff */
[----:B------:R-:W2:Y:S01]  /*01c0*/  LDG.E.CONSTANT R2, desc[UR20][R2.64] ;  /* 0x0000001402027981 */ /* 0x000ea2000c1e9900 */
[----:B------:R-:W-:-:S03]  /*01d0*/  LEA.HI.X.SX32 R9, R13, R9, 0x1, P1 ;  /* 0x000000090d097211 */ /* 0x000fc600008f0eff */
[----:B------:R-:W3:Y:S04]  /*01e0*/  LDG.E.CONSTANT R4, desc[UR20][R4.64] ;  /* 0x0000001404047981 */ /* 0x000ee8000c1e9900 */
[----:B------:R-:W3:Y:S04]  /*01f0*/  LDG.E.U8.CONSTANT R6, desc[UR20][R6.64] ;  /* 0x0000001406067981 */ /* 0x000ee8000c1e9100 */
[----:B------:R-:W3:Y:S01]  /*0200*/  LDG.E.U8.CONSTANT R8, desc[UR20][R8.64] ;  /* 0x0000001408087981 */ /* 0x000ee2000c1e9100 */
[----:B----4-:R-:W-:Y:S01]  /*0210*/  ISETP.NE.AND P0, PT, R0, RZ, PT ;  /* 0x000000ff0000720c */ /* 0x010fe20003f05270 */
[----:B-----5:R-:W-:Y:S01]  /*0220*/  UIMAD.WIDE.U32 UR12, UR8, 0xb0, UR12 ;  /* 0x000000b0080c78a5 */ /* 0x020fe2000f8e000c */
[----:B------:R-:W-:Y:S01]  /*0230*/  BSSY.RECONVERGENT B0, `(.L_x_41) ;  /* 0x000023d000007945 */ /* 0x000fe20003800200 */
[----:B------:R-:W-:-:S02]  /*0240*/  UIMAD.WIDE.U32 UR14, UR8, 0x80, UR14 ;  /* 0x00000080080e78a5 */ /* 0x000fc4000f8e000e */
[----:B------:R-:W-:Y:S01]  /*0250*/  UIMAD.WIDE.U32 UR16, UR8, 0x80, UR16 ;  /* 0x00000080081078a5 */ /* 0x000fe2000f8e0010 */
[----:B--2---:R-:W-:Y:S02]  /*0260*/  R2UR UR23, R2 ;  /* 0x00000000021772ca */ /* 0x004fe400000e0000 */
[----:B---3--:R-:W-:Y:S02]  /*0270*/  R2UR UR24, R4 ;  /* 0x00000000041872ca */ /* 0x008fe400000e0000 */
[----:B------:R-:W-:Y:S02]  /*0280*/  R2UR UR25, R6 ;  /* 0x00000000061972ca */ /* 0x000fe400000e0000 */
[----:B------:R-:W-:Y:S01]  /*0290*/  R2UR UR26, R8 ;  /* 0x00000000081a72ca */ /* 0x000fe200000e0000 */
[----:B------:R-:W-:-:S14]  /*02a0*/  @P0 BRA `(.L_x_42) ;  /* 0x0000002000d40947 */ /* 0x000fdc0003800000 */
[----:B------:R-:W-:Y:S01]  /*02b0*/  UISETP.GE.U32.AND UP0, UPT, UR25, 0x4, UPT ;  /* 0x000000041900788c */ /* 0x000fe2000bf06070 */
[----:B------:R-:W-:Y:S01]  /*02c0*/  MOV R26, UR12 ;  /* 0x0000000c001a7c02 */ /* 0x000fe20008000f00 */
[----:B------:R-:W-:-:S04]  /*02d0*/  IMAD.U32 R27, RZ, RZ, UR13 ;  /* 0x0000000dff1b7e24 */ /* 0x000fc8000f8e00ff */
[----:B------:R-:W-:Y:S01]  /*02e0*/  PLOP3.LUT P0, PT, PT, PT, UP0, 0x80, 0x8 ;  /* 0x000000000008781c */ /* 0x000fe20003f0f008 */
[----:B------:R-:W2:-:S12]  /*02f0*/  LDG.E.64.CONSTANT R4, desc[UR20][R26.64] ;  /* 0x000000141a047981 */ /* 0x000e98000c1e9b00 */
[----:B------:R-:W3:Y:S04]  /*0300*/  @P0 LDG.E.64.CONSTANT R2, desc[UR20][R26.64+0x8] ;  /* 0x000008141a020981 */ /* 0x000ee8000c1e9b00 */
[----:B------:R-:W4:Y:S04]  /*0310*/  @P0 LDG.E.64.CONSTANT R8, desc[UR20][R26.64+0x10] ;  /* 0x000010141a080981 */ /* 0x000f28000c1e9b00 */
[----:B------:R-:W5:Y:S01]  /*0320*/  @P0 LDG.E.64.CONSTANT R10, desc[UR20][R26.64+0x18] ;  /* 0x000018141a0a0981 */ /* 0x000f62000c1e9b00 */
[----:B------:R-:W0:Y:S01]  /*0330*/  S2UR UR5, SR_CgaCtaId ;  /* 0x00000000000579c3 */ /* 0x000e220000008800 */
[----:B------:R-:W-:Y:S01]  /*0340*/  UMOV UR4, 0x400 ;  /* 0x0000040000047882 */ /* 0x000fe20000000000 */
[----:B------:R-:W-:Y:S01]  /*0350*/  CS2R R6, SRZ ;  /* 0x0000000000067805 */ /* 0x000fe2000001ff00 */
[----:B------:R1:W-:Y:S01]  /*0360*/  STL.64 [R1], RZ ;  /* 0x000000ff01007387 */ /* 0x0003e20000100a00 */
[----:B------:R-:W-:-:S02]  /*0370*/  UISETP.GE.U32.AND UP1, UPT, UR26, 0x4, UPT ;  /* 0x000000041a00788c */ /* 0x000fc4000bf26070 */
[----:B------:R-:W-:Y:S01]  /*0380*/  UISETP.NE.AND UP2, UPT, UR25, URZ, UPT ;  /* 0x000000ff1900728c */ /* 0x000fe2000bf45270 */
[----:B------:R1:W-:Y:S04]  /*0390*/  STL.128 [R1+0x80], RZ ;  /* 0x000080ff01007387 */ /* 0x0003e80000100c00 */
[----:B------:R1:W-:Y:S04]  /*03a0*/  STL.128 [R1+0x200], RZ ;  /* 0x000200ff01007387 */ /* 0x0003e80000100c00 */
[----:B------:R1:W-:Y:S04]  /*03b0*/  STL.128 [R1+0x280], RZ ;  /* 0x000280ff01007387 */ /* 0x0003e80000100c00 */
[----:B------:R1:W-:Y:S04]  /*03c0*/  STL.128 [R1+0x500], RZ ;  /* 0x000500ff01007387 */ /* 0x0003e80000100c00 */
[----:B------:R1:W-:Y:S01]  /*03d0*/  STL.128 [R1+0x780], RZ ;  /* 0x000780ff01007387 */ /* 0x0003e20000100c00 */
[----:B0-----:R-:W-:-:S03]  /*03e0*/  ULEA UR4, UR5, UR4, 0x18 ;  /* 0x0000000405047291 */ /* 0x001fc6000f8ec0ff */
        /* <DEDUP_REMOVED lines=63> */
[----:B--2---:R1:W-:Y:S04]  /*07e0*/  STL.128 [R1], R4 ;  /* 0x0000000401007387 */ /* 0x0043e80000100c00 */
[----:B------:R1:W-:Y:S04]  /*07f0*/  STL.128 [R1+0x430], RZ ;  /* 0x000430ff01007387 */ /* 0x0003e80000100c00 */
[----:B------:R1:W-:Y:S04]  /*0800*/  STL.128 [R1+0x440], RZ ;  /* 0x000440ff01007387 */ /* 0x0003e80000100c00 */
[----:B---3--:R1:W-:Y:S04]  /*0810*/  @P0 STL.64 [R1+0x80], R2 ;  /* 0x0000800201000387 */ /* 0x0083e80000100a00 */
[----:B------:R1:W-:Y:S04]  /*0820*/  @P0 STL.64 [R1+0x200], R2 ;  /* 0x0002000201000387 */ /* 0x0003e80000100a00 */
[----:B----4-:R1:W-:Y:S04]  /*0830*/  @P0 STL.64 [R1+0x280], R8 ;  /* 0x0002800801000387 */ /* 0x0103e80000100a00 */
[----:B-----5:R1:W-:Y:S04]  /*0840*/  @P0 STL.64 [R1+0x500], R10 ;  /* 0x0005000a01000387 */ /* 0x0203e80000100a00 */
[----:B------:R1:W-:Y:S04]  /*0850*/  @P0 STL.64 [R1+0x780], R10 ;  /* 0x0007800a01000387 */ /* 0x0003e80000100a00 */
        /* <DEDUP_REMOVED lines=185> */
[----:B------:R-:W-:Y:S05]  /*13f0*/  BRA.U !UP1, `(.L_x_43) ;  /* 0x00000005091c7547 */ /* 0x000fea000b800000 */
[----:B-1----:R-:W2:Y:S04]  /*1400*/  LDG.E.64.CONSTANT R4, desc[UR20][R26.64+0x20] ;  /* 0x000020141a047981 */ /* 0x002ea8000c1e9b00 */
[----:B------:R-:W3:Y:S04]  /*1410*/  LDG.E.64.CONSTANT R6, desc[UR20][R26.64+0x50] ;  /* 0x000050141a067981 */ /* 0x000ee8000c1e9b00 */
[----:B------:R-:W4:Y:S04]  /*1420*/  LDG.E.64.CONSTANT R2, desc[UR20][R26.64+0x58] ;  /* 0x000058141a027981 */ /* 0x000f28000c1e9b00 */
[----:B--2---:R0:W-:Y:S04]  /*1430*/  STL.64 [R1+0x8], R4 ;  /* 0x0000080401007387 */ /* 0x0041e80000100a00 */
[----:B---3--:R0:W-:Y:S04]  /*1440*/  STL.128 [R1+0x20], R4 ;  /* 0x0000200401007387 */ /* 0x0081e80000100c00 */
[----:B----4-:R0:W-:Y:S04]  /*1450*/  STL.64 [R1+0x50], R2 ;  /* 0x0000500201007387 */ /* 0x0101e80000100a00 */
[----:B------:R0:W-:Y:S01]  /*1460*/  STL.64 [R1+0x78], R2 ;  /* 0x0000780201007387 */ /* 0x0001e20000100a00 */
[----:B------:R-:W-:Y:S05]  /*1470*/  BRA.U !UP0, `(.L_x_43) ;  /* 0x0000000108fc7547 */ /* 0x000fea000b800000 */
[----:B------:R-:W2:Y:S04]  /*1480*/  LDG.E.64.CONSTANT R20, desc[UR20][R26.64+0x28] ;  /* 0x000028141a147981 */ /* 0x000ea8000c1e9b00 */
[----:B------:R-:W3:Y:S04]  /*1490*/  LDG.E.64.CONSTANT R22, desc[UR20][R26.64+0x60] ;  /* 0x000060141a167981 */ /* 0x000ee8000c1e9b00 */
[----:B0-----:R-:W4:Y:S04]  /*14a0*/  LDG.E.64.CONSTANT R4, desc[UR20][R26.64+0x30] ;  /* 0x000030141a047981 */ /* 0x001f28000c1e9b00 */
        /* <DEDUP_REMOVED lines=12> */
[----:B--2---:R2:W-:Y:S04]  /*1570*/  STL.64 [R1+0x88], R20 ;  /* 0x0000881401007387 */ /* 0x0045e80000100a00 */
[----:B---3--:R2:W-:Y:S04]  /*1580*/  STL.128 [R1+0xa0], R20 ;  /* 0x0000a01401007387 */ /* 0x0085e80000100c00 */
[----:B------:R2:W-:Y:S04]  /*1590*/  STL.128 [R1+0x220], R20 ;  /* 0x0002201401007387 */ /* 0x0005e80000100c00 */
[----:B------:R2:W-:Y:S04]  /*15a0*/  STL.64 [R1+0x208], R20 ;  /* 0x0002081401007387 */ /* 0x0005e80000100a00 */
[----:B----4-:R2:W-:Y:S04]  /*15b0*/  STL.64 [R1+0x110], R4 ;  /* 0x0001100401007387 */ /* 0x0105e80000100a00 */
[----:B------:R2:W-:Y:S04]  /*15c0*/  STL.64 [R1+0x410], R4 ;  /* 0x0004100401007387 */ /* 0x0005e80000100a00 */
[----:B------:R2:W-:Y:S04]  /*15d0*/  STL.64 [R1+0x198], R4 ;  /* 0x0001980401007387 */ /* 0x0005e80000100a00 */
[----:B------:R2:W-:Y:S04]  /*15e0*/  STL.64 [R1+0x618], R4 ;  /* 0x0006180401007387 */ /* 0x0005e80000100a00 */
[----:B-----5:R2:W-:Y:S04]  /*15f0*/  STL.128 [R1+0x140], R4 ;  /* 0x0001400401007387 */ /* 0x0205e80000100c00 */
        /* <DEDUP_REMOVED lines=38> */
[----:B------:R2:W-:Y:S02]  /*1860*/  STL.64 [R1+0x758], R32 ;  /* 0x0007582001007387 */ /* 0x0005e40000100a00 */
.L_x_43:
[----:B------:R-:W-:Y:S05]  /*1870*/  BRA.U !UP2, `(.L_x_42) ;  /* 0x0000000d0a607547 */ /* 0x000fea000b800000 */
[----:B------:R-:W-:-:S04]  /*1880*/  ULOP3.LUT UR4, UR26, 0x7, URZ, 0xc0, !UPT ;  /* 0x000000071a047892 */ /* 0x000fc8000f8ec0ff */
[----:B------:R-:W-:-:S04]  /*1890*/  UIADD3 UR4, UPT, UPT, UR4, -0x1, URZ ;  /* 0xffffffff04047890 */ /* 0x000fc8000fffe0ff */
[----:B------:R-:W-:-:S04]  /*18a0*/  ULOP3.LUT UR4, UR4, 0xffff, URZ, 0xc0, !UPT ;  /* 0x0000ffff04047892 */ /* 0x000fc8000f8ec0ff */
[----:B------:R-:W-:-:S03]  /*18b0*/  UISETP.GE.U32.AND UP0, UPT, UR4, 0x3, UPT ;  /* 0x000000030400788c */ /* 0x000fc6000bf06070 */
[----:B------:R-:W-:-:S08]  /*18c0*/  UMOV UR4, URZ ;  /* 0x000000ff00047c82 */ /* 0x000fd00008000000 */
.L_x_56:
[----:B---3-5:R-:W-:-:S05]  /*18d0*/  UMOV UR5, URZ ;  /* 0x000000ff00057c82 */ /* 0x028fca0008000000 */
.L_x_55:
[----:B------:R-:W-:-:S09]  /*18e0*/  UISETP.NE.AND UP1, UPT, UR26, URZ, UPT ;  /* 0x000000ff1a00728c */ /* 0x000fd2000bf25270 */
[----:B---3-5:R-:W-:Y:S05]  /*18f0*/  BRA.U !UP1, `(.L_x_44) ;  /* 0x0000000d09287547 */ /* 0x028fea000b800000 */
[----:B------:R-:W-:-:S05]  /*1900*/  UMOV UR6, URZ ;  /* 0x000000ff00067c82 */ /* 0x000fca0008000000 */
.L_x_54:
[----:B------:R-:W-:Y:S01]  /*1910*/  USHF.L.U32 UR31, UR5, 0x2, URZ ;  /* 0x00000002051f7899 */ /* 0x000fe200080006ff */
[----:B---3-5:R-:W-:-:S11]  /*1920*/  UMOV UR7, URZ ;  /* 0x000000ff00077c82 */ /* 0x028fd60008000000 */
.L_x_53:
[----:B--23--:R-:W-:Y:S01]  /*1930*/  CS2R R18, SRZ ;  /* 0x0000000000127805 */ /* 0x00cfe2000001ff00 */
[----:B-----5:R-:W-:-:S06]  /*1940*/  UMOV UR8, URZ ;  /* 0x000000ff00087c82 */ /* 0x020fcc0008000000 */
.L_x_52:
[----:B------:R-:W-:-:S04]  /*1950*/  ULEA UR10, UR4, UR8, 0x2 ;  /* 0x00000008040a7291 */ /* 0x000fc8000f8e10ff */
[----:B------:R-:W-:-:S06]  /*1960*/  UIMAD.WIDE.U32 UR10, UR10, 0x8, UR14 ;  /* 0x000000080a0a78a5 */ /* 0x000fcc000f8e000e */
[----:B01----:R-:W-:Y:S01]  /*1970*/  IMAD.U32 R2, RZ, RZ, UR10 ;  /* 0x0000000aff027e24 */ /* 0x003fe2000f8e00ff */
[----:B------:R-:W-:-:S06]  /*1980*/  MOV R3, UR11 ;  /* 0x0000000b00037c02 */ /* 0x000fcc0008000f00 */
[----:B-----5:R-:W5:Y:S01]  /*1990*/  LDG.E.64.CONSTANT R2, desc[UR20][R2.64] ;  /* 0x0000001402027981 */ /* 0x020f62000c1e9b00 */
[----:B------:R-:W-:-:S05]  /*19a0*/  UMOV UR9, URZ ;  /* 0x000000ff00097c82 */ /* 0x000fca0008000000 */
.L_x_51:
[----:B------:R-:W-:-:S04]  /*19b0*/  UIADD3 UR10, UPT, UPT, UR31, UR9, URZ ;  /* 0x000000091f0a7290 */ /* 0x000fc8000fffe0ff */
[----:B------:R-:W-:-:S06]  /*19c0*/  UIMAD.WIDE.U32 UR10, UR10, 0x8, UR14 ;  /* 0x000000080a0a78a5 */ /* 0x000fcc000f8e000e */
[----:B------:R-:W-:Y:S02]  /*19d0*/  IMAD.U32 R4, RZ, RZ, UR10 ;  /* 0x0000000aff047e24 */ /* 0x000fe4000f8e00ff */
[----:B------:R-:W-:-:S05]  /*19e0*/  IMAD.U32 R5, RZ, RZ, UR11 ;  /* 0x0000000bff057e24 */ /* 0x000fca000f8e00ff */
[----:B------:R-:W2:Y:S01]  /*19f0*/  LDG.E.64.CONSTANT R12, desc[UR20][R4.64] ;  /* 0x00000014040c7981 */ /* 0x000ea2000c1e9b00 */
[----:B------:R-:W-:Y:S02]  /*1a00*/  ULEA UR10, UR8, UR9, 0x2 ;  /* 0x00000009080a7291 */ /* 0x000fe4000f8e10ff */
[----:B------:R-:W-:Y:S02]  /*1a10*/  UIADD3 UR9, UPT, UPT, UR9, 0x1, URZ ;  /* 0x0000000109097890 */ /* 0x000fe4000fffe0ff */
[----:B------:R-:W-:Y:S02]  /*1a20*/  USHF.L.U32 UR29, UR10, 0x2, URZ ;  /* 0x000000020a1d7899 */ /* 0x000fe400080006ff */
[----:B------:R-:W-:Y:S01]  /*1a30*/  UISETP.NE.AND UP2, UPT, UR9, UR25, UPT ;  /* 0x000000190900728c */ /* 0x000fe2000bf45270 */
[----:B------:R-:W-:Y:S01]  /*1a40*/  UMOV UR10, URZ ;  /* 0x000000ff000a7c82 */ /* 0x000fe20008000000 */
[----:B--2--5:R-:W-:-:S11]  /*1a50*/  DMUL R12, R2, R12 ;  /* 0x0000000c020c7228 */ /* 0x024fd60000000000 */
.L_x_50:
[----:B------:R-:W-:-:S04]  /*1a60*/  ULEA UR18, UR6, UR10, 0x2 ;  /* 0x0000000a06127291 */ /* 0x000fc8000f8e10ff */
[----:B------:R-:W-:-:S06]  /*1a70*/  UIMAD.WIDE.U32 UR18, UR18, 0x8, UR16 ;  /* 0x00000008121278a5 */ /* 0x000fcc000f8e0010 */
[----:B-----5:R-:W-:Y:S01]  /*1a80*/  MOV R14, UR18 ;  /* 0x00000012000e7c02 */ /* 0x020fe20008000f00 */
[----:B------:R-:W-:-:S06]  /*1a90*/  IMAD.U32 R15, RZ, RZ, UR19 ;  /* 0x00000013ff0f7e24 */ /* 0x000fcc000f8e00ff */
[----:B------:R-:W5:Y:S01]  /*1aa0*/  LDG.E.64.CONSTANT R14, desc[UR20][R14.64] ;  /* 0x000000140e0e7981 */ /* 0x000f62000c1e9b00 */
[----:B------:R-:W-:Y:S02]  /*1ab0*/  UISETP.GE.U32.AND UP3, UPT, UR26, 0x8, UPT ;  /* 0x000000081a00788c */ /* 0x000fe4000bf66070 */
[----:B------:R-:W-:Y:S02]  /*1ac0*/  UIADD3 UR11, UPT, UPT, UR29, UR10, URZ ;  /* 0x0000000a1d0b7290 */ /* 0x000fe4000fffe0ff */
[----:B------:R-:W-:Y:S02]  /*1ad0*/  UIADD3 UR10, UPT, UPT, UR10, 0x1, URZ ;  /* 0x000000010a0a7890 */ /* 0x000fe4000fffe0ff */
[----:B------:R-:W-:Y:S02]  /*1ae0*/  USHF.L.U32 UR30, UR11, 0x2, URZ ;  /* 0x000000020b1e7899 */ /* 0x000fe400080006ff */
[----:B------:R-:W-:Y:S01]  /*1af0*/  UISETP.NE.AND UP1, UPT, UR10, UR26, UPT ;  /* 0x0000001a0a00728c */ /* 0x000fe2000bf25270 */
[----:B------:R-:W-:Y:S01]  /*1b00*/  UMOV UR11, URZ ;  /* 0x000000ff000b7c82 */ /* 0x000fe20008000000 */
[----:B------:R-:W-:Y:S09]  /*1b10*/  BRA.U !UP3, `(.L_x_45) ;  /* 0x000000010bfc7547 */ /* 0x000ff2000b800000 */
[----:B------:R-:W-:-:S05]  /*1b20*/  UMOV UR11, URZ ;  /* 0x000000ff000b7c82 */ /* 0x000fca0008000000 */
.L_x_46:
[----:B------:R-:W-:-:S04]  /*1b30*/  UIADD3 UR18, UPT, UPT, UR30, UR11, URZ ;  /* 0x0000000b1e127290 */ /* 0x000fc8000fffe0ff */
[----:B------:R-:W-:Y:S02]  /*1b40*/  ULEA UR22, UR18, UR27, 0x3 ;  /* 0x0000001b12167291 */ /* 0x000fe4000f8e18ff */
[----:B------:R-:W-:-:S04]  /*1b50*/  USHF.L.U32 UR18, UR7, 0x2, URZ ;  /* 0x0000000207127899 */ /* 0x000fc800080006ff */
[----:B------:R-:W-:-:S03]  /*1b60*/  UIADD3 UR18, UPT, UPT, UR18, UR11, URZ ;  /* 0x0000000b12127290 */ /* 0x000fc6000fffe0ff */
[----:B------:R-:W2:Y:S01]  /*1b70*/  LDL.128 R8, [UR22] ;  /* 0x00000016ff087983 */ /* 0x000ea20008100c00 */
[----:B------:R-:W-:-:S03]  /*1b80*/  UIMAD.WIDE.U32 UR18, UR18, 0x8, UR16 ;  /* 0x00000008121278a5 */ /* 0x000fc6000f8e0010 */
[----:B------:R-:W3:Y:S03]  /*1b90*/  LDL.128 R4, [UR22+0x10] ;  /* 0x00001016ff047983 */ /* 0x000ee60008100c00 */
[----:B------:R-:W-:Y:S01]  /*1ba0*/  IMAD.U32 R24, RZ, RZ, UR18 ;  /* 0x00000012ff187e24 */ /* 0x000fe2000f8e00ff */
[----:B------:R-:W-:Y:S01]  /*1bb0*/  MOV R25, UR19 ;  /* 0x0000001300197c02 */ /* 0x000fe20008000f00 */
[----:B------:R-:W-:Y:S02]  /*1bc0*/  IMAD.U32 R20, RZ, RZ, UR18 ;  /* 0x00000012ff147e24 */ /* 0x000fe4000f8e00ff */
[----:B------:R-:W-:-:S03]  /*1bd0*/  IMAD.U32 R21, RZ, RZ, UR19 ;  /* 0x00000013ff157e24 */ /* 0x000fc6000f8e00ff */
[----:B------:R-:W4:Y:S01]  /*1be0*/  LDG.E.64.CONSTANT R24, desc[UR20][R24.64] ;  /* 0x0000001418187981 */ /* 0x000f22000c1e9b00 */
[----:B------:R-:W-:-:S03]  /*1bf0*/  MOV R22, UR18 ;  /* 0x0000001200167c02 */ /* 0x000fc60008000f00 */
[----:B------:R-:W4:Y:S01]  /*1c00*/  LDG.E.64.CONSTANT R20, desc[UR20][R20.64+0x8] ;  /* 0x0000081414147981 */ /* 0x000f22000c1e9b00 */
[----:B------:R-:W-:-:S06]  /*1c10*/  IMAD.U32 R23, RZ, RZ, UR19 ;  /* 0x00000013ff177e24 */ /* 0x000fcc000f8e00ff */
[----:B------:R-:W4:Y:S01]  /*1c20*/  LDG.E.64.CONSTANT R22, desc[UR20][R22.64+0x10] ;  /* 0x0000101416167981 */ /* 0x000f22000c1e9b00 */
[----:B------:R-:W-:Y:S01]  /*1c30*/  IMAD.U32 R16, RZ, RZ, UR18 ;  /* 0x00000012ff107e24 */ /* 0x000fe2000f8e00ff */
[----:B------:R-:W-:-:S06]  /*1c40*/  MOV R17, UR19 ;  /* 0x0000001300117c02 */ /* 0x000fcc0008000f00 */
[----:B------:R-:W4:Y:S01]  /*1c50*/  LDG.E.64.CONSTANT R16, desc[UR20][R16.64+0x18] ;  /* 0x0000181410107981 */ /* 0x000f22000c1e9b00 */
[----:B------:R-:W-:Y:S02]  /*1c60*/  IMAD.U32 R26, RZ, RZ, UR18 ;  /* 0x00000012ff1a7e24 */ /* 0x000fe4000f8e00ff */
[----:B------:R-:W-:Y:S01]  /*1c70*/  IMAD.U32 R27, RZ, RZ, UR19 ;  /* 0x00000013ff1b7e24 */ /* 0x000fe2000f8e00ff */
[----:B------:R-:W-:Y:S01]  /*1c80*/  MOV R29, UR19 ;  /* 0x00000013001d7c02 */ /* 0x000fe20008000f00 */
[----:B------:R-:W-:Y:S01]  /*1c90*/  IMAD.U32 R28, RZ, RZ, UR18 ;  /* 0x00000012ff1c7e24 */ /* 0x000fe2000f8e00ff */
[C---:B--2---:R-:W-:Y:S02]  /*1ca0*/  DMUL R8, R12.reuse, R8 ;  /* 0x000000080c087228 */ /* 0x044fe40000000000 */
[----:B------:R-:W-:-:S06]  /*1cb0*/  DMUL R10, R12, R10 ;  /* 0x0000000a0c0a7228 */ /* 0x000fcc0000000000 */
[----:B-----5:R-:W-:Y:S02]  /*1cc0*/  DMUL R8, R14, R8 ;  /* 0x000000080e087228 */ /* 0x020fe40000000000 */
[----:B---3--:R-:W-:-:S06]  /*1cd0*/  DMUL R4, R12, R4 ;  /* 0x000000040c047228 */ /* 0x008fcc0000000000 */
[----:B----4-:R-:W-:Y:S02]  /*1ce0*/  DFMA R24, R24, R8, R18 ;  /* 0x000000081818722b */ /* 0x010fe40000000012 */
[C---:B------:R-:W-:Y:S01]  /*1cf0*/  DMUL R18, R14.reuse, R10 ;  /* 0x0000000a0e127228 */ /* 0x040fe20000000000 */
[----:B------:R-:W2:Y:S01]  /*1d00*/  LDL.128 R8, [UR22+0x20] ;  /* 0x00002016ff087983 */ /* 0x000ea20008100c00 */
[----:B------:R-:W-:-:S06]  /*1d10*/  DMUL R4, R14, R4 ;  /* 0x000000040e047228 */ /* 0x000fcc0000000000 */
[----:B------:R-:W-:Y:S02]  /*1d20*/  DFMA R18, R20, R18, R24 ;  /* 0x000000121412722b */ /* 0x000fe40000000018 */
[----:B------:R-:W-:Y:S01]  /*1d30*/  DMUL R24, R12, R6 ;  /* 0x000000060c187228 */ /* 0x000fe20000000000 */
[----:B------:R-:W-:Y:S01]  /*1d40*/  MOV R20, UR18 ;  /* 0x0000001200147c02 */ /* 0x000fe20008000f00 */
[----:B------:R-:W-:-:S04]  /*1d50*/  IMAD.U32 R21, RZ, RZ, UR19 ;  /* 0x00000013ff157e24 */ /* 0x000fc8000f8e00ff */
[----:B------:R-:W-:Y:S02]  /*1d60*/  DFMA R22, R22, R4, R18 ;  /* 0x000000041616722b */ /* 0x000fe40000000012 */
[----:B------:R-:W3:Y:S04]  /*1d70*/  LDG.E.64.CONSTANT R18, desc[UR20][R26.64+0x20] ;  /* 0x000020141a127981 */ /* 0x000ee8000c1e9b00 */
[----:B------:R-:W4:Y:S01]  /*1d80*/  LDL.128 R4, [UR22+0x30] ;  /* 0x00003016ff047983 */ /* 0x000f220008100c00 */
[----:B------:R-:W-:-:S03]  /*1d90*/  DMUL R24, R14, R24 ;  /* 0x000000180e187228 */ /* 0x000fc60000000000 */
[----:B------:R-:W4:Y:S05]  /*1da0*/  LDG.E.64.CONSTANT R20, desc[UR20][R20.64+0x28] ;  /* 0x0000281414147981 */ /* 0x000f2a000c1e9b00 */
[----:B------:R-:W-:Y:S01]  /*1db0*/  DFMA R24, R16, R24, R22 ;  /* 0x000000181018722b */ /* 0x000fe20000000016 */
[----:B------:R-:W4:Y:S01]  /*1dc0*/  LDG.E.64.CONSTANT R22, desc[UR20][R28.64+0x30] ;  /* 0x000030141c167981 */ /* 0x000f22000c1e9b00 */
[----:B------:R-:W-:Y:S02]  /*1dd0*/  IMAD.U32 R16, RZ, RZ, UR18 ;  /* 0x00000012ff107e24 */ /* 0x000fe4000f8e00ff */
[----:B------:R-:W-:-:S06]  /*1de0*/  IMAD.U32 R17, RZ, RZ, UR19 ;  /* 0x00000013ff117e24 */ /* 0x000fcc000f8e00ff */
[----:B------:R-:W4:Y:S01]  /*1df0*/  LDG.E.64.CONSTANT R16, desc[UR20][R16.64+0x38] ;  /* 0x0000381410107981 */ /* 0x000f22000c1e9b00 */
[----:B------:R-:W-:Y:S02]  /*1e00*/  ULOP3.LUT UR18, UR26, 0xf8, URZ, 0xc0, !UPT ;  /* 0x000000f81a127892 */ /* 0x000fe4000f8ec0ff */
[----:B------:R-:W-:-:S04]  /*1e10*/  UIADD3 UR11, UPT, UPT, UR11, 0x8, URZ ;  /* 0x000000080b0b7890 */ /* 0x000fc8000fffe0ff */
[----:B------:R-:W-:Y:S01]  /*1e20*/  UISETP.NE.AND UP3, UPT, UR11, UR18, UPT ;  /* 0x000000120b00728c */ /* 0x000fe2000bf65270 */
[C---:B--2---:R-:W-:Y:S02]  /*1e30*/  DMUL R8, R12.reuse, R8 ;  /* 0x000000080c087228 */ /* 0x044fe40000000000 */
[----:B------:R-:W-:-:S06]  /*1e40*/  DMUL R10, R12, R10 ;  /* 0x0000000a0c0a7228 */ /* 0x000fcc0000000000 */
[C---:B------:R-:W-:Y:S02]  /*1e50*/  DMUL R8, R14.reuse, R8 ;  /* 0x000000080e087228 */ /* 0x040fe40000000000 */
[----:B------:R-:W-:-:S06]  /*1e60*/  DMUL R10, R14, R10 ;  /* 0x0000000a0e0a7228 */ /* 0x000fcc0000000000 */
[----:B---3--:R-:W-:Y:S02]  /*1e70*/  DFMA R8, R18, R8, R24 ;  /* 0x000000081208722b */ /* 0x008fe40000000018 */
[C---:B----4-:R-:W-:Y:S02]  /*1e80*/  DMUL R4, R12.reuse, R4 ;  /* 0x000000040c047228 */ /* 0x050fe40000000000 */
[----:B------:R-:W-:-:S04]  /*1e90*/  DMUL R6, R12, R6 ;  /* 0x000000060c067228 */ /* 0x000fc80000000000 */
[----:B------:R-:W-:Y:S02]  /*1ea0*/  DFMA R8, R20, R10, R8 ;  /* 0x0000000a1408722b */ /* 0x000fe40000000008 */
[C---:B------:R-:W-:Y:S02]  /*1eb0*/  DMUL R4, R14.reuse, R4 ;  /* 0x000000040e047228 */ /* 0x040fe40000000000 */
[----:B------:R-:W-:-:S06]  /*1ec0*/  DMUL R6, R14, R6 ;  /* 0x000000060e067228 */ /* 0x000fcc0000000000 */
[----:B------:R-:W-:-:S08]  /*1ed0*/  DFMA R4, R22, R4, R8 ;  /* 0x000000041604722b */ /* 0x000fd00000000008 */
[----:B------:R-:W-:Y:S01]  /*1ee0*/  DFMA R18, R16, R6, R4 ;  /* 0x000000061012722b */ /* 0x000fe20000000004 */
[----:B------:R-:W-:Y:S10]  /*1ef0*/  BRA.U UP3, `(.L_x_46) ;  /* 0xfffffffd030c7547 */ /* 0x000ff4000b83ffff */
[----:B------:R-:W-:-:S05]  /*1f00*/  UMOV UR11, UR18 ;  /* 0x00000012000b7c82 */ /* 0x000fca0008000000 */
.L_x_45:
[----:B------:R-:W-:-:S09]  /*1f10*/  ULOP3.LUT UP3, URZ, UR26, 0x7, URZ, 0xc0, !UPT ;  /* 0x000000071aff7892 */ /* 0x000fd2000f86c0ff */
[----:B------:R-:W-:Y:S05]  /*1f20*/  BRA.U !UP3, `(.L_x_47) ;  /* 0x000000050b4c7547 */ /* 0x000fea000b800000 */
[----:B------:R-:W-:Y:S01]  /*1f30*/  ULOP3.LUT UP3, UR32, UR26, 0x3, URZ, 0xc0, !UPT ;  /* 0x000000031a207892 */ /* 0x000fe2000f86c0ff */
[----:B------:R-:W-:Y:S11]  /*1f40*/  BRA.U !UP0, `(.L_x_48) ;  /* 0x0000000108907547 */ /* 0x000ff6000b800000 */
[----:B------:R-:W-:Y:S02]  /*1f50*/  UIADD3 UR18, UPT, UPT, UR30, UR11, URZ ;  /* 0x0000000b1e127290 */ /* 0x000fe4000fffe0ff */
[----:B------:R-:W-:Y:S02]  /*1f60*/  UIADD3 UR19, UPT, UPT, UR30, UR11, URZ ;  /* 0x0000000b1e137290 */ /* 0x000fe4000fffe0ff */
[----:B------:R-:W-:Y:S02]  /*1f70*/  ULEA UR18, UR18, UR27, 0x3 ;  /* 0x0000001b12127291 */ /* 0x000fe4000f8e18ff */
[----:B------:R-:W-:Y:S02]  /*1f80*/  USHF.L.U32 UR22, UR7, 0x2, URZ ;  /* 0x0000000207167899 */ /* 0x000fe400080006ff */
[----:B------:R-:W-:-:S05]  /*1f90*/  MOV R0, UR19 ;  /* 0x0000001300007c02 */ /* 0x000fca0008000f00 */
[----:B------:R-:W2:Y:S01]  /*1fa0*/  LDL.64 R24, [UR18] ;  /* 0x00000012ff187983 */ /* 0x000ea20008100a00 */
[----:B------:R-:W-:Y:S01]  /*1fb0*/  UIADD3 UR18, UPT, UPT, UR22, UR11, URZ ;  /* 0x0000000b16127290 */ /* 0x000fe2000fffe0ff */
[----:B------:R-:W-:Y:S01]  /*1fc0*/  IMAD.U32 R0, R0, 0x8, R1 ;  /* 0x0000000800007824 */ /* 0x000fe200078e0001 */
[----:B------:R-:W-:Y:S02]  /*1fd0*/  UIADD3 UR22, UP4, UPT, UR22, UR11, URZ ;  /* 0x0000000b16167290 */ /* 0x000fe4000ff9e0ff */
[----:B------:R-:W-:Y:S02]  /*1fe0*/  UIMAD.WIDE.U32 UR18, UR18, 0x8, UR16 ;  /* 0x00000008121278a5 */ /* 0x000fe4000f8e0010 */
[----:B------:R-:W-:Y:S01]  /*1ff0*/  UIADD3.X UR28, UPT, UPT, URZ, URZ, URZ, UP4, !UPT ;  /* 0x000000ffff1c7290 */ /* 0x000fe2000a7fe4ff */
[----:B------:R-:W3:Y:S01]  /*2000*/  LDL.64 R20, [R0+0x8] ;  /* 0x0000080000147983 */ /* 0x000ee20000100a00 */
[----:B------:R-:W-:Y:S02]  /*2010*/  ULEA UR33, UP4, UR22, UR16, 0x3 ;  /* 0x0000001016217291 */ /* 0x000fe4000f8818ff */
[----:B------:R-:W-:Y:S01]  /*2020*/  IMAD.U32 R28, RZ, RZ, UR18 ;  /* 0x00000012ff1c7e24 */ /* 0x000fe2000f8e00ff */
[----:B------:R-:W-:Y:S01]  /*2030*/  MOV R29, UR19 ;  /* 0x00000013001d7c02 */ /* 0x000fe20008000f00 */
[----:B------:R-:W-:Y:S01]  /*2040*/  ULEA.HI.X UR28, UR22, UR17, UR28, 0x3, UP4 ;  /* 0x00000011161c7291 */ /* 0x000fe2000a0f1c1c */
[----:B------:R-:W4:Y:S01]  /*2050*/  LDL.128 R4, [R0+0x10] ;  /* 0x0000100000047983 */ /* 0x000f220000100c00 */
[----:B------:R-:W-:-:S03]  /*2060*/  IMAD.U32 R26, RZ, RZ, UR33 ;  /* 0x00000021ff1a7e24 */ /* 0x000fc6000f8e00ff */
[----:B------:R-:W4:Y:S01]  /*2070*/  LDG.E.64.CONSTANT R22, desc[UR20][R28.64] ;  /* 0x000000141c167981 */ /* 0x000f22000c1e9b00 */
[----:B------:R-:W-:-:S05]  /*2080*/  IMAD.U32 R27, RZ, RZ, UR28 ;  /* 0x0000001cff1b7e24 */ /* 0x000fca000f8e00ff */
[----:B------:R-:W4:Y:S04]  /*2090*/  LDG.E.64.CONSTANT R16, desc[UR20][R26.64+0x8] ;  /* 0x000008141a107981 */ /* 0x000f28000c1e9b00 */
[----:B------:R-:W4:Y:S04]  /*20a0*/  LDG.E.64.CONSTANT R10, desc[UR20][R26.64+0x10] ;  /* 0x000010141a0a7981 */ /* 0x000f28000c1e9b00 */
[----:B------:R-:W4:Y:S01]  /*20b0*/  LDG.E.64.CONSTANT R8, desc[UR20][R26.64+0x18] ;  /* 0x000018141a087981 */ /* 0x000f22000c1e9b00 */
[----:B------:R-:W-:Y:S01]  /*20c0*/  UIADD3 UR11, UPT, UPT, UR11, 0x4, URZ ;  /* 0x000000040b0b7890 */ /* 0x000fe2000fffe0ff */
[----:B--2---:R-:W-:-:S08]  /*20d0*/  DMUL R24, R12, R24 ;  /* 0x000000180c187228 */ /* 0x004fd00000000000 */
[----:B-----5:R-:W-:Y:S02]  /*20e0*/  DMUL R24, R14, R24 ;  /* 0x000000180e187228 */ /* 0x020fe40000000000 */
[C---:B---3--:R-:W-:Y:S02]  /*20f0*/  DMUL R20, R12.reuse, R20 ;  /* 0x000000140c147228 */ /* 0x048fe40000000000 */
[----:B----4-:R-:W-:-:S04]  /*2100*/  DMUL R4, R12, R4 ;  /* 0x000000040c047228 */ /* 0x010fc80000000000 */
[----:B------:R-:W-:Y:S02]  /*2110*/  DFMA R22, R22, R24, R18 ;  /* 0x000000181616722b */ /* 0x000fe40000000012 */
[----:B------:R-:W-:Y:S02]  /*2120*/  DMUL R20, R14, R20 ;  /* 0x000000140e147228 */ /* 0x000fe40000000000 */
[----:B------:R-:W-:Y:S02]  /*2130*/  DMUL R6, R12, R6 ;  /* 0x000000060c067228 */ /* 0x000fe40000000000 */
[----:B------:R-:W-:-:S04]  /*2140*/  DMUL R4, R14, R4 ;  /* 0x000000040e047228 */ /* 0x000fc80000000000 */
[----:B------:R-:W-:Y:S02]  /*2150*/  DFMA R16, R16, R20, R22 ;  /* 0x000000141010722b */ /* 0x000fe40000000016 */
[----:B------:R-:W-:-:S06]  /*2160*/  DMUL R6, R14, R6 ;  /* 0x000000060e067228 */ /* 0x000fcc0000000000 */
[----:B------:R-:W-:-:S08]  /*2170*/  DFMA R4, R10, R4, R16 ;  /* 0x000000040a04722b */ /* 0x000fd00000000010 */
[----:B------:R-:W-:-:S11]  /*2180*/  DFMA R18, R8, R6, R4 ;  /* 0x000000060812722b */ /* 0x000fd60000000004 */
.L_x_48:
[----:B------:R-:W-:Y:S05]  /*2190*/  BRA.U !UP3, `(.L_x_47) ;  /* 0x000000010bb07547 */ /* 0x000fea000b800000 */
[----:B------:R-:W-:Y:S02]  /*21a0*/  UISETP.NE.AND UP4, UPT, UR32, 0x1, UPT ;  /* 0x000000012000788c */ /* 0x000fe4000bf85270 */
[----:B------:R-:W-:-:S04]  /*21b0*/  ULOP3.LUT UR18, UR26, 0x1, URZ, 0xc0, !UPT ;  /* 0x000000011a127892 */ /* 0x000fc8000f8ec0ff */
[----:B------:R-:W-:-:S03]  /*21c0*/  UISETP.NE.U32.AND UP3, UPT, UR18, 0x1, UPT ;  /* 0x000000011200788c */ /* 0x000fc6000bf65070 */
[----:B------:R-:W-:Y:S08]  /*21d0*/  BRA.U !UP4, `(.L_x_49) ;  /* 0x000000010c6c7547 */ /* 0x000ff0000b800000 */
        /* <DEDUP_REMOVED lines=15> */
[----:B------:R-:W-:-:S02]  /*22d0*/  ULEA.HI.X UR28, UR22, UR17, UR28, 0x3, UP4 ;  /* 0x00000011161c7291 */ /* 0x000fc4000a0f1c1c */
[----:B------:R-:W-:Y:S02]  /*22e0*/  IMAD.U32 R8, RZ, RZ, UR32 ;  /* 0x00000020ff087e24 */ /* 0x000fe4000f8e00ff */
[----:B------:R-:W4:Y:S02]  /*22f0*/  LDG.E.64.CONSTANT R4, desc[UR20][R16.64] ;  /* 0x0000001410047981 */ /* 0x000f24000c1e9b00 */
[----:B------:R-:W-:-:S06]  /*2300*/  IMAD.U32 R9, RZ, RZ, UR28 ;  /* 0x0000001cff097e24 */ /* 0x000fcc000f8e00ff */
[----:B------:R-:W4:Y:S01]  /*2310*/  LDG.E.64.CONSTANT R8, desc[UR20][R8.64+0x8] ;  /* 0x0000081408087981 */ /* 0x000f22000c1e9b00 */
[----:B------:R-:W-:Y:S01]  /*2320*/  UIADD3 UR11, UPT, UPT, UR11, 0x2, URZ ;  /* 0x000000020b0b7890 */ /* 0x000fe2000fffe0ff */
[----:B--2---:R-:W-:-:S08]  /*2330*/  DMUL R6, R12, R6 ;  /* 0x000000060c067228 */ /* 0x004fd00000000000 */
[----:B-----5:R-:W-:Y:S02]  /*2340*/  DMUL R6, R14, R6 ;  /* 0x000000060e067228 */ /* 0x020fe40000000000 */
[----:B---3--:R-:W-:-:S06]  /*2350*/  DMUL R10, R12, R10 ;  /* 0x0000000a0c0a7228 */ /* 0x008fcc0000000000 */
[----:B----4-:R-:W-:Y:S02]  /*2360*/  DFMA R4, R4, R6, R18 ;  /* 0x000000060404722b */ /* 0x010fe40000000012 */
[----:B------:R-:W-:-:S08]  /*2370*/  DMUL R10, R14, R10 ;  /* 0x0000000a0e0a7228 */ /* 0x000fd00000000000 */
[----:B------:R-:W-:-:S11]  /*2380*/  DFMA R18, R8, R10, R4 ;  /* 0x0000000a0812722b */ /* 0x000fd60000000004 */
.L_x_49:
[----:B------:R-:W-:Y:S05]  /*2390*/  BRA.U UP3, `(.L_x_47) ;  /* 0x0000000103307547 */ /* 0x000fea000b800000 */
[----:B------:R-:W-:Y:S02]  /*23a0*/  UIADD3 UR18, UPT, UPT, UR30, UR11, URZ ;  /* 0x0000000b1e127290 */ /* 0x000fe4000fffe0ff */
[----:B------:R-:W-:Y:S02]  /*23b0*/  USHF.L.U32 UR19, UR7, 0x2, URZ ;  /* 0x0000000207137899 */ /* 0x000fe400080006ff */
[----:B------:R-:W-:-:S09]  /*23c0*/  ULEA UR18, UR18, UR27, 0x3 ;  /* 0x0000001b12127291 */ /* 0x000fd2000f8e18ff */
[----:B------:R-:W2:Y:S01]  /*23d0*/  LDL.64 R6, [UR18] ;  /* 0x00000012ff067983 */ /* 0x000ea20008100a00 */
[----:B------:R-:W-:-:S04]  /*23e0*/  UIADD3 UR18, UPT, UPT, UR19, UR11, URZ ;  /* 0x0000000b13127290 */ /* 0x000fc8000fffe0ff */
[----:B------:R-:W-:-:S06]  /*23f0*/  UIMAD.WIDE.U32 UR18, UR18, 0x8, UR16 ;  /* 0x00000008121278a5 */ /* 0x000fcc000f8e0010 */
[----:B------:R-:W-:Y:S01]  /*2400*/  MOV R4, UR18 ;  /* 0x0000001200047c02 */ /* 0x000fe20008000f00 */
[----:B------:R-:W-:-:S06]  /*2410*/  IMAD.U32 R5, RZ, RZ, UR19 ;  /* 0x00000013ff057e24 */ /* 0x000fcc000f8e00ff */
[----:B------:R-:W3:Y:S01]  /*2420*/  LDG.E.64.CONSTANT R4, desc[UR20][R4.64] ;  /* 0x0000001404047981 */ /* 0x000ee2000c1e9b00 */
[----:B--2---:R-:W-:-:S08]  /*2430*/  DMUL R6, R12, R6 ;  /* 0x000000060c067228 */ /* 0x004fd00000000000 */
[----:B-----5:R-:W-:-:S08]  /*2440*/  DMUL R6, R14, R6 ;  /* 0x000000060e067228 */ /* 0x020fd00000000000 */
[----:B---3--:R-:W-:-:S11]  /*2450*/  DFMA R18, R4, R6, R18 ;  /* 0x000000060412722b */ /* 0x008fd60000000012 */
.L_x_47:
[----:B------:R-:W-:Y:S05]  /*2460*/  BRA.U UP1, `(.L_x_50) ;  /* 0xfffffff5017c7547 */ /* 0x000fea000b83ffff */
[----:B------:R-:W-:Y:S05]  /*2470*/  BRA.U UP2, `(.L_x_51) ;  /* 0xfffffff5024c7547 */ /* 0x000fea000b83ffff */
[----:B------:R-:W-:-:S04]  /*2480*/  UIADD3 UR8, UPT, UPT, UR8, 0x1, URZ ;  /* 0x0000000108087890 */ /* 0x000fc8000fffe0ff */
[----:B------:R-:W-:-:S09]  /*2490*/  UISETP.NE.AND UP1, UPT, UR8, UR25, UPT ;  /* 0x000000190800728c */ /* 0x000fd2000bf25270 */
[----:B------:R-:W-:Y:S05]  /*24a0*/  BRA.U UP1, `(.L_x_52) ;  /* 0xfffffff501287547 */ /* 0x000fea000b83ffff */
[----:B------:R-:W0:Y:S01]  /*24b0*/  S2UR UR9, SR_CgaCtaId ;  /* 0x00000000000979c3 */ /* 0x000e220000008800 */
[----:B------:R-:W-:-:S04]  /*24c0*/  USHF.L.U32 UR8, UR5, 0x2, URZ ;  /* 0x0000000205087899 */ /* 0x000fc800080006ff */
[----:B------:R-:W-:-:S04]  /*24d0*/  ULEA UR8, UR4, UR8, 0x4 ;  /* 0x0000000804087291 */ /* 0x000fc8000f8e20ff */
[----:B------:R-:W-:-:S03]  /*24e0*/  UIADD3 UR10, UPT, UPT, UR8, UR6, URZ ;  /* 0x00000006080a7290 */ /* 0x000fc6000fffe0ff */
[----:B------:R-:W-:Y:S02]  /*24f0*/  UMOV UR8, 0x400 ;  /* 0x0000040000087882 */ /* 0x000fe40000000000 */
[----:B0-----:R-:W-:Y:S02]  /*2500*/  ULEA UR9, UR9, UR8, 0x18 ;  /* 0x0000000809097291 */ /* 0x001fe4000f8ec0ff */
[----:B------:R-:W-:Y:S02]  /*2510*/  ULEA UR8, UR10, UR7, 0x2 ;  /* 0x000000070a087291 */ /* 0x000fe4000f8e10ff */
[----:B------:R-:W-:Y:S02]  /*2520*/  UIADD3 UR7, UPT, UPT, UR7, 0x1, URZ ;  /* 0x0000000107077890 */ /* 0x000fe4000fffe0ff */
[----:B------:R-:W-:Y:S02]  /*2530*/  ULEA UR8, UR8, UR9, 0x3 ;  /* 0x0000000908087291 */ /* 0x000fe4000f8e18ff */
[----:B------:R-:W-:-:S07]  /*2540*/  UISETP.NE.AND UP1, UPT, UR7, UR26, UPT ;  /* 0x0000001a0700728c */ /* 0x000fce000bf25270 */
[----:B------:R3:W-:Y:S02]  /*2550*/  STS.64 [UR8], R18 ;  /* 0x00000012ff007988 */ /* 0x0007e40008000a08 */
[----:B------:R-:W-:Y:S05]  /*2560*/  BRA.U UP1, `(.L_x_53) ;  /* 0xfffffff101f07547 */ /* 0x000fea000b83ffff */
[----:B------:R-:W-:-:S04]  /*2570*/  UIADD3 UR6, UPT, UPT, UR6, 0x1, URZ ;  /* 0x0000000106067890 */ /* 0x000fc8000fffe0ff */
[----:B------:R-:W-:-:S09]  /*2580*/  UISETP.NE.AND UP1, UPT, UR6, UR26, UPT ;  /* 0x0000001a0600728c */ /* 0x000fd2000bf25270 */
[----:B------:R-:W-:Y:S05]  /*2590*/  BRA.U UP1, `(.L_x_54) ;  /* 0xfffffff101dc7547 */ /* 0x000fea000b83ffff */
.L_x_44:
[----:B------:R-:W-:-:S04]  /*25a0*/  UIADD3 UR5, UPT, UPT, UR5, 0x1, URZ ;  /* 0x0000000105057890 */ /* 0x000fc8000fffe0ff */
[----:B------:R-:W-:-:S09]  /*25b0*/  UISETP.NE.AND UP1, UPT, UR5, UR25, UPT ;  /* 0x000000190500728c */ /* 0x000fd2000bf25270 */
[----:B------:R-:W-:Y:S05]  /*25c0*/  BRA.U UP1, `(.L_x_55) ;  /* 0xfffffff101c47547 */ /* 0x000fea000b83ffff */
[----:B------:R-:W-:-:S04]  /*25d0*/  UIADD3 UR4, UPT, UPT, UR4, 0x1, URZ ;  /* 0x0000000104047890 */ /* 0x000fc8000fffe0ff */
[----:B------:R-:W-:-:S09]  /*25e0*/  UISETP.NE.AND UP1, UPT, UR4, UR25, UPT ;  /* 0x000000190400728c */ /* 0x000fd2000bf25270 */
[----:B------:R-:W-:Y:S05]  /*25f0*/  BRA.U UP1, `(.L_x_56) ;  /* 0xfffffff101b47547 */ /* 0x000fea000b83ffff */
.L_x_42:
[----:B------:R-:W-:Y:S05]  /*2600*/  BSYNC.RECONVERGENT B0 ;  /* 0x0000000000007941 */ /* 0x000fea0003800200 */
.L_x_41:
[----:B------:R-:W4:Y:S01]  /*2610*/  S2R R0, SR_TID.X ;  /* 0x0000000000007919 */ /* 0x000f220000002100 */
[----:B------:R-:W-:Y:S01]  /*2620*/  BAR.SYNC.DEFER_BLOCKING 0x0 ;  /* 0x0000000000007b1d */ /* 0x000fe20000010000 */
[----:B----4-:R-:W-:-:S13]  /*2630*/  ISETP.GT.U32.AND P0, PT, R0, 0x2f, PT ;  /* 0x0000002f0000780c */ /* 0x010fda0003f04070 */
[----:B------:R-:W-:Y:S05]  /*2640*/  @P0 EXIT ;  /* 0x000000000000094d */ /* 0x000fea0003800000 */
[----:B------:R-:W-:-:S13]  /*2650*/  ISETP.GT.U32.AND P0, PT, R0, 0xf, PT ;  /* 0x0000000f0000780c */ /* 0x000fda0003f04070 */
[----:B------:R-:W-:Y:S05]  /*2660*/  @P0 BRA `(.L_x_57) ;  /* 0x0000000800a00947 */ /* 0x000fea0003800000 */
[----:B012---:R-:W-:Y:S02]  /*2670*/  SHF.R.U32.HI R5, RZ, 0x2, R0 ;  /* 0x00000002ff057819 */ /* 0x007fe40000011600 */
[----:B------:R-:W-:-:S04]  /*2680*/  LOP3.LUT R2, R0, 0x3, RZ, 0xc0, !PT ;  /* 0x0000000300027812 */ /* 0x000fc800078ec0ff */
[----:B------:R-:W-:-:S04]  /*2690*/  VIMNMX.U32 R3, PT, PT, R5, R2, !PT ;  /* 0x0000000205037248 */ /* 0x000fc80007fe0000 */
[----:B------:R-:W-:-:S13]  /*26a0*/  ISETP.GE.U32.AND P0, PT, R3, UR25, PT ;  /* 0x0000001903007c0c */ /* 0x000fda000bf06070 */
[----:B------:R-:W-:Y:S05]  /*26b0*/  @P0 EXIT ;  /* 0x000000000000094d */ /* 0x000fea0003800000 */
[----:B------:R-:W-:Y:S01]  /*26c0*/  UISETP.NE.AND UP0, UPT, UR26, URZ, UPT ;  /* 0x000000ff1a00728c */ /* 0x000fe2000bf05270 */
[----:B------:R-:W-:-:S08]  /*26d0*/  CS2R R24, SRZ ;  /* 0x0000000000187805 */ /* 0x000fd0000001ff00 */
[----:B------:R-:W-:Y:S05]  /*26e0*/  BRA.U !UP0, `(.L_x_58) ;  /* 0x0000000908607547 */ /* 0x000fea000b800000 */
[----:B------:R-:W0:Y:S01]  /*26f0*/  S2UR UR9, SR_CgaCtaId ;  /* 0x00000000000979c3 */ /* 0x000e220000008800 */
[----:B------:R-:W1:Y:S01]  /*2700*/  LDCU.64 UR6, c[0x0][0x3b8] ;  /* 0x00007700ff0677ac */ /* 0x000e620008000a00 */
[----:B------:R-:W-:Y:S01]  /*2710*/  CS2R R24, SRZ ;  /* 0x0000000000187805 */ /* 0x000fe2000001ff00 */
[----:B------:R-:W-:Y:S01]  /*2720*/  UMOV UR8, 0x400 ;  /* 0x0000040000087882 */ /* 0x000fe20000000000 */
[----:B------:R-:W-:Y:S02]  /*2730*/  ULOP3.LUT UR4, UR26, 0xf, URZ, 0xc0, !UPT ;  /* 0x0000000f1a047892 */ /* 0x000fe4000f8ec0ff */
[----:B------:R-:W-:Y:S02]  /*2740*/  ULOP3.LUT UR13, UR26, 0x7, URZ, 0xc0, !UPT ;  /* 0x000000071a0d7892 */ /* 0x000fe4000f8ec0ff */
[----:B------:R-:W-:Y:S02]  /*2750*/  UIADD3 UR4, UPT, UPT, UR4, -0x1, URZ ;  /* 0xffffffff04047890 */ /* 0x000fe4000fffe0ff */
[----:B------:R-:W-:-:S02]  /*2760*/  UIADD3 UR5, UPT, UPT, UR13, -0x1, URZ ;  /* 0xffffffff0d057890 */ /* 0x000fc4000fffe0ff */
[----:B------:R-:W-:Y:S02]  /*2770*/  ULOP3.LUT UR4, UR4, 0xffff, URZ, 0xc0, !UPT ;  /* 0x0000ffff04047892 */ /* 0x000fe4000f8ec0ff */
[----:B------:R-:W-:Y:S02]  /*2780*/  ULOP3.LUT UR11, UR26, 0xf0, URZ, 0xc0, !UPT ;  /* 0x000000f01a0b7892 */ /* 0x000fe4000f8ec0ff */
[----:B------:R-:W-:Y:S02]  /*2790*/  ULOP3.LUT UR5, UR5, 0xffff, URZ, 0xc0, !UPT ;  /* 0x0000ffff05057892 */ /* 0x000fe4000f8ec0ff */
[----:B-1----:R-:W-:Y:S02]  /*27a0*/  UIADD3 UR6, UP0, UPT, UR6, 0x40, URZ ;  /* 0x0000004006067890 */ /* 0x002fe4000ff1e0ff */
[----:B------:R-:W-:Y:S02]  /*27b0*/  UISETP.GE.U32.AND UP1, UPT, UR4, 0x7, UPT ;  /* 0x000000070400788c */ /* 0x000fe4000bf26070 */
[----:B0-----:R-:W-:-:S02]  /*27c0*/  ULEA UR10, UR9, UR8, 0x18 ;  /* 0x00000008090a7291 */ /* 0x001fc4000f8ec0ff */
[----:B------:R-:W-:Y:S02]  /*27d0*/  UIADD3.X UR7, UPT, UPT, URZ, UR7, URZ, UP0, !UPT ;  /* 0x00000007ff077290 */ /* 0x000fe400087fe4ff */
[----:B------:R-:W-:Y:S02]  /*27e0*/  ULOP3.LUT UR12, UR26, 0x3, URZ, 0xc0, !UPT ;  /* 0x000000031a0c7892 */ /* 0x000fe4000f8ec0ff */
[----:B------:R-:W-:Y:S01]  /*27f0*/  LEA R3, R0, UR10, 0x7 ;  /* 0x0000000a00037c11 */ /* 0x000fe2000f8e38ff */
[----:B------:R-:W-:Y:S02]  /*2800*/  UIADD3 UR8, UPT, UPT, -UR11, URZ, URZ ;  /* 0x000000ff0b087290 */ /* 0x000fe4000fffe1ff */
[----:B------:R-:W-:Y:S02]  /*2810*/  UISETP.GE.U32.AND UP0, UPT, UR5, 0x3, UPT ;  /* 0x000000030500788c */ /* 0x000fe4000bf06070 */
[----:B------:R-:W-:Y:S01]  /*2820*/  VIADD R3, R3, 0x40 ;  /* 0x0000004003037836 */ /* 0x000fe20000000000 */
[----:B------:R-:W-:-:S08]  /*2830*/  UMOV UR4, URZ ;  /* 0x000000ff00047c82 */ /* 0x000fd00008000000 */
.L_x_64:
[----:B------:R-:W0:Y:S01]  /*2840*/  LDCU UR9, c[0x0][0x3c8] ;  /* 0x00007900ff0977ac */ /* 0x000e220008000800 */
[----:B------:R-:W-:Y:S01]  /*2850*/  LEA R4, R0, UR4, 0x2 ;  /* 0x0000000400047c11 */ /* 0x000fe2000f8e10ff */
[----:B------:R-:W-:Y:S01]  /*2860*/  HFMA2 R7, -RZ, RZ, 0, 0 ;  /* 0x00000000ff077431 */ /* 0x000fe200000001ff */
[----:B------:R-:W-:Y:S02]  /*2870*/  UISETP.GE.U32.AND UP2, UPT, UR26, 0x10, UPT ;  /* 0x000000101a00788c */ /* 0x000fe4000bf46070 */
[----:B------:R-:W-:Y:S01]  /*2880*/  UIADD3 UR5, UPT, UPT, UR24, UR4, URZ ;  /* 0x0000000418057290 */ /* 0x000fe2000fffe0ff */
[----:B------:R-:W-:-:S03]  /*2890*/  IMAD.SHL.U32 R4, R4, 0x4, RZ ;  /* 0x0000000404047824 */ /* 0x000fc600078e00ff */
[----:B0-----:R-:W-:-:S03]  /*28a0*/  UIMAD UR9, UR5, UR9, UR24 ;  /* 0x00000009050972a4 */ /* 0x001fc6000f8e0218 */
[----:B------:R-:W-:Y:S09]  /*28b0*/  BRA.U !UP2, `(.L_x_59) ;  /* 0x000000010ad47547 */ /* 0x000ff2000b800000 */
[----:B------:R-:W-:Y:S01]  /*28c0*/  IMAD.U32 R8, RZ, RZ, UR4 ;  /* 0x00000004ff087e24 */ /* 0x000fe2000f8e00ff */
[----:B------:R-:W-:Y:S01]  /*28d0*/  MOV R6, UR9 ;  /* 0x0000000900067c02 */ /* 0x000fe20008000f00 */
[----:B------:R-:W-:Y:S02]  /*28e0*/  UMOV UR5, UR8 ;  /* 0x0000000800057c82 */ /* 0x000fe40008000000 */
[----:B------:R-:W-:-:S07]  /*28f0*/  IMAD R7, R8, 0x20, R3 ;  /* 0x0000002008077824 */ /* 0x000fce00078e0203 */
.L_x_60:
[----:B------:R-:W-:Y:S01]  /*2900*/  MOV R17, UR7 ;  /* 0x0000000700117c02 */ /* 0x000fe20008000f00 */
[----:B------:R-:W-:Y:S01]  /*2910*/  IMAD.U32 R16, RZ, RZ, UR6 ;  /* 0x00000006ff107e24 */ /* 0x000fe2000f8e00ff */
[----:B------:R-:W0:Y:S03]  /*2920*/  LDS.128 R8, [R7+-0x40] ;  /* 0xffffc00007087984 */ /* 0x000e260000000c00 */
[----:B------:R-:W-:-:S05]  /*2930*/  IMAD.WIDE R16, R6, 0x8, R16 ;  /* 0x0000000806107825 */ /* 0x000fca00078e0210 */
[----:B------:R-:W0:Y:S04]  /*2940*/  LDG.E.64.CONSTANT R12, desc[UR20][R16.64+-0x40] ;  /* 0xffffc014100c7981 */ /* 0x000e28000c1e9b00 */
[----:B------:R-:W2:Y:S04]  /*2950*/  LDG.E.64.CONSTANT R20, desc[UR20][R16.64+-0x38] ;  /* 0xffffc81410147981 */ /* 0x000ea8000c1e9b00 */
[----:B---3--:R-:W3:Y:S04]  /*2960*/  LDG.E.64.CONSTANT R18, desc[UR20][R16.64+-0x30] ;  /* 0xffffd01410127981 */ /* 0x008ee8000c1e9b00 */
[----:B------:R-:W4:Y:S04]  /*2970*/  LDG.E.64.CONSTANT R26, desc[UR20][R16.64+-0x28] ;  /* 0xffffd814101a7981 */ /* 0x000f28000c1e9b00 */
[----:B-----5:R-:W4:Y:S04]  /*2980*/  LDG.E.64.CONSTANT R14, desc[UR20][R16.64+-0x20] ;  /* 0xffffe014100e7981 */ /* 0x020f28000c1e9b00 */
[----:B------:R-:W4:Y:S04]  /*2990*/  LDG.E.64.CONSTANT R22, desc[UR20][R16.64+-0x18] ;  /* 0xffffe81410167981 */ /* 0x000f28000c1e9b00 */
[----:B------:R-:W4:Y:S04]  /*29a0*/  LDG.E.64.CONSTANT R30, desc[UR20][R16.64+0x8] ;  /* 0x00000814101e7981 */ /* 0x000f28000c1e9b00 */
[----:B------:R-:W4:Y:S01]  /*29b0*/  LDG.E.64.CONSTANT R28, desc[UR20][R16.64+0x10] ;  /* 0x00001014101c7981 */ /* 0x000f22000c1e9b00 */
[----:B0-----:R-:W-:-:S03]  /*29c0*/  DFMA R8, R12, R8, R24 ;  /* 0x000000080c08722b */ /* 0x001fc60000000018 */
[----:B------:R-:W4:Y:S04]  /*29d0*/  LDG.E.64.CONSTANT R12, desc[UR20][R16.64+-0x10] ;  /* 0xfffff014100c7981 */ /* 0x000f28000c1e9b00 */
[----:B------:R-:W4:Y:S01]  /*29e0*/  LDG.E.64.CONSTANT R24, desc[UR20][R16.64+0x38] ;  /* 0x0000381410187981 */ /* 0x000f22000c1e9b00 */
[----:B--2---:R-:W-:-:S03]  /*29f0*/  DFMA R20, R20, R10, R8 ;  /* 0x0000000a1414722b */ /* 0x004fc60000000008 */
[----:B------:R-:W3:Y:S05]  /*2a00*/  LDS.128 R8, [R7+-0x30] ;  /* 0xffffd00007087984 */ /* 0x000eea0000000c00 */
[----:B---3--:R-:W-:Y:S01]  /*2a10*/  DFMA R8, R18, R8, R20 ;  /* 0x000000081208722b */ /* 0x008fe20000000014 */
[----:B------:R-:W2:Y:S04]  /*2a20*/  LDG.E.64.CONSTANT R18, desc[UR20][R16.64+-0x8] ;  /* 0xfffff81410127981 */ /* 0x000ea8000c1e9b00 */
[----:B------:R-:W3:Y:S03]  /*2a30*/  LDG.E.64.CONSTANT R20, desc[UR20][R16.64] ;  /* 0x0000001410147981 */ /* 0x000ee6000c1e9b00 */
[----:B----4-:R-:W-:-:S02]  /*2a40*/  DFMA R26, R26, R10, R8 ;  /* 0x0000000a1a1a722b */ /* 0x010fc40000000008 */
[----:B------:R-:W0:Y:S06]  /*2a50*/  LDS.128 R8, [R7+-0x20] ;  /* 0xffffe00007087984 */ /* 0x000e2c0000000c00 */
[----:B0-----:R-:W-:Y:S02]  /*2a60*/  DFMA R8, R14, R8, R26 ;  /* 0x000000080e08722b */ /* 0x001fe4000000001a */
[----:B------:R-:W4:Y:S06]  /*2a70*/  LDG.E.64.CONSTANT R26, desc[UR20][R16.64+0x18] ;  /* 0x00001814101a7981 */ /* 0x000f2c000c1e9b00 */
[----:B------:R-:W-:-:S02]  /*2a80*/  DFMA R22, R22, R10, R8 ;  /* 0x0000000a1616722b */ /* 0x000fc40000000008 */
[----:B------:R-:W0:Y:S06]  /*2a90*/  LDS.128 R8, [R7+-0x10] ;  /* 0xfffff00007087984 */ /* 0x000e2c0000000c00 */
[----:B0-----:R-:W-:Y:S01]  /*2aa0*/  DFMA R8, R12, R8, R22 ;  /* 0x000000080c08722b */ /* 0x001fe20000000016 */
[----:B------:R-:W3:Y:S04]  /*2ab0*/  LDS.128 R12, [R7] ;  /* 0x00000000070c7984 */ /* 0x000ee80000000c00 */
[----:B------:R-:W4:Y:S03]  /*2ac0*/  LDG.E.64.CONSTANT R22, desc[UR20][R16.64+0x28] ;  /* 0x0000281410167981 */ /* 0x000f26000c1e9b00 */
[----:B--2---:R-:W-:Y:S01]  /*2ad0*/  DFMA R10, R18, R10, R8 ;  /* 0x0000000a120a722b */ /* 0x004fe20000000008 */
[----:B------:R-:W2:Y:S07]  /*2ae0*/  LDG.E.64.CONSTANT R18, desc[UR20][R16.64+0x20] ;  /* 0x0000201410127981 */ /* 0x000eae000c1e9b00 */
[----:B---3--:R-:W-:Y:S01]  /*2af0*/  DFMA R12, R20, R12, R10 ;  /* 0x0000000c140c722b */ /* 0x008fe2000000000a */
[----:B------:R-:W3:Y:S04]  /*2b00*/  LDG.E.64.CONSTANT R20, desc[UR20][R16.64+0x30] ;  /* 0x0000301410147981 */ /* 0x000ee8000c1e9b00 */
[----:B------:R-:W-:Y:S03]  /*2b10*/  LDS.128 R8, [R7+0x20] ;  /* 0x0000200007087984 */ /* 0x000fe60000000c00 */
[----:B------:R-:W-:-:S02]  /*2b20*/  DFMA R30, R30, R14, R12 ;  /* 0x0000000e1e1e722b */ /* 0x000fc4000000000c */
[----:B------:R-:W0:Y:S06]  /*2b30*/  LDS.128 R12, [R7+0x10] ;  /* 0x00001000070c7984 */ /* 0x000e2c0000000c00 */
[----:B0-----:R-:W-:-:S08]  /*2b40*/  DFMA R12, R28, R12, R30 ;  /* 0x0000000c1c0c722b */ /* 0x001fd0000000001e */
[----:B----4-:R-:W-:Y:S02]  /*2b50*/  DFMA R26, R26, R14, R12 ;  /* 0x0000000e1a1a722b */ /* 0x010fe4000000000c */
[----:B------:R0:W3:Y:S01]  /*2b60*/  LDS.128 R12, [R7+0x30] ;  /* 0x00003000070c7984 */ /* 0x0000e20000000c00 */
[----:B------:R-:W-:-:S04]  /*2b70*/  UIADD3 UR5, UPT, UPT, UR5, 0x10, URZ ;  /* 0x0000001005057890 */ /* 0x000fc8000fffe0ff */
[----:B------:R-:W-:Y:S01]  /*2b80*/  UISETP.NE.AND UP2, UPT, UR5, URZ, UPT ;  /* 0x000000ff0500728c */ /* 0x000fe2000bf45270 */
[----:B------:R-:W-:Y:S02]  /*2b90*/  VIADD R6, R6, 0x10 ;  /* 0x0000001006067836 */ /* 0x000fe40000000000 */
[----:B0-----:R-:W-:Y:S01]  /*2ba0*/  VIADD R7, R7, 0x80 ;  /* 0x0000008007077836 */ /* 0x001fe20000000000 */
[----:B--2---:R-:W-:-:S08]  /*2bb0*/  DFMA R8, R18, R8, R26 ;  /* 0x000000081208722b */ /* 0x004fd0000000001a */
[----:B------:R-:W-:-:S08]  /*2bc0*/  DFMA R8, R22, R10, R8 ;  /* 0x0000000a1608722b */ /* 0x000fd00000000008 */
[----:B---3--:R-:W-:-:S08]  /*2bd0*/  DFMA R8, R20, R12, R8 ;  /* 0x0000000c1408722b */ /* 0x008fd00000000008 */
[----:B------:R-:W-:Y:S01]  /*2be0*/  DFMA R24, R24, R14, R8 ;  /* 0x0000000e1818722b */ /* 0x000fe20000000008 */
[----:B------:R-:W-:Y:S10]  /*2bf0*/  BRA.U UP2, `(.L_x_60) ;  /* 0xfffffffd02407547 */ /* 0x000ff4000b83ffff */
[----:B------:R-:W-:-:S07]  /*2c00*/  MOV R7, UR11 ;  /* 0x0000000b00077c02 */ /* 0x000fce0008000f00 */
.L_x_59:
[----:B------:R-:W-:-:S09]  /*2c10*/  ULOP3.LUT UP2, URZ, UR26, 0xf, URZ, 0xc0, !UPT ;  /* 0x0000000f1aff7892 */ /* 0x000fd2000f84c0ff */
[----:B------:R-:W-:Y:S05]  /*2c20*/  BRA.U !UP2, `(.L_x_61) ;  /* 0x000000050a047547 */ /* 0x000fea000b800000 */
[----:B------:R-:W-:Y:S01]  /*2c30*/  UISETP.NE.AND UP2, UPT, UR13, URZ, UPT ;  /* 0x000000ff0d00728c */ /* 0x000fe2000bf45270 */
[----:B------:R-:W-:Y:S10]  /*2c40*/  BRA.U !UP1, `(.L_x_62) ;  /* 0x0000000109687547 */ /* 0x000ff4000b800000 */
[----:B------:R-:W0:Y:S01]  /*2c50*/  LDC.64 R28, c[0x0][0x3b8] ;  /* 0x0000ee00ff1c7b82 */ /* 0x000e220000000a00 */
[----:B------:R-:W-:-:S04]  /*2c60*/  VIADD R9, R7, UR9 ;  /* 0x0000000907097c36 */ /* 0x000fc80008000000 */
[----:B0-----:R-:W-:-:S05]  /*2c70*/  IMAD.WIDE R28, R9, 0x8, R28 ;  /* 0x00000008091c7825 */ /* 0x001fca00078e021c */
[----:B-----5:R-:W2:Y:S04]  /*2c80*/  LDG.E.64.CONSTANT R14, desc[UR20][R28.64] ;  /* 0x000000141c0e7981 */ /* 0x020ea8000c1e9b00 */
[----:B------:R-:W4:Y:S01]  /*2c90*/  LDG.E.64.CONSTANT R12, desc[UR20][R28.64+0x8] ;  /* 0x000008141c0c7981 */ /* 0x000f22000c1e9b00 */
[----:B------:R-:W-:-:S03]  /*2ca0*/  IMAD.IADD R6, R4, 0x1, R7 ;  /* 0x0000000104067824 */ /* 0x000fc600078e0207 */
[----:B------:R-:W4:Y:S02]  /*2cb0*/  LDG.E.64.CONSTANT R26, desc[UR20][R28.64+0x10] ;  /* 0x000010141c1a7981 */ /* 0x000f24000c1e9b00 */
[----:B------:R-:W-:Y:S02]  /*2cc0*/  LEA R6, R6, UR10, 0x3 ;  /* 0x0000000a06067c11 */ /* 0x000fe4000f8e18ff */
[----:B------:R-:W4:Y:S04]  /*2cd0*/  LDG.E.64.CONSTANT R22, desc[UR20][R28.64+0x18] ;  /* 0x000018141c167981 */ /* 0x000f28000c1e9b00 */
[----:B------:R-:W2:Y:S04]  /*2ce0*/  LDS.128 R8, [R6] ;  /* 0x0000000006087984 */ /* 0x000ea80000000c00 */
[----:B------:R-:W4:Y:S04]  /*2cf0*/  LDG.E.64.CONSTANT R16, desc[UR20][R28.64+0x20] ;  /* 0x000020141c107981 */ /* 0x000f28000c1e9b00 */
[----:B------:R-:W4:Y:S04]  /*2d00*/  LDG.E.64.CONSTANT R20, desc[UR20][R28.64+0x28] ;  /* 0x000028141c147981 */ /* 0x000f28000c1e9b00 */
[----:B---3--:R-:W3:Y:S01]  /*2d10*/  LDG.E.64.CONSTANT R18, desc[UR20][R28.64+0x30] ;  /* 0x000030141c127981 */ /* 0x008ee2000c1e9b00 */
[----:B--2---:R-:W-:-:S03]  /*2d20*/  DFMA R8, R14, R8, R24 ;  /* 0x000000080e08722b */ /* 0x004fc60000000018 */
[----:B------:R-:W2:Y:S05]  /*2d30*/  LDG.E.64.CONSTANT R24, desc[UR20][R28.64+0x38] ;  /* 0x000038141c187981 */ /* 0x000eaa000c1e9b00 */
[----:B----4-:R-:W-:Y:S01]  /*2d40*/  DFMA R8, R12, R10, R8 ;  /* 0x0000000a0c08722b */ /* 0x010fe20000000008 */
[----:B------:R-:W0:Y:S07]  /*2d50*/  LDS.128 R12, [R6+0x10] ;  /* 0x00001000060c7984 */ /* 0x000e2e0000000c00 */
[----:B0-----:R-:W-:-:S02]  /*2d60*/  DFMA R12, R26, R12, R8 ;  /* 0x0000000c1a0c722b */ /* 0x001fc40000000008 */
[----:B------:R-:W0:Y:S06]  /*2d70*/  LDS.128 R8, [R6+0x20] ;  /* 0x0000200006087984 */ /* 0x000e2c0000000c00 */
[----:B------:R-:W-:Y:S02]  /*2d80*/  DFMA R22, R22, R14, R12 ;  /* 0x0000000e1616722b */ /* 0x000fe4000000000c */
[----:B------:R-:W3:Y:S01]  /*2d90*/  LDS.128 R12, [R6+0x30] ;  /* 0x00003000060c7984 */ /* 0x000ee20000000c00 */
[----:B------:R-:W-:-:S05]  /*2da0*/  IADD3 R7, PT, PT, R7, 0x8, RZ ;  /* 0x0000000807077810 */ /* 0x000fca0007ffe0ff */
[----:B0-----:R-:W-:-:S08]  /*2db0*/  DFMA R8, R16, R8, R22 ;  /* 0x000000081008722b */ /* 0x001fd00000000016 */
[----:B------:R-:W-:-:S08]  /*2dc0*/  DFMA R8, R20, R10, R8 ;  /* 0x0000000a1408722b */ /* 0x000fd00000000008 */
[----:B---3--:R-:W-:-:S08]  /*2dd0*/  DFMA R8, R18, R12, R8 ;  /* 0x0000000c1208722b */ /* 0x008fd00000000008 */
[----:B--2---:R-:W-:-:S11]  /*2de0*/  DFMA R24, R24, R14, R8 ;  /* 0x0000000e1818722b */ /* 0x004fd60000000008 */
.L_x_62:
[----:B------:R-:W-:Y:S05]  /*2df0*/  BRA.U !UP2, `(.L_x_61) ;  /* 0x000000010a907547 */ /* 0x000fea000b800000 */
[----:B------:R-:W-:Y:S01]  /*2e00*/  UISETP.NE.AND UP2, UPT, UR12, URZ, UPT ;  /* 0x000000ff0c00728c */ /* 0x000fe2000bf45270 */
[----:B------:R-:W-:Y:S10]  /*2e10*/  BRA.U !UP0, `(.L_x_63) ;  /* 0x0000000108407547 */ /* 0x000ff4000b800000 */
[----:B------:R-:W0:Y:S01]  /*2e20*/  LDC.64 R8, c[0x0][0x3b8] ;  /* 0x0000ee00ff087b82 */ /* 0x000e220000000a00 */
[----:B------:R-:W-:-:S04]  /*2e30*/  VIADD R27, R7, UR9 ;  /* 0x00000009071b7c36 */ /* 0x000fc80008000000 */
[----:B0-----:R-:W-:-:S05]  /*2e40*/  IMAD.WIDE R26, R27, 0x8, R8 ;  /* 0x000000081b1a7825 */ /* 0x001fca00078e0208 */
[----:B------:R-:W2:Y:S04]  /*2e50*/  LDG.E.64.CONSTANT R22, desc[UR20][R26.64] ;  /* 0x000000141a167981 */ /* 0x000ea8000c1e9b00 */
[----:B------:R-:W4:Y:S04]  /*2e60*/  LDG.E.64.CONSTANT R16, desc[UR20][R26.64+0x8] ;  /* 0x000008141a107981 */ /* 0x000f28000c1e9b00 */
[----:B---3--:R-:W3:Y:S04]  /*2e70*/  LDG.E.64.CONSTANT R18, desc[UR20][R26.64+0x10] ;  /* 0x000010141a127981 */ /* 0x008ee8000c1e9b00 */
[----:B------:R-:W3:Y:S01]  /*2e80*/  LDG.E.64.CONSTANT R20, desc[UR20][R26.64+0x18] ;  /* 0x000018141a147981 */ /* 0x000ee2000c1e9b00 */
[----:B------:R-:W-:Y:S01]  /*2e90*/  IMAD.IADD R6, R4, 0x1, R7 ;  /* 0x0000000104067824 */ /* 0x000fe200078e0207 */
[----:B------:R-:W-:-:S04]  /*2ea0*/  IADD3 R7, PT, PT, R7, 0x4, RZ ;  /* 0x0000000407077810 */ /* 0x000fc80007ffe0ff */
[----:B------:R-:W-:-:S05]  /*2eb0*/  LEA R6, R6, UR10, 0x3 ;  /* 0x0000000a06067c11 */ /* 0x000fca000f8e18ff */
[----:B------:R-:W2:Y:S04]  /*2ec0*/  LDS.128 R8, [R6] ;  /* 0x0000000006087984 */ /* 0x000ea80000000c00 */
[----:B-----5:R-:W3:Y:S01]  /*2ed0*/  LDS.128 R12, [R6+0x10] ;  /* 0x00001000060c7984 */ /* 0x020ee20000000c00 */
[----:B--2---:R-:W-:-:S08]  /*2ee0*/  DFMA R8, R22, R8, R24 ;  /* 0x000000081608722b */ /* 0x004fd00000000018 */
[----:B----4-:R-:W-:-:S08]  /*2ef0*/  DFMA R8, R16, R10, R8 ;  /* 0x0000000a1008722b */ /* 0x010fd00000000008 */
[----:B---3--:R-:W-:-:S08]  /*2f00*/  DFMA R8, R18, R12, R8 ;  /* 0x0000000c1208722b */ /* 0x008fd00000000008 */
[----:B------:R-:W-:-:S11]  /*2f10*/  DFMA R24, R20, R14, R8 ;  /* 0x0000000e1418722b */ /* 0x000fd60000000008 */
.L_x_63:
[----:B------:R-:W-:Y:S05]  /*2f20*/  BRA.U !UP2, `(.L_x_61) ;  /* 0x000000010a447547 */ /* 0x000fea000b800000 */
[----:B-----5:R-:W0:Y:S01]  /*2f30*/  LDC.64 R14, c[0x0][0x3b8] ;  /* 0x0000ee00ff0e7b82 */ /* 0x020e220000000a00 */
[----:B------:R-:W-:-:S04]  /*2f40*/  VIADD R9, R7, UR9 ;  /* 0x0000000907097c36 */ /* 0x000fc80008000000 */
[----:B0-----:R-:W-:-:S05]  /*2f50*/  IMAD.WIDE R14, R9, 0x8, R14 ;  /* 0x00000008090e7825 */ /* 0x001fca00078e020e */
[----:B------:R-:W2:Y:S01]  /*2f60*/  LDG.E.64.CONSTANT R12, desc[UR20][R14.64] ;  /* 0x000000140e0c7981 */ /* 0x000ea2000c1e9b00 */
[----:B------:R-:W-:Y:S01]  /*2f70*/  IMAD.IADD R4, R4, 0x1, R7 ;  /* 0x0000000104047824 */ /* 0x000fe200078e0207 */
[----:B------:R-:W-:-:S04]  /*2f80*/  UISETP.NE.AND UP2, UPT, UR12, 0x1, UPT ;  /* 0x000000010c00788c */ /* 0x000fc8000bf45270 */
[----:B------:R-:W-:-:S05]  /*2f90*/  LEA R4, R4, UR10, 0x3 ;  /* 0x0000000a04047c11 */ /* 0x000fca000f8e18ff */
[----:B------:R-:W2:Y:S02]  /*2fa0*/  LDS.128 R8, [R4] ;  /* 0x0000000004087984 */ /* 0x000ea40000000c00 */
[----:B--2---:R-:W-:Y:S01]  /*2fb0*/  DFMA R24, R12, R8, R24 ;  /* 0x000000080c18722b */ /* 0x004fe20000000018 */
[----:B------:R-:W-:Y:S10]  /*2fc0*/  BRA.U !UP2, `(.L_x_61) ;  /* 0x000000010a1c7547 */ /* 0x000ff4000b800000 */
[----:B------:R-:W-:Y:S01]  /*2fd0*/  UISETP.NE.AND UP2, UPT, UR12, 0x2, UPT ;  /* 0x000000020c00788c */ /* 0x000fe2000bf45270 */
[----:B------:R-:W2:Y:S05]  /*2fe0*/  LDG.E.64.CONSTANT R6, desc[UR20][R14.64+0x8] ;  /* 0x000008140e067981 */ /* 0x000eaa000c1e9b00 */
[----:B------:R-:W-:-:S13]  /*2ff0*/  PLOP3.LUT P0, PT, PT, PT, UP2, 0x80, 0x8 ;  /* 0x000000000008781c */ /* 0x000fda0003f0f028 */
[----:B------:R-:W4:Y:S04]  /*3000*/  @P0 LDG.E.64.CONSTANT R8, desc[UR20][R14.64+0x10] ;  /* 0x000010140e080981 */ /* 0x000f28000c1e9b00 */
[----:B------:R-:W4:Y:S01]  /*3010*/  @P0 LDS.64 R12, [R4+0x10] ;  /* 0x00001000040c0984 */ /* 0x000f220000000a00 */
[----:B--2---:R-:W-:-:S08]  /*3020*/  DFMA R24, R6, R10, R24 ;  /* 0x0000000a0618722b */ /* 0x004fd00000000018 */
[----:B----4-:R-:W-:-:S11]  /*3030*/  @P0 DFMA R24, R8, R12, R24 ;  /* 0x0000000c0818022b */ /* 0x010fd60000000018 */
.L_x_61:
[----:B------:R-:W-:-:S04]  /*3040*/  UIADD3 UR4, UPT, UPT, UR4, 0x1, URZ ;  /* 0x0000000104047890 */ /* 0x000fc8000fffe0ff */
[----:B------:R-:W-:-:S09]  /*3050*/  UISETP.NE.AND UP2, UPT, UR4, UR26, UPT ;  /* 0x0000001a0400728c */ /* 0x000fd2000bf45270 */
[----:B------:R-:W-:Y:S05]  /*3060*/  BRA.U UP2, `(.L_x_64) ;  /* 0xfffffff502f47547 */ /* 0x000fea000b83ffff */
.L_x_58:
[----:B------:R-:W0:Y:S01]  /*3070*/  LDC.64 R6, c[0x0][0x3c0] ;  /* 0x0000f000ff067b82 */ /* 0x000e220000000a00 */
[----:B------:R-:W1:Y:S01]  /*3080*/  LDCU UR4, c[0x0][0x3c8] ;  /* 0x00007900ff0477ac */ /* 0x000e620008000800 */
[----:B------:R-:W-:Y:S01]  /*3090*/  IADD3 R5, PT, PT, R5, UR23, RZ ;  /* 0x0000001705057c10 */ /* 0x000fe2000fffe0ff */
[----:B------:R-:W-:-:S04]  /*30a0*/  VIADD R2, R2, UR23 ;  /* 0x0000001702027c36 */ /* 0x000fc80008000000 */
[----:B-1----:R-:W-:-:S04]  /*30b0*/  IMAD R3, R5, UR4, R2 ;  /* 0x0000000405037c24 */ /* 0x002fc8000f8e0202 */
[----:B0-----:R-:W-:-:S05]  /*30c0*/  IMAD.WIDE R2, R3, 0x8, R6 ;  /* 0x0000000803027825 */ /* 0x001fca00078e0206 */
[----:B------:R-:W-:Y:S01]  /*30d0*/  REDG.E.ADD.F64.RN.STRONG.GPU desc[UR20][R2.64], R24 ;  /* 0x00000018020079a6 */ /* 0x000fe2000c12ff14 */
[----:B------:R-:W-:Y:S05]  /*30e0*/  EXIT ;  /* 0x000000000000794d */ /* 0x000fea0003800000 */
.L_x_57:
[----:B------:R-:W-:-:S13]  /*30f0*/  ISETP.GT.U32.AND P0, PT, R0, 0x1f, PT ;  /* 0x0000001f0000780c */ /* 0x000fda0003f04070 */
[----:B------:R-:W-:Y:S05]  /*3100*/  @P0 BRA `(.L_x_65) ;  /* 0x0000000800c00947 */ /* 0x000fea0003800000 */
[C---:B012---:R-:W-:Y:S01]  /*3110*/  VIADD R3, R0.reuse, 0xfffffff0 ;  /* 0xfffffff000037836 */ /* 0x047fe20000000000 */
[----:B------:R-:W-:-:S04]  /*3120*/  LOP3.LUT R0, R0, 0x3, RZ, 0xc0, !PT ;  /* 0x0000000300007812 */ /* 0x000fc800078ec0ff */
[----:B------:R-:W-:Y:S02]  /*3130*/  SHF.R.U32.HI R3, RZ, 0x2, R3 ;  /* 0x00000002ff037819 */ /* 0x000fe40000011603 */
[----:B------:R-:W-:-:S04]  /*3140*/  ISETP.GE.U32.AND P0, PT, R0, UR26, PT ;  /* 0x0000001a00007c0c */ /* 0x000fc8000bf06070 */
[----:B------:R-:W-:-:S13]  /*3150*/  ISETP.GE.U32.OR P0, PT, R3, UR25, P0 ;  /* 0x0000001903007c0c */ /* 0x000fda0008706470 */
[----:B------:R-:W-:Y:S05]  /*3160*/  @P0 EXIT ;  /* 0x000000000000094d */ /* 0x000fea0003800000 */
[----:B------:R-:W-:Y:S01]  /*3170*/  ULOP3.LUT UR4, UR26, 0xf, URZ, 0xc0, !UPT ;  /* 0x0000000f1a047892 */ /* 0x000fe2000f8ec0ff */
[----:B------:R-:W-:Y:S01]  /*3180*/  LEA R2, R3, R0, 0x4 ;  /* 0x0000000003027211 */ /* 0x000fe200078e20ff */
[----:B------:R-:W-:Y:S01]  /*3190*/  ULOP3.LUT UR10, UR26, 0x7, URZ, 0xc0, !UPT ;  /* 0x000000071a0a7892 */ /* 0x000fe2000f8ec0ff */
[----:B-----5:R-:W-:Y:S01]  /*31a0*/  CS2R R14, SRZ ;  /* 0x00000000000e7805 */ /* 0x020fe2000001ff00 */
[----:B------:R-:W-:Y:S02]  /*31b0*/  UIADD3 UR4, UPT, UPT, UR4, -0x1, URZ ;  /* 0xffffffff04047890 */ /* 0x000fe4000fffe0ff */
[----:B------:R-:W-:Y:S02]  /*31c0*/  UIADD3 UR5, UPT, UPT, UR10, -0x1, URZ ;  /* 0xffffffff0a057890 */ /* 0x000fe4000fffe0ff */
[----:B------:R-:W-:Y:S02]  /*31d0*/  ULOP3.LUT UR4, UR4, 0xffff, URZ, 0xc0, !UPT ;  /* 0x0000ffff04047892 */ /* 0x000fe4000f8ec0ff */
[----:B------:R-:W-:-:S02]  /*31e0*/  ULOP3.LUT UR5, UR5, 0xffff, URZ, 0xc0, !UPT ;  /* 0x0000ffff05057892 */ /* 0x000fc4000f8ec0ff */
[----:B------:R-:W-:Y:S02]  /*31f0*/  UISETP.GE.U32.AND UP0, UPT, UR4, 0x7, UPT ;  /* 0x000000070400788c */ /* 0x000fe4000bf06070 */
[----:B------:R-:W-:Y:S02]  /*3200*/  ULOP3.LUT UR11, UR26, 0xf0, URZ, 0xc0, !UPT ;  /* 0x000000f01a0b7892 */ /* 0x000fe4000f8ec0ff */
[----:B------:R-:W-:Y:S02]  /*3210*/  ULOP3.LUT UR12, UR26, 0x3, URZ, 0xc0, !UPT ;  /* 0x000000031a0c7892 */ /* 0x000fe4000f8ec0ff */
[----:B------:R-:W-:Y:S01]  /*3220*/  UISETP.GE.U32.AND UP1, UPT, UR5, 0x3, UPT ;  /* 0x000000030500788c */ /* 0x000fe2000bf26070 */
[----:B------:R-:W-:-:S10]  /*3230*/  UMOV UR4, URZ ;  /* 0x000000ff00047c82 */ /* 0x000fd40008000000 */
.L_x_71:
[----:B------:R-:W0:Y:S01]  /*3240*/  LDCU UR13, c[0x0][0x3c8] ;  /* 0x00007900ff0d77ac */ /* 0x000e220008000800 */
[----:B------:R-:W-:Y:S02]  /*3250*/  IMAD.U32 R5, RZ, RZ, UR4 ;  /* 0x00000004ff057e24 */ /* 0x000fe4000f8e00ff */
[----:B------:R-:W-:Y:S01]  /*3260*/  HFMA2 R13, -RZ, RZ, 0, 0 ;  /* 0x00000000ff0d7431 */ /* 0x000fe200000001ff */
[----:B------:R-:W-:Y:S01]  /*3270*/  UISETP.GE.U32.AND UP3, UPT, UR26, 0x10, UPT ;  /* 0x000000101a00788c */ /* 0x000fe2000bf66070 */
[----:B------:R-:W-:Y:S01]  /*3280*/  IMAD R16, R5, 0x4, R2 ;  /* 0x0000000405107824 */ /* 0x000fe200078e0202 */
[----:B------:R-:W-:Y:S02]  /*3290*/  UIADD3 UR5, UPT, UPT, UR23, UR4, URZ ;  /* 0x0000000417057290 */ /* 0x000fe4000fffe0ff */
[----:B------:R-:W-:Y:S01]  /*32a0*/  UIADD3 UR4, UPT, UPT, UR4, 0x1, URZ ;  /* 0x0000000104047890 */ /* 0x000fe2000fffe0ff */
[----:B------:R-:W-:-:S03]  /*32b0*/  IMAD.SHL.U32 R16, R16, 0x4, RZ ;  /* 0x0000000410107824 */ /* 0x000fc600078e00ff */
[----:B------:R-:W-:Y:S02]  /*32c0*/  UISETP.NE.AND UP2, UPT, UR4, UR25, UPT ;  /* 0x000000190400728c */ /* 0x000fe4000bf45270 */
[----:B0-----:R-:W-:Y:S01]  /*32d0*/  UIMAD UR8, UR5, UR13, UR24 ;  /* 0x0000000d050872a4 */ /* 0x001fe2000f8e0218 */
[----:B------:R-:W-:Y:S11]  /*32e0*/  BRA.U !UP3, `(.L_x_66) ;  /* 0x000000010bdc7547 */ /* 0x000ff6000b800000 */
[----:B------:R-:W0:Y:S01]  /*32f0*/  S2UR UR6, SR_CgaCtaId ;  /* 0x00000000000679c3 */ /* 0x000e220000008800 */
[----:B------:R-:W-:Y:S01]  /*3300*/  UMOV UR5, 0x400 ;  /* 0x0000040000057882 */ /* 0x000fe20000000000 */
[----:B------:R-:W1:Y:S01]  /*3310*/  LDCU.64 UR14, c[0x0][0x3b8] ;  /* 0x00007700ff0e77ac */ /* 0x000e620008000a00 */
[----:B0-----:R-:W-:-:S03]  /*3320*/  ULEA UR9, UR6, UR5, 0x18 ;  /* 0x0000000506097291 */ /* 0x001fc6000f8ec0ff */
[----:B-1----:R-:W-:-:S09]  /*3330*/  UMOV UR5, URZ ;  /* 0x000000ff00057c82 */ /* 0x002fd20008000000 */
.L_x_67:
[----:B------:R-:W-:-:S04]  /*3340*/  UIADD3 UR6, UPT, UPT, UR8, UR5, URZ ;  /* 0x0000000508067290 */ /* 0x000fc8000fffe0ff */
[----:B------:R-:W-:-:S06]  /*3350*/  UIMAD.WIDE UR6, UR6, 0x8, UR14 ;  /* 0x00000008060678a5 */ /* 0x000fcc000f8e020e */
[----:B---3--:R-:W-:Y:S01]  /*3360*/  IMAD.U32 R18, RZ, RZ, UR6 ;  /* 0x00000006ff127e24 */ /* 0x008fe2000f8e00ff */
[----:B------:R-:W-:-:S05]  /*3370*/  MOV R19, UR7 ;  /* 0x0000000700137c02 */ /* 0x000fca0008000f00 */
[----:B------:R-:W2:Y:S04]  /*3380*/  LDG.E.64.CONSTANT R22, desc[UR20][R18.64] ;  /* 0x0000001412167981 */ /* 0x000ea8000c1e9b00 */
[----:B------:R-:W3:Y:S04]  /*3390*/  LDG.E.64.CONSTANT R20, desc[UR20][R18.64+0x8] ;  /* 0x0000081412147981 */ /* 0x000ee8000c1e9b00 */
[----:B------:R-:W4:Y:S04]  /*33a0*/  LDG.E.64.CONSTANT R10, desc[UR20][R18.64+0x10] ;  /* 0x00001014120a7981 */ /* 0x000f28000c1e9b00 */
[----:B------:R-:W5:Y:S01]  /*33b0*/  LDG.E.64.CONSTANT R8, desc[UR20][R18.64+0x18] ;  /* 0x0000181412087981 */ /* 0x000f62000c1e9b00 */
[----:B------:R-:W-:-:S03]  /*33c0*/  VIADD R17, R16, UR5 ;  /* 0x0000000510117c36 */ /* 0x000fc60008000000 */
[----:B------:R-:W5:Y:S02]  /*33d0*/  LDG.E.64.CONSTANT R24, desc[UR20][R18.64+0x20] ;  /* 0x0000201412187981 */ /* 0x000f64000c1e9b00 */
[----:B------:R-:W-:Y:S02]  /*33e0*/  LEA R17, R17, UR9, 0x3 ;  /* 0x0000000911117c11 */ /* 0x000fe4000f8e18ff */
[----:B------:R-:W5:Y:S04]  /*33f0*/  LDG.E.64.CONSTANT R12, desc[UR20][R18.64+0x28] ;  /* 0x00002814120c7981 */ /* 0x000f68000c1e9b00 */
[----:B------:R-:W2:Y:S04]  /*3400*/  LDS.128 R4, [R17] ;  /* 0x0000000011047984 */ /* 0x000ea80000000c00 */
[----:B------:R-:W5:Y:S04]  /*3410*/  LDG.E.64.CONSTANT R26, desc[UR20][R18.64+0x40] ;  /* 0x00004014121a7981 */ /* 0x000f68000c1e9b00 */
[----:B------:R-:W5:Y:S01]  /*3420*/  LDG.E.64.CONSTANT R28, desc[UR20][R18.64+0x78] ;  /* 0x00007814121c7981 */ /* 0x000f62000c1e9b00 */
[----:B--2---:R-:W-:-:S03]  /*3430*/  DFMA R14, R22, R4, R14 ;  /* 0x00000004160e722b */ /* 0x004fc6000000000e */
[----:B------:R-:W2:Y:S05]  /*3440*/  LDG.E.64.CONSTANT R22, desc[UR20][R18.64+0x38] ;  /* 0x0000381412167981 */ /* 0x000eaa000c1e9b00 */
[----:B---3--:R-:W-:Y:S01]  /*3450*/  DFMA R14, R20, R6, R14 ;  /* 0x00000006140e722b */ /* 0x008fe2000000000e */
[----:B------:R-:W3:Y:S04]  /*3460*/  LDG.E.64.CONSTANT R20, desc[UR20][R18.64+0x30] ;  /* 0x0000301412147981 */ /* 0x000ee8000c1e9b00 */
[----:B------:R-:W4:Y:S03]  /*3470*/  LDS.128 R4, [R17+0x10] ;  /* 0x0000100011047984 */ /* 0x000f260000000c00 */
[----:B----4-:R-:W-:-:S02]  /*3480*/  DFMA R4, R10, R4, R14 ;  /* 0x000000040a04722b */ /* 0x010fc4000000000e */
[----:B------:R-:W4:Y:S06]  /*3490*/  LDG.E.64.CONSTANT R14, desc[UR20][R18.64+0x48] ;  /* 0x00004814120e7981 */ /* 0x000f2c000c1e9b00 */
[----:B-----5:R-:W-:Y:S01]  /*34a0*/  DFMA R6, R8, R6, R4 ;  /* 0x000000060806722b */ /* 0x020fe20000000004 */
[----:B------:R-:W0:Y:S07]  /*34b0*/  LDS.128 R8, [R17+0x20] ;  /* 0x0000200011087984 */ /* 0x000e2e0000000c00 */
[----:B0-----:R-:W-:-:S02]  /*34c0*/  DFMA R8, R24, R8, R6 ;  /* 0x000000081808722b */ /* 0x001fc40000000006 */
[----:B------:R-:W3:Y:S04]  /*34d0*/  LDS.128 R4, [R17+0x30] ;  /* 0x0000300011047984 */ /* 0x000ee80000000c00 */
[----:B------:R-:W5:Y:S02]  /*34e0*/  LDG.E.64.CONSTANT R24, desc[UR20][R18.64+0x60] ;  /* 0x0000601412187981 */ /* 0x000f64000c1e9b00 */
[----:B------:R-:W-:Y:S02]  /*34f0*/  DFMA R8, R12, R10, R8 ;  /* 0x0000000a0c08722b */ /* 0x000fe40000000008 */
[----:B------:R-:W5:Y:S06]  /*3500*/  LDG.E.64.CONSTANT R12, desc[UR20][R18.64+0x50] ;  /* 0x00005014120c7981 */ /* 0x000f6c000c1e9b00 */
[----:B---3--:R-:W-:-:S02]  /*3510*/  DFMA R4, R20, R4, R8 ;  /* 0x000000041404722b */ /* 0x008fc40000000008 */
[----:B------:R-:W0:Y:S04]  /*3520*/  LDS.128 R8, [R17+0x40] ;  /* 0x0000400011087984 */ /* 0x000e280000000c00 */
[----:B------:R-:W3:Y:S02]  /*3530*/  LDG.E.64.CONSTANT R20, desc[UR20][R18.64+0x58] ;  /* 0x0000581412147981 */ /* 0x000ee4000c1e9b00 */
[----:B--2---:R-:W-:Y:S02]  /*3540*/  DFMA R6, R22, R6, R4 ;  /* 0x000000061606722b */ /* 0x004fe40000000004 */
[----:B------:R-:W2:Y:S06]  /*3550*/  LDG.E.64.CONSTANT R22, desc[UR20][R18.64+0x68] ;  /* 0x0000681412167981 */ /* 0x000eac000c1e9b00 */
[----:B0-----:R-:W-:Y:S01]  /*3560*/  DFMA R8, R26, R8, R6 ;  /* 0x000000081a08722b */ /* 0x001fe20000000006 */
[----:B------:R-:W2:Y:S04]  /*3570*/  LDG.E.64.CONSTANT R26, desc[UR20][R18.64+0x70] ;  /* 0x00007014121a7981 */ /* 0x000ea8000c1e9b00 */
[----:B------:R-:W5:Y:S03]  /*3580*/  LDS.128 R4, [R17+0x50] ;  /* 0x0000500011047984 */ /* 0x000f660000000c00 */
[----:B----4-:R-:W-:Y:S01]  /*3590*/  DFMA R8, R14, R10, R8 ;  /* 0x0000000a0e08722b */ /* 0x010fe20000000008 */
[----:B------:R-:W-:-:S07]  /*35a0*/  UIADD3 UR5, UPT, UPT, UR5, 0x10, URZ ;  /* 0x0000001005057890 */ /* 0x000fce000fffe0ff */
[----:B-----5:R-:W-:Y:S02]  /*35b0*/  DFMA R4, R12, R4, R8 ;  /* 0x000000040c04722b */ /* 0x020fe40000000008 */
[----:B------:R-:W0:Y:S04]  /*35c0*/  LDS.128 R8, [R17+0x60] ;  /* 0x0000600011087984 */ /* 0x000e280000000c00 */
[----:B------:R-:W1:Y:S01]  /*35d0*/  LDS.128 R12, [R17+0x70] ;  /* 0x00007000110c7984 */ /* 0x000e620000000c00 */
[----:B------:R-:W-:Y:S01]  /*35e0*/  UISETP.NE.AND UP3, UPT, UR5, UR11, UPT ;  /* 0x0000000b0500728c */ /* 0x000fe2000bf65270 */
[----:B---3--:R-:W-:-:S08]  /*35f0*/  DFMA R4, R20, R6, R4 ;  /* 0x000000061404722b */ /* 0x008fd00000000004 */
[----:B0-----:R-:W-:-:S08]  /*3600*/  DFMA R4, R24, R8, R4 ;  /* 0x000000081804722b */ /* 0x001fd00000000004 */
[----:B--2---:R-:W-:-:S08]  /*3610*/  DFMA R4, R22, R10, R4 ;  /* 0x0000000a1604722b */ /* 0x004fd00000000004 */
[----:B-1----:R-:W-:-:S08]  /*3620*/  DFMA R4, R26, R12, R4 ;  /* 0x0000000c1a04722b */ /* 0x002fd00000000004 */
[----:B------:R-:W-:Y:S01]  /*3630*/  DFMA R14, R28, R14, R4 ;  /* 0x0000000e1c0e722b */ /* 0x000fe20000000004 */
[----:B------:R-:W-:Y:S10]  /*3640*/  BRA.U UP3, `(.L_x_67) ;  /* 0xfffffffd033c7547 */ /* 0x000ff4000b83ffff */
[----:B------:R-:W-:-:S07]  /*3650*/  IMAD.U32 R13, RZ, RZ, UR11 ;  /* 0x0000000bff0d7e24 */ /* 0x000fce000f8e00ff */
.L_x_66:
[----:B------:R-:W-:-:S09]  /*3660*/  ULOP3.LUT UP3, URZ, UR26, 0xf, URZ, 0xc0, !UPT ;  /* 0x0000000f1aff7892 */ /* 0x000fd2000f86c0ff */
[----:B------:R-:W-:Y:S05]  /*3670*/  BRA.U !UP3, `(.L_x_68) ;  /* 0x000000050b287547 */ /* 0x000fea000b800000 */
[----:B------:R-:W-:Y:S01]  /*3680*/  UISETP.NE.AND UP3, UPT, UR10, URZ, UPT ;  /* 0x000000ff0a00728c */ /* 0x000fe2000bf65270 */
[----:B------:R-:W-:Y:S10]  /*3690*/  BRA.U !UP0, `(.L_x_69) ;  /* 0x0000000108747547 */ /* 0x000ff4000b800000 */
[----:B------:R-:W0:Y:S01]  /*36a0*/  LDC.64 R28, c[0x0][0x3b8] ;  /* 0x0000ee00ff1c7b82 */ /* 0x000e220000000a00 */
[----:B------:R-:W-:-:S05]  /*36b0*/  IADD3 R5, PT, PT, R13, UR8, RZ ;  /* 0x000000080d057c10 */ /* 0x000fca000fffe0ff */
[----:B0-----:R-:W-:-:S05]  /*36c0*/  IMAD.WIDE R28, R5, 0x8, R28 ;  /* 0x00000008051c7825 */ /* 0x001fca00078e021c */
[----:B------:R-:W2:Y:S04]  /*36d0*/  LDG.E.64.CONSTANT R10, desc[UR20][R28.64] ;  /* 0x000000141c0a7981 */ /* 0x000ea8000c1e9b00 */
[----:B------:R-:W4:Y:S01]  /*36e0*/  LDG.E.64.CONSTANT R8, desc[UR20][R28.64+0x8] ;  /* 0x000008141c087981 */ /* 0x000f22000c1e9b00 */
[----:B------:R-:W0:Y:S03]  /*36f0*/  S2UR UR6, SR_CgaCtaId ;  /* 0x00000000000679c3 */ /* 0x000e260000008800 */
[----:B------:R-:W5:Y:S01]  /*3700*/  LDG.E.64.CONSTANT R26, desc[UR20][R28.64+0x10] ;  /* 0x000010141c1a7981 */ /* 0x000f62000c1e9b00 */
[----:B------:R-:W-:Y:S01]  /*3710*/  UMOV UR5, 0x400 ;  /* 0x0000040000057882 */ /* 0x000fe20000000000 */
[----:B------:R-:W-:-:S02]  /*3720*/  IMAD.IADD R12, R16, 0x1, R13 ;  /* 0x00000001100c7824 */ /* 0x000fc400078e020d */
[----:B------:R-:W5:Y:S04]  /*3730*/  LDG.E.64.CONSTANT R24, desc[UR20][R28.64+0x18] ;  /* 0x000018141c187981 */ /* 0x000f68000c1e9b00 */
[----:B------:R-:W5:Y:S04]  /*3740*/  LDG.E.64.CONSTANT R20, desc[UR20][R28.64+0x20] ;  /* 0x000020141c147981 */ /* 0x000f68000c1e9b00 */
[----:B---3--:R-:W3:Y:S04]  /*3750*/  LDG.E.64.CONSTANT R18, desc[UR20][R28.64+0x28] ;  /* 0x000028141c127981 */ /* 0x008ee8000c1e9b00 */
[----:B------:R-:W3:Y:S01]  /*3760*/  LDG.E.64.CONSTANT R22, desc[UR20][R28.64+0x30] ;  /* 0x000030141c167981 */ /* 0x000ee2000c1e9b00 */
[----:B0-----:R-:W-:-:S06]  /*3770*/  ULEA UR5, UR6, UR5, 0x18 ;  /* 0x0000000506057291 */ /* 0x001fcc000f8ec0ff */
[----:B------:R-:W-:-:S05]  /*3780*/  LEA R12, R12, UR5, 0x3 ;  /* 0x000000050c0c7c11 */ /* 0x000fca000f8e18ff */
[----:B------:R-:W2:Y:S02]  /*3790*/  LDS.128 R4, [R12] ;  /* 0x000000000c047984 */ /* 0x000ea40000000c00 */
[----:B--2---:R-:W-:Y:S02]  /*37a0*/  DFMA R4, R10, R4, R14 ;  /* 0x000000040a04722b */ /* 0x004fe4000000000e */
[----:B------:R-:W2:Y:S06]  /*37b0*/  LDG.E.64.CONSTANT R14, desc[UR20][R28.64+0x38] ;  /* 0x000038141c0e7981 */ /* 0x000eac000c1e9b00 */
[----:B----4-:R-:W-:Y:S01]  /*37c0*/  DFMA R4, R8, R6, R4 ;  /* 0x000000060804722b */ /* 0x010fe20000000004 */
[----:B------:R-:W5:Y:S07]  /*37d0*/  LDS.128 R8, [R12+0x10] ;  /* 0x000010000c087984 */ /* 0x000f6e0000000c00 */
[----:B-----5:R-:W-:-:S02]  /*37e0*/  DFMA R8, R26, R8, R4 ;  /* 0x000000081a08722b */ /* 0x020fc40000000004 */
[----:B------:R-:W0:Y:S06]  /*37f0*/  LDS.128 R4, [R12+0x20] ;  /* 0x000020000c047984 */ /* 0x000e2c0000000c00 */
[----:B------:R-:W-:Y:S02]  /*3800*/  DFMA R24, R24, R10, R8 ;  /* 0x0000000a1818722b */ /* 0x000fe40000000008 */
[----:B------:R-:W1:Y:S01]  /*3810*/  LDS.128 R8, [R12+0x30] ;  /* 0x000030000c087984 */ /* 0x000e620000000c00 */
[----:B------:R-:W-:-:S05]  /*3820*/  VIADD R13, R13, 0x8 ;  /* 0x000000080d0d7836 */ /* 0x000fca0000000000 */
[----:B0-----:R-:W-:-:S08]  /*3830*/  DFMA R4, R20, R4, R24 ;  /* 0x000000041404722b */ /* 0x001fd00000000018 */
[----:B---3--:R-:W-:-:S08]  /*3840*/  DFMA R4, R18, R6, R4 ;  /* 0x000000061204722b */ /* 0x008fd00000000004 */
[----:B-1----:R-:W-:-:S08]  /*3850*/  DFMA R4, R22, R8, R4 ;  /* 0x000000081604722b */ /* 0x002fd00000000004 */
[----:B--2---:R-:W-:-:S11]  /*3860*/  DFMA R14, R14, R10, R4 ;  /* 0x0000000a0e0e722b */ /* 0x004fd60000000004 */
.L_x_69:
[----:B------:R-:W-:Y:S05]  /*3870*/  BRA.U !UP3, `(.L_x_68) ;  /* 0x000000010ba87547 */ /* 0x000fea000b800000 */
[----:B------:R-:W-:Y:S01]  /*3880*/  UISETP.NE.AND UP3, UPT, UR12, URZ, UPT ;  /* 0x000000ff0c00728c */ /* 0x000fe2000bf65270 */
[----:B------:R-:W-:Y:S10]  /*3890*/  BRA.U !UP1, `(.L_x_70) ;  /* 0x00000001094c7547 */ /* 0x000ff4000b800000 */
[----:B------:R-:W0:Y:S01]  /*38a0*/  LDC.64 R4, c[0x0][0x3b8] ;  /* 0x0000ee00ff047b82 */ /* 0x000e220000000a00 */
[----:B------:R-:W-:-:S05]  /*38b0*/  IADD3 R27, PT, PT, R13, UR8, RZ ;  /* 0x000000080d1b7c10 */ /* 0x000fca000fffe0ff */
[----:B0-----:R-:W-:-:S05]  /*38c0*/  IMAD.WIDE R26, R27, 0x8, R4 ;  /* 0x000000081b1a7825 */ /* 0x001fca00078e0204 */
[----:B---3--:R-:W2:Y:S04]  /*38d0*/  LDG.E.64.CONSTANT R18, desc[UR20][R26.64] ;  /* 0x000000141a127981 */ /* 0x008ea8000c1e9b00 */
[----:B------:R-:W3:Y:S04]  /*38e0*/  LDG.E.64.CONSTANT R20, desc[UR20][R26.64+0x8] ;  /* 0x000008141a147981 */ /* 0x000ee8000c1e9b00 */
[----:B------:R-:W4:Y:S04]  /*38f0*/  LDG.E.64.CONSTANT R22, desc[UR20][R26.64+0x10] ;  /* 0x000010141a167981 */ /* 0x000f28000c1e9b00 */
[----:B------:R-:W5:Y:S01]  /*3900*/  LDG.E.64.CONSTANT R24, desc[UR20][R26.64+0x18] ;  /* 0x000018141a187981 */ /* 0x000f62000c1e9b00 */
[----:B------:R-:W0:Y:S01]  /*3910*/  S2UR UR6, SR_CgaCtaId ;  /* 0x00000000000679c3 */ /* 0x000e220000008800 */
[----:B------:R-:W-:Y:S01]  /*3920*/  UMOV UR5, 0x400 ;  /* 0x0000040000057882 */ /* 0x000fe20000000000 */
[----:B------:R-:W-:-:S02]  /*3930*/  IMAD.IADD R4, R16, 0x1, R13 ;  /* 0x0000000110047824 */ /* 0x000fc400078e020d */
[----:B------:R-:W-:Y:S01]  /*3940*/  VIADD R13, R13, 0x4 ;  /* 0x000000040d0d7836 */ /* 0x000fe20000000000 */
[----:B0-----:R-:W-:-:S06]  /*3950*/  ULEA UR5, UR6, UR5, 0x18 ;  /* 0x0000000506057291 */ /* 0x001fcc000f8ec0ff */
[----:B------:R-:W-:-:S05]  /*3960*/  LEA R12, R4, UR5, 0x3 ;  /* 0x00000005040c7c11 */ /* 0x000fca000f8e18ff */
[----:B------:R-:W2:Y:S04]  /*3970*/  LDS.128 R4, [R12] ;  /* 0x000000000c047984 */ /* 0x000ea80000000c00 */
[----:B------:R-:W4:Y:S01]  /*3980*/  LDS.128 R8, [R12+0x10] ;  /* 0x000010000c087984 */ /* 0x000f220000000c00 */
[----:B--2---:R-:W-:-:S08]  /*3990*/  DFMA R4, R18, R4, R14 ;  /* 0x000000041204722b */ /* 0x004fd0000000000e */
[----:B---3--:R-:W-:-:S08]  /*39a0*/  DFMA R4, R20, R6, R4 ;  /* 0x000000061404722b */ /* 0x008fd00000000004 */
[----:B----4-:R-:W-:-:S08]  /*39b0*/  DFMA R4, R22, R8, R4 ;  /* 0x000000081604722b */ /* 0x010fd00000000004 */
[----:B-----5:R-:W-:-:S11]  /*39c0*/  DFMA R14, R24, R10, R4 ;  /* 0x0000000a180e722b */ /* 0x020fd60000000004 */
.L_x_70:
[----:B------:R-:W-:Y:S05]  /*39d0*/  BRA.U !UP3, `(.L_x_68) ;  /* 0x000000010b507547 */ /* 0x000fea000b800000 */
[----:B---3--:R-:W0:Y:S01]  /*39e0*/  LDC.64 R18, c[0x0][0x3b8] ;  /* 0x0000ee00ff127b82 */ /* 0x008e220000000a00 */
[----:B------:R-:W-:-:S05]  /*39f0*/  IADD3 R5, PT, PT, R13, UR8, RZ ;  /* 0x000000080d057c10 */ /* 0x000fca000fffe0ff */
[----:B0-----:R-:W-:-:S05]  /*3a00*/  IMAD.WIDE R18, R5, 0x8, R18 ;  /* 0x0000000805127825 */ /* 0x001fca00078e0212 */
[----:B------:R-:W2:Y:S01]  /*3a10*/  LDG.E.64.CONSTANT R8, desc[UR20][R18.64] ;  /* 0x0000001412087981 */ /* 0x000ea2000c1e9b00 */
[----:B------:R-:W0:Y:S01]  /*3a20*/  S2UR UR6, SR_CgaCtaId ;  /* 0x00000000000679c3 */ /* 0x000e220000008800 */
[----:B------:R-:W-:Y:S01]  /*3a30*/  UMOV UR5, 0x400 ;  /* 0x0000040000057882 */ /* 0x000fe20000000000 */
[----:B------:R-:W-:Y:S01]  /*3a40*/  IMAD.IADD R13, R16, 0x1, R13 ;  /* 0x00000001100d7824 */ /* 0x000fe200078e020d */
[----:B------:R-:W-:Y:S02]  /*3a50*/  UISETP.NE.AND UP3, UPT, UR12, 0x1, UPT ;  /* 0x000000010c00788c */ /* 0x000fe4000bf65270 */
[----:B0-----:R-:W-:-:S06]  /*3a60*/  ULEA UR5, UR6, UR5, 0x18 ;  /* 0x0000000506057291 */ /* 0x001fcc000f8ec0ff */
[----:B------:R-:W-:-:S05]  /*3a70*/  LEA R13, R13, UR5, 0x3 ;  /* 0x000000050d0d7c11 */ /* 0x000fca000f8e18ff */
[----:B------:R-:W2:Y:S02]  /*3a80*/  LDS.128 R4, [R13] ;  /* 0x000000000d047984 */ /* 0x000ea40000000c00 */
[----:B--2---:R-:W-:Y:S01]  /*3a90*/  DFMA R14, R8, R4, R14 ;  /* 0x00000004080e722b */ /* 0x004fe2000000000e */
[----:B------:R-:W-:Y:S10]  /*3aa0*/  BRA.U !UP3, `(.L_x_68) ;  /* 0x000000010b1c7547 */ /* 0x000ff4000b800000 */
[----:B------:R-:W-:Y:S01]  /*3ab0*/  UISETP.NE.AND UP3, UPT, UR12, 0x2, UPT ;  /* 0x000000020c00788c */ /* 0x000fe2000bf65270 */
[----:B------:R-:W2:Y:S05]  /*3ac0*/  LDG.E.64.CONSTANT R4, desc[UR20][R18.64+0x8] ;  /* 0x0000081412047981 */ /* 0x000eaa000c1e9b00 */
[----:B------:R-:W-:-:S13]  /*3ad0*/  PLOP3.LUT P0, PT, PT, PT, UP3, 0x80, 0x8 ;  /* 0x000000000008781c */ /* 0x000fda0003f0f038 */
[----:B------:R-:W3:Y:S04]  /*3ae0*/  @P0 LDG.E.64.CONSTANT R8, desc[UR20][R18.64+0x10] ;  /* 0x0000101412080981 */ /* 0x000ee8000c1e9b00 */
[----:B------:R-:W3:Y:S01]  /*3af0*/  @P0 LDS.64 R10, [R13+0x10] ;  /* 0x000010000d0a0984 */ /* 0x000ee20000000a00 */
[----:B--2---:R-:W-:-:S08]  /*3b00*/  DFMA R14, R4, R6, R14 ;  /* 0x00000006040e722b */ /* 0x004fd0000000000e */
[----:B---3--:R-:W-:-:S11]  /*3b10*/  @P0 DFMA R14, R8, R10, R14 ;  /* 0x0000000a080e022b */ /* 0x008fd6000000000e */
.L_x_68:
[----:B------:R-:W-:Y:S05]  /*3b20*/  BRA.U UP2, `(.L_x_71) ;  /* 0xfffffff502c47547 */ /* 0x000fea000b83ffff */
[----:B------:R-:W0:Y:S01]  /*3b30*/  LDC.64 R6, c[0x0][0x3c0] ;  /* 0x0000f000ff067b82 */ /* 0x000e220000000a00 */
[----:B------:R-:W-:Y:S01]  /*3b40*/  IADD3 R9, PT, PT, R0, UR24, RZ ;  /* 0x0000001800097c10 */ /* 0x000fe2000fffe0ff */
[----:B------:R-:W-:-:S04]  /*3b50*/  VIADD R8, R3, UR23 ;  /* 0x0000001703087c36 */ /* 0x000fc80008000000 */
[----:B------:R-:W-:-:S04]  /*3b60*/  IMAD R3, R8, UR13, R9 ;  /* 0x0000000d08037c24 */ /* 0x000fc8000f8e0209 */
[----:B0-----:R-:W-:-:S05]  /*3b70*/  IMAD.WIDE R2, R3, 0x8, R6 ;  /* 0x0000000803027825 */ /* 0x001fca00078e0206 */
[----:B------:R-:W2:Y:S01]  /*3b80*/  LDG.E.64 R4, desc[UR20][R2.64] ;  /* 0x0000001402047981 */ /* 0x000ea2000c1e1b00 */
[----:B------:R-:W-:-:S04]  /*3b90*/  IMAD R9, R9, UR13, R8 ;  /* 0x0000000d09097c24 */ /* 0x000fc8000f8e0208 */
[----:B------:R-:W-:Y:S01]  /*3ba0*/  IMAD.WIDE R6, R9, 0x8, R6 ;  /* 0x0000000809067825 */ /* 0x000fe200078e0206 */
[----:B--2---:R-:W-:-:S07]  /*3bb0*/  DFMA R4, R14, -0.5, R4 ;  /* 0xbfe000000e04782b */ /* 0x004fce0000000004 */
[----:B------:R-:W-:Y:S04]  /*3bc0*/  STG.E.64 desc[UR20][R2.64], R4 ;  /* 0x0000000402007986 */ /* 0x000fe8000c101b14 */
[----:B------:R-:W2:Y:S02]  /*3bd0*/  LDG.E.64 R8, desc[UR20][R6.64] ;  /* 0x0000001406087981 */ /* 0x000ea4000c1e1b00 */
[----:B--2---:R-:W-:-:S07]  /*3be0*/  DFMA R8, R14, -0.5, R8 ;  /* 0xbfe000000e08782b */ /* 0x004fce0000000008 */
[----:B------:R-:W-:Y:S01]  /*3bf0*/  STG.E.64 desc[UR20][R6.64], R8 ;  /* 0x0000000806007986 */ /* 0x000fe2000c101b14 */
[----:B------:R-:W-:Y:S05]  /*3c00*/  EXIT ;  /* 0x000000000000794d */ /* 0x000fea0003800000 */
.L_x_65:
[C---:B012---:R-:W-:Y:S01]  /*3c10*/  VIADD R4, R0.reuse, 0xffffffe0 ;  /* 0xffffffe000047836 */ /* 0x047fe20000000000 */
[----:B------:R-:W-:-:S04]  /*3c20*/  LOP3.LUT R2, R0, 0x3, RZ, 0xc0, !PT ;  /* 0x0000000300027812 */ /* 0x000fc800078ec0ff */
[----:B------:R-:W-:-:S04]  /*3c30*/  SHF.R.U32.HI R3, RZ, 0x2, R4 ;  /* 0x00000002ff037819 */ /* 0x000fc80000011604 */
[----:B------:R-:W-:-:S04]  /*3c40*/  VIMNMX.U32 R5, PT, PT, R2, R3, !PT ;  /* 0x0000000302057248 */ /* 0x000fc80007fe0000 */
[----:B------:R-:W-:-:S13]  /*3c50*/  ISETP.GE.U32.AND P0, PT, R5, UR26, PT ;  /* 0x0000001a05007c0c */ /* 0x000fda000bf06070 */
[----:B------:R-:W-:Y:S05]  /*3c60*/  @P0 EXIT ;  /* 0x000000000000094d */ /* 0x000fea0003800000 */
[----:B------:R-:W-:Y:S01]  /*3c70*/  UISETP.NE.AND UP0, UPT, UR25, URZ, UPT ;  /* 0x000000ff1900728c */ /* 0x000fe2000bf05270 */
[----:B---3--:R-:W-:-:S08]  /*3c80*/  CS2R R18, SRZ ;  /* 0x0000000000127805 */ /* 0x008fd0000001ff00 */
[----:B------:R-:W-:Y:S05]  /*3c90*/  BRA.U !UP0, `(.L_x_72) ;  /* 0x0000000908a47547 */ /* 0x000fea000b800000 */
[----:B------:R-:W-:Y:S01]  /*3ca0*/  ULOP3.LUT UR4, UR25, 0xf, URZ, 0xc0, !UPT ;  /* 0x0000000f19047892 */ /* 0x000fe2000f8ec0ff */
[----:B------:R-:W-:Y:S01]  /*3cb0*/  LOP3.LUT R5, R4, 0xfffffffc, RZ, 0xc0, !PT ;  /* 0xfffffffc04057812 */ /* 0x000fe200078ec0ff */
[----:B------:R-:W-:Y:S01]  /*3cc0*/  ULOP3.LUT UR8, UR25, 0x7, URZ, 0xc0, !UPT ;  /* 0x0000000719087892 */ /* 0x000fe2000f8ec0ff */
[----:B------:R-:W-:Y:S01]  /*3cd0*/  CS2R R18, SRZ ;  /* 0x0000000000127805 */ /* 0x000fe2000001ff00 */
[----:B------:R-:W-:Y:S01]  /*3ce0*/  UIADD3 UR4, UPT, UPT, UR4, -0x1, URZ ;  /* 0xffffffff04047890 */ /* 0x000fe2000fffe0ff */
[----:B------:R-:W-:Y:S01]  /*3cf0*/  LOP3.LUT R4, R5, 0x3, R0, 0xf8, !PT ;  /* 0x0000000305047812 */ /* 0x000fe200078ef800 */
        /* <DEDUP_REMOVED lines=8> */
.L_x_78:
[----:B------:R-:W0:Y:S01]  /*3d80*/  LDCU UR6, c[0x0][0x3c8] ;  /* 0x00007900ff0677ac */ /* 0x000e220008000800 */
[----:B------:R-:W-:Y:S02]  /*3d90*/  IMAD.U32 R5, RZ, RZ, UR4 ;  /* 0x00000004ff057e24 */ /* 0x000fe4000f8e00ff */
[----:B------:R-:W-:Y:S01]  /*3da0*/  HFMA2 R0, -RZ, RZ, 0, 0 ;  /* 0x00000000ff007431 */ /* 0x000fe200000001ff */
[----:B------:R-:W-:Y:S01]  /*3db0*/  UISETP.GE.U32.AND UP3, UPT, UR25, 0x10, UPT ;  /* 0x000000101900788c */ /* 0x000fe2000bf66070 */
[----:B------:R-:W-:Y:S01]  /*3dc0*/  IMAD R5, R5, 0x40, R4 ;  /* 0x0000004005057824 */ /* 0x000fe200078e0204 */
[----:B------:R-:W-:Y:S02]  /*3dd0*/  UIADD3 UR5, UPT, UPT, UR23, UR4, URZ ;  /* 0x0000000417057290 */ /* 0x000fe4000fffe0ff */
[----:B------:R-:W-:-:S04]  /*3de0*/  UIADD3 UR4, UPT, UPT, UR4, 0x1, URZ ;  /* 0x0000000104047890 */ /* 0x000fc8000fffe0ff */
[----:B------:R-:W-:Y:S02]  /*3df0*/  UISETP.NE.AND UP0, UPT, UR4, UR25, UPT ;  /* 0x000000190400728c */ /* 0x000fe4000bf05270 */
[----:B0-----:R-:W-:Y:S01]  /*3e00*/  UIMAD UR5, UR5, UR6, UR23 ;  /* 0x00000006050572a4 */ /* 0x001fe2000f8e0217 */
[----:B------:R-:W-:Y:S11]  /*3e10*/  BRA.U !UP3, `(.L_x_73) ;  /* 0x000000010bf47547 */ /* 0x000ff6000b800000 */
[----:B------:R-:W0:Y:S01]  /*3e20*/  S2UR UR7, SR_CgaCtaId ;  /* 0x00000000000779c3 */ /* 0x000e220000008800 */
[----:B------:R-:W-:Y:S01]  /*3e30*/  MOV R0, RZ ;  /* 0x000000ff00007202 */ /* 0x000fe20000000f00 */
[----:B------:R-:W-:Y:S02]  /*3e40*/  UMOV UR6, 0x400 ;  /* 0x0000040000067882 */ /* 0x000fe40000000000 */
[----:B0-----:R-:W-:-:S12]  /*3e50*/  ULEA UR6, UR7, UR6, 0x18 ;  /* 0x0000000607067291 */ /* 0x001fd8000f8ec0ff */
.L_x_74:
[----:B------:R-:W0:Y:S01]  /*3e60*/  LDC.64 R28, c[0x0][0x3b8] ;  /* 0x0000ee00ff1c7b82 */ /* 0x000e220000000a00 */
[----:B------:R-:W-:-:S04]  /*3e70*/  VIADD R7, R0, UR5 ;  /* 0x0000000500077c36 */ /* 0x000fc80008000000 */
[----:B0-----:R-:W-:-:S05]  /*3e80*/  IMAD.WIDE R28, R7, 0x8, R28 ;  /* 0x00000008071c7825 */ /* 0x001fca00078e021c */
[----:B------:R-:W2:Y:S04]  /*3e90*/  LDG.E.64.CONSTANT R12, desc[UR20][R28.64] ;  /* 0x000000141c0c7981 */ /* 0x000ea8000c1e9b00 */
[----:B------:R-:W3:Y:S04]  /*3ea0*/  LDG.E.64.CONSTANT R20, desc[UR20][R28.64+0x8] ;  /* 0x000008141c147981 */ /* 0x000ee8000c1e9b00 */
[----:B-----5:R-:W4:Y:S04]  /*3eb0*/  LDG.E.64.CONSTANT R14, desc[UR20][R28.64+0x10] ;  /* 0x000010141c0e7981 */ /* 0x020f28000c1e9b00 */
[----:B------:R-:W4:Y:S04]  /*3ec0*/  LDG.E.64.CONSTANT R22, desc[UR20][R28.64+0x18] ;  /* 0x000018141c167981 */ /* 0x000f28000c1e9b00 */
[----:B------:R-:W4:Y:S01]  /*3ed0*/  LDG.E.64.CONSTANT R8, desc[UR20][R28.64+0x20] ;  /* 0x000020141c087981 */ /* 0x000f22000c1e9b00 */
[----:B------:R-:W-:-:S03]  /*3ee0*/  LEA R26, R0, R5, 0x4 ;  /* 0x00000005001a7211 */ /* 0x000fc600078e20ff */
[----:B------:R-:W4:Y:S01]  /*3ef0*/  LDG.E.64.CONSTANT R10, desc[UR20][R28.64+0x28] ;  /* 0x000028141c0a7981 */ /* 0x000f22000c1e9b00 */
[----:B------:R-:W-:-:S03]  /*3f00*/  LEA R26, R26, UR6, 0x3 ;  /* 0x000000061a1a7c11 */ /* 0x000fc6000f8e18ff */
[----:B------:R-:W4:Y:S04]  /*3f10*/  LDG.E.64.CONSTANT R16, desc[UR20][R28.64+0x30] ;  /* 0x000030141c107981 */ /* 0x000f28000c1e9b00 */
[----:B------:R-:W2:Y:S04]  /*3f20*/  LDS.64 R6, [R26] ;  /* 0x000000001a067984 */ /* 0x000ea80000000a00 */
[----:B------:R-:W-:Y:S01]  /*3f30*/  LDS.64 R24, [R26+0x380] ;  /* 0x000380001a187984 */ /* 0x000fe20000000a00 */
[----:B--2---:R-:W-:-:S03]  /*3f40*/  DFMA R18, R12, R6, R18 ;  /* 0x000000060c12722b */ /* 0x004fc60000000012 */
[----:B------:R-:W2:Y:S04]  /*3f50*/  LDG.E.64.CONSTANT R12, desc[UR20][R28.64+0x38] ;  /* 0x000038141c0c7981 */ /* 0x000ea8000c1e9b00 */
[----:B------:R-:W3:Y:S02]  /*3f60*/  LDS.64 R6, [R26+0x80] ;  /* 0x000080001a067984 */ /* 0x000ee40000000a00 */
[----:B---3--:R-:W-:Y:S02]  /*3f70*/  DFMA R20, R20, R6, R18 ;  /* 0x000000061414722b */ /* 0x008fe40000000012 */
[----:B------:R-:W4:Y:S04]  /*3f80*/  LDS.64 R18, [R26+0x100] ;  /* 0x000100001a127984 */ /* 0x000f280000000a00 */
[----:B------:R-:W0:Y:S02]  /*3f90*/  LDS.64 R6, [R26+0x180] ;  /* 0x000180001a067984 */ /* 0x000e240000000a00 */
[----:B----4-:R-:W-:-:S02]  /*3fa0*/  DFMA R14, R14, R18, R20 ;  /* 0x000000120e0e722b */ /* 0x010fc40000000014 */
[----:B------:R-:W3:Y:S04]  /*3fb0*/  LDG.E.64.CONSTANT R20, desc[UR20][R28.64+0x40] ;  /* 0x000040141c147981 */ /* 0x000ee8000c1e9b00 */
[----:B------:R-:W1:Y:S02]  /*3fc0*/  LDS.64 R18, [R26+0x200] ;  /* 0x000200001a127984 */ /* 0x000e640000000a00 */
[----:B0-----:R-:W-:Y:S02]  /*3fd0*/  DFMA R22, R22, R6, R14 ;  /* 0x000000061616722b */ /* 0x001fe4000000000e */
[----:B------:R-:W0:Y:S04]  /*3fe0*/  LDS.64 R6, [R26+0x280] ;  /* 0x000280001a067984 */ /* 0x000e280000000a00 */
[----:B------:R-:W4:Y:S02]  /*3ff0*/  LDG.E.64.CONSTANT R14, desc[UR20][R28.64+0x48] ;  /* 0x000048141c0e7981 */ /* 0x000f24000c1e9b00 */
[----:B-1----:R-:W-:-:S02]  /*4000*/  DFMA R18, R8, R18, R22 ;  /* 0x000000120812722b */ /* 0x002fc40000000016 */
[----:B------:R-:W1:Y:S04]  /*4010*/  LDS.64 R8, [R26+0x300] ;  /* 0x000300001a087984 */ /* 0x000e680000000a00 */
[----:B------:R-:W4:Y:S02]  /*4020*/  LDG.E.64.CONSTANT R22, desc[UR20][R28.64+0x50] ;  /* 0x000050141c167981 */ /* 0x000f24000c1e9b00 */
[----:B0-----:R-:W-:Y:S02]  /*4030*/  DFMA R10, R10, R6, R18 ;  /* 0x000000060a0a722b */ /* 0x001fe40000000012 */
[----:B------:R-:W4:Y:S04]  /*4040*/  LDG.E.64.CONSTANT R6, desc[UR20][R28.64+0x58] ;  /* 0x000058141c067981 */ /* 0x000f28000c1e9b00 */
[----:B------:R-:W4:Y:S02]  /*4050*/  LDG.E.64.CONSTANT R18, desc[UR20][R28.64+0x78] ;  /* 0x000078141c127981 */ /* 0x000f24000c1e9b00 */
[----:B-1----:R-:W-:-:S02]  /*4060*/  DFMA R16, R16, R8, R10 ;  /* 0x000000081010722b */ /* 0x002fc4000000000a */
[----:B------:R-:W4:Y:S04]  /*4070*/  LDG.E.64.CONSTANT R8, desc[UR20][R28.64+0x60] ;  /* 0x000060141c087981 */ /* 0x000f28000c1e9b00 */
[----:B------:R-:W4:Y:S02]  /*4080*/  LDG.E.64.CONSTANT R10, desc[UR20][R28.64+0x68] ;  /* 0x000068141c0a7981 */ /* 0x000f24000c1e9b00 */
[----:B--2---:R-:W-:Y:S02]  /*4090*/  DFMA R24, R12, R24, R16 ;  /* 0x000000180c18722b */ /* 0x004fe40000000010 */
[----:B------:R-:W2:Y:S04]  /*40a0*/  LDG.E.64.CONSTANT R12, desc[UR20][R28.64+0x70] ;  /* 0x000070141c0c7981 */ /* 0x000ea8000c1e9b00 */
[----:B------:R-:W3:Y:S02]  /*40b0*/  LDS.64 R16, [R26+0x400] ;  /* 0x000400001a107984 */ /* 0x000ee40000000a00 */
[----:B---3--:R-:W-:-:S02]  /*40c0*/  DFMA R16, R20, R16, R24 ;  /* 0x000000101410722b */ /* 0x008fc40000000018 */
[----:B------:R-:W4:Y:S04]  /*40d0*/  LDS.64 R24, [R26+0x480] ;  /* 0x000480001a187984 */ /* 0x000f280000000a00 */
[----:B------:R-:W0:Y:S02]  /*40e0*/  LDS.64 R20, [R26+0x500] ;  /* 0x000500001a147984 */ /* 0x000e240000000a00 */
[----:B----4-:R-:W-:Y:S02]  /*40f0*/  DFMA R24, R14, R24, R16 ;  /* 0x000000180e18722b */ /* 0x010fe40000000010 */
[----:B------:R-:W1:Y:S04]  /*4100*/  LDS.64 R14, [R26+0x580] ;  /* 0x000580001a0e7984 */ /* 0x000e680000000a00 */
[----:B------:R-:W3:Y:S02]  /*4110*/  LDS.64 R16, [R26+0x600] ;  /* 0x000600001a107984 */ /* 0x000ee40000000a00 */
[----:B0-----:R-:W-:-:S02]  /*4120*/  DFMA R20, R22, R20, R24 ;  /* 0x000000141614722b */ /* 0x001fc40000000018 */
[----:B------:R-:W0:Y:S04]  /*4130*/  LDS.64 R22, [R26+0x680] ;  /* 0x000680001a167984 */ /* 0x000e280000000a00 */
[----:B------:R-:W2:Y:S01]  /*4140*/  LDS.64 R24, [R26+0x700] ;  /* 0x000700001a187984 */ /* 0x000ea20000000a00 */
[----:B------:R-:W-:Y:S01]  /*4150*/  VIADD R0, R0, 0x10 ;  /* 0x0000001000007836 */ /* 0x000fe20000000000 */
[----:B-1----:R-:W-:Y:S02]  /*4160*/  DFMA R6, R6, R14, R20 ;  /* 0x0000000e0606722b */ /* 0x002fe40000000014 */
[----:B------:R-:W1:Y:S06]  /*4170*/  LDS.64 R14, [R26+0x780] ;  /* 0x000780001a0e7984 */ /* 0x000e6c0000000a00 */
[----:B---3--:R-:W-:Y:S01]  /*4180*/  DFMA R6, R8, R16, R6 ;  /* 0x000000100806722b */ /* 0x008fe20000000006 */
[----:B------:R-:W-:-:S07]  /*4190*/  ISETP.NE.AND P0, PT, R0, UR9, PT ;  /* 0x0000000900007c0c */ /* 0x000fce000bf05270 */
[----:B0-----:R-:W-:-:S08]  /*41a0*/  DFMA R6, R10, R22, R6 ;  /* 0x000000160a06722b */ /* 0x001fd00000000006 */
[----:B--2---:R-:W-:-:S08]  /*41b0*/  DFMA R6, R12, R24, R6 ;  /* 0x000000180c06722b */ /* 0x004fd00000000006 */
[----:B-1----:R-:W-:Y:S01]  /*41c0*/  DFMA R18, R18, R14, R6 ;  /* 0x0000000e1212722b */ /* 0x002fe20000000006 */
[----:B------:R-:W-:Y:S10]  /*41d0*/  @P0 BRA `(.L_x_74) ;  /* 0xfffffffc00200947 */ /* 0x000ff4000383ffff */
[----:B------:R-:W-:-:S07]  /*41e0*/  MOV R0, UR9 ;  /* 0x0000000900007c02 */ /* 0x000fce0008000f00 */
.L_x_73:
[----:B------:R-:W-:-:S09]  /*41f0*/  ULOP3.LUT UP3, URZ, UR25, 0xf, URZ, 0xc0, !UPT ;  /* 0x0000000f19ff7892 */ /* 0x000fd2000f86c0ff */
[----:B------:R-:W-:Y:S05]  /*4200*/  BRA.U !UP3, `(.L_x_75) ;  /* 0x000000050b447547 */ /* 0x000fea000b800000 */
[----:B------:R-:W-:Y:S01]  /*4210*/  UISETP.NE.AND UP3, UPT, UR8, URZ, UPT ;  /* 0x000000ff0800728c */ /* 0x000fe2000bf65270 */
[----:B------:R-:W-:Y:S10]  /*4220*/  BRA.U !UP2, `(.L_x_76) ;  /* 0x000000010a847547 */ /* 0x000ff4000b800000 */
[----:B------:R-:W0:Y:S01]  /*4230*/  LDC.64 R28, c[0x0][0x3b8] ;  /* 0x0000ee00ff1c7b82 */ /* 0x000e220000000a00 */
[----:B------:R-:W-:-:S04]  /*4240*/  VIADD R7, R0, UR5 ;  /* 0x0000000500077c36 */ /* 0x000fc80008000000 */
[----:B0-----:R-:W-:-:S05]  /*4250*/  IMAD.WIDE R28, R7, 0x8, R28 ;  /* 0x00000008071c7825 */ /* 0x001fca00078e021c */
[----:B------:R-:W2:Y:S04]  /*4260*/  LDG.E.64.CONSTANT R24, desc[UR20][R28.64] ;  /* 0x000000141c187981 */ /* 0x000ea8000c1e9b00 */
[----:B------:R-:W3:Y:S04]  /*4270*/  LDG.E.64.CONSTANT R16, desc[UR20][R28.64+0x8] ;  /* 0x000008141c107981 */ /* 0x000ee8000c1e9b00 */
[----:B------:R-:W4:Y:S04]  /*4280*/  LDG.E.64.CONSTANT R22, desc[UR20][R28.64+0x10] ;  /* 0x000010141c167981 */ /* 0x000f28000c1e9b00 */
[----:B------:R-:W4:Y:S04]  /*4290*/  LDG.E.64.CONSTANT R6, desc[UR20][R28.64+0x18] ;  /* 0x000018141c067981 */ /* 0x000f28000c1e9b00 */
[----:B------:R-:W4:Y:S04]  /*42a0*/  LDG.E.64.CONSTANT R8, desc[UR20][R28.64+0x20] ;  /* 0x000020141c087981 */ /* 0x000f28000c1e9b00 */
[----:B------:R-:W4:Y:S04]  /*42b0*/  LDG.E.64.CONSTANT R10, desc[UR20][R28.64+0x28] ;  /* 0x000028141c0a7981 */ /* 0x000f28000c1e9b00 */
[----:B------:R-:W4:Y:S04]  /*42c0*/  LDG.E.64.CONSTANT R12, desc[UR20][R28.64+0x30] ;  /* 0x000030141c0c7981 */ /* 0x000f28000c1e9b00 */
[----:B-----5:R-:W4:Y:S01]  /*42d0*/  LDG.E.64.CONSTANT R14, desc[UR20][R28.64+0x38] ;  /* 0x000038141c0e7981 */ /* 0x020f22000c1e9b00 */
[----:B------:R-:W0:Y:S01]  /*42e0*/  S2UR UR7, SR_CgaCtaId ;  /* 0x00000000000779c3 */ /* 0x000e220000008800 */
[----:B------:R-:W-:Y:S01]  /*42f0*/  UMOV UR6, 0x400 ;  /* 0x0000040000067882 */ /* 0x000fe20000000000 */
[C---:B------:R-:W-:Y:S01]  /*4300*/  LEA R26, R0.reuse, R5, 0x4 ;  /* 0x00000005001a7211 */ /* 0x040fe200078e20ff */
[----:B------:R-:W-:Y:S01]  /*4310*/  VIADD R0, R0, 0x8 ;  /* 0x0000000800007836 */ /* 0x000fe20000000000 */
[----:B0-----:R-:W-:-:S06]  /*4320*/  ULEA UR6, UR7, UR6, 0x18 ;  /* 0x0000000607067291 */ /* 0x001fcc000f8ec0ff */
[----:B------:R-:W-:-:S05]  /*4330*/  LEA R26, R26, UR6, 0x3 ;  /* 0x000000061a1a7c11 */ /* 0x000fca000f8e18ff */
[----:B------:R-:W2:Y:S02]  /*4340*/  LDS.64 R20, [R26] ;  /* 0x000000001a147984 */ /* 0x000ea40000000a00 */
[----:B--2---:R-:W-:Y:S02]  /*4350*/  DFMA R18, R24, R20, R18 ;  /* 0x000000141812722b */ /* 0x004fe40000000012 */
[----:B------:R-:W3:Y:S04]  /*4360*/  LDS.64 R24, [R26+0x80] ;  /* 0x000080001a187984 */ /* 0x000ee80000000a00 */
[----:B------:R-:W4:Y:S02]  /*4370*/  LDS.64 R20, [R26+0x100] ;  /* 0x000100001a147984 */ /* 0x000f240000000a00 */
[----:B---3--:R-:W-:-:S02]  /*4380*/  DFMA R24, R16, R24, R18 ;  /* 0x000000181018722b */ /* 0x008fc40000000012 */
[----:B------:R-:W0:Y:S04]  /*4390*/  LDS.64 R16, [R26+0x180] ;  /* 0x000180001a107984 */ /* 0x000e280000000a00 */
[----:B------:R-:W1:Y:S02]  /*43a0*/  LDS.64 R18, [R26+0x200] ;  /* 0x000200001a127984 */ /* 0x000e640000000a00 */
[----:B----4-:R-:W-:Y:S02]  /*43b0*/  DFMA R20, R22, R20, R24 ;  /* 0x000000141614722b */ /* 0x010fe40000000018 */
[----:B------:R-:W2:Y:S04]  /*43c0*/  LDS.64 R22, [R26+0x280] ;  /* 0x000280001a167984 */ /* 0x000ea80000000a00 */
[----:B------:R-:W3:Y:S02]  /*43d0*/  LDS.64 R24, [R26+0x300] ;  /* 0x000300001a187984 */ /* 0x000ee40000000a00 */
[----:B0-----:R-:W-:-:S02]  /*43e0*/  DFMA R6, R6, R16, R20 ;  /* 0x000000100606722b */ /* 0x001fc40000000014 */
[----:B------:R-:W0:Y:S06]  /*43f0*/  LDS.64 R16, [R26+0x380] ;  /* 0x000380001a107984 */ /* 0x000e2c0000000a00 */
[----:B-1----:R-:W-:-:S08]  /*4400*/  DFMA R6, R8, R18, R6 ;  /* 0x000000120806722b */ /* 0x002fd00000000006 */
[----:B--2---:R-:W-:-:S08]  /*4410*/  DFMA R6, R10, R22, R6 ;  /* 0x000000160a06722b */ /* 0x004fd00000000006 */
[----:B---3--:R-:W-:-:S08]  /*4420*/  DFMA R6, R12, R24, R6 ;  /* 0x000000180c06722b */ /* 0x008fd00000000006 */
[----:B0-----:R-:W-:-:S11]  /*4430*/  DFMA R18, R14, R16, R6 ;  /* 0x000000100e12722b */ /* 0x001fd60000000006 */
.L_x_76:
[----:B------:R-:W-:Y:S05]  /*4440*/  BRA.U !UP3, `(.L_x_75) ;  /* 0x000000010bb47547 */ /* 0x000fea000b800000 */
[----:B------:R-:W-:Y:S01]  /*4450*/  UISETP.NE.AND UP3, UPT, UR10, URZ, UPT ;  /* 0x000000ff0a00728c */ /* 0x000fe2000bf65270 */
[----:B------:R-:W-:Y:S10]  /*4460*/  BRA.U !UP1, `(.L_x_77) ;  /* 0x0000000109547547 */ /* 0x000ff4000b800000 */
[----:B------:R-:W0:Y:S01]  /*4470*/  LDC.64 R6, c[0x0][0x3b8] ;  /* 0x0000ee00ff067b82 */ /* 0x000e220000000a00 */
[----:B------:R-:W-:-:S05]  /*4480*/  IADD3 R25, PT, PT, R0, UR5, RZ ;  /* 0x0000000500197c10 */ /* 0x000fca000fffe0ff */
[----:B0-----:R-:W-:-:S05]  /*4490*/  IMAD.WIDE R24, R25, 0x8, R6 ;  /* 0x0000000819187825 */ /* 0x001fca00078e0206 */
[----:B------:R-:W2:Y:S04]  /*44a0*/  LDG.E.64.CONSTANT R6, desc[UR20][R24.64] ;  /* 0x0000001418067981 */ /* 0x000ea8000c1e9b00 */
[----:B------:R-:W3:Y:S04]  /*44b0*/  LDG.E.64.CONSTANT R8, desc[UR20][R24.64+0x8] ;  /* 0x0000081418087981 */ /* 0x000ee8000c1e9b00 */
[----:B------:R-:W4:Y:S04]  /*44c0*/  LDG.E.64.CONSTANT R10, desc[UR20][R24.64+0x10] ;  /* 0x00001014180a7981 */ /* 0x000f28000c1e9b00 */
[----:B------:R-:W4:Y:S01]  /*44d0*/  LDG.E.64.CONSTANT R12, desc[UR20][R24.64+0x18] ;  /* 0x00001814180c7981 */ /* 0x000f22000c1e9b00 */
[----:B------:R-:W0:Y:S01]  /*44e0*/  S2UR UR7, SR_CgaCtaId ;  /* 0x00000000000779c3 */ /* 0x000e220000008800 */
[----:B------:R-:W-:Y:S01]  /*44f0*/  UMOV UR6, 0x400 ;  /* 0x0000040000067882 */ /* 0x000fe20000000000 */
[C---:B-----5:R-:W-:Y:S01]  /*4500*/  IMAD R14, R0.reuse, 0x10, R5 ;  /* 0x00000010000e7824 */ /* 0x060fe200078e0205 */
[----:B------:R-:W-:Y:S01]  /*4510*/  IADD3 R0, PT, PT, R0, 0x4, RZ ;  /* 0x0000000400007810 */ /* 0x000fe20007ffe0ff */
[----:B0-----:R-:W-:-:S06]  /*4520*/  ULEA UR6, UR7, UR6, 0x18 ;  /* 0x0000000607067291 */ /* 0x001fcc000f8ec0ff */
[----:B------:R-:W-:-:S05]  /*4530*/  LEA R26, R14, UR6, 0x3 ;  /* 0x000000060e1a7c11 */ /* 0x000fca000f8e18ff */
[----:B------:R-:W2:Y:S04]  /*4540*/  LDS.64 R22, [R26] ;  /* 0x000000001a167984 */ /* 0x000ea80000000a00 */
[----:B------:R-:W3:Y:S04]  /*4550*/  LDS.64 R20, [R26+0x80] ;  /* 0x000080001a147984 */ /* 0x000ee80000000a00 */
[----:B------:R-:W4:Y:S04]  /*4560*/  LDS.64 R16, [R26+0x100] ;  /* 0x000100001a107984 */ /* 0x000f280000000a00 */
[----:B------:R-:W0:Y:S01]  /*4570*/  LDS.64 R14, [R26+0x180] ;  /* 0x000180001a0e7984 */ /* 0x000e220000000a00 */
[----:B--2---:R-:W-:-:S08]  /*4580*/  DFMA R6, R6, R22, R18 ;  /* 0x000000160606722b */ /* 0x004fd00000000012 */
[----:B---3--:R-:W-:-:S08]  /*4590*/  DFMA R6, R8, R20, R6 ;  /* 0x000000140806722b */ /* 0x008fd00000000006 */
[----:B----4-:R-:W-:-:S08]  /*45a0*/  DFMA R6, R10, R16, R6 ;  /* 0x000000100a06722b */ /* 0x010fd00000000006 */
[----:B0-----:R-:W-:-:S11]  /*45b0*/  DFMA R18, R12, R14, R6 ;  /* 0x0000000e0c12722b */ /* 0x001fd60000000006 */
.L_x_77:
[----:B------:R-:W-:Y:S05]  /*45c0*/  BRA.U !UP3, `(.L_x_75) ;  /* 0x000000010b547547 */ /* 0x000fea000b800000 */
[----:B-----5:R-:W0:Y:S01]  /*45d0*/  LDC.64 R14, c[0x0][0x3b8] ;  /* 0x0000ee00ff0e7b82 */ /* 0x020e220000000a00 */
[----:B------:R-:W-:-:S04]  /*45e0*/  VIADD R7, R0, UR5 ;  /* 0x0000000500077c36 */ /* 0x000fc80008000000 */
[----:B0-----:R-:W-:-:S05]  /*45f0*/  IMAD.WIDE R14, R7, 0x8, R14 ;  /* 0x00000008070e7825 */ /* 0x001fca00078e020e */
[----:B------:R-:W2:Y:S01]  /*4600*/  LDG.E.64.CONSTANT R6, desc[UR20][R14.64] ;  /* 0x000000140e067981 */ /* 0x000ea2000c1e9b00 */
[----:B------:R-:W0:Y:S01]  /*4610*/  S2UR UR6, SR_CgaCtaId ;  /* 0x00000000000679c3 */ /* 0x000e220000008800 */
[----:B------:R-:W-:Y:S01]  /*4620*/  UMOV UR5, 0x400 ;  /* 0x0000040000057882 */ /* 0x000fe20000000000 */
[----:B------:R-:W-:Y:S01]  /*4630*/  LEA R0, R0, R5, 0x4 ;  /* 0x0000000500007211 */ /* 0x000fe200078e20ff */
[----:B------:R-:W-:Y:S02]  /*4640*/  UISETP.NE.AND UP3, UPT, UR10, 0x1, UPT ;  /* 0x000000010a00788c */ /* 0x000fe4000bf65270 */
[----:B0-----:R-:W-:-:S06]  /*4650*/  ULEA UR5, UR6, UR5, 0x18 ;  /* 0x0000000506057291 */ /* 0x001fcc000f8ec0ff */
[----:B------:R-:W-:-:S05]  /*4660*/  LEA R0, R0, UR5, 0x3 ;  /* 0x0000000500007c11 */ /* 0x000fca000f8e18ff */
[----:B------:R-:W2:Y:S02]  /*4670*/  LDS.64 R8, [R0] ;  /* 0x0000000000087984 */ /* 0x000ea40000000a00 */
[----:B--2---:R-:W-:Y:S01]  /*4680*/  DFMA R18, R6, R8, R18 ;  /* 0x000000080612722b */ /* 0x004fe20000000012 */
[----:B------:R-:W-:Y:S10]  /*4690*/  BRA.U !UP3, `(.L_x_75) ;  /* 0x000000010b207547 */ /* 0x000ff4000b800000 */
[----:B------:R-:W-:Y:S01]  /*46a0*/  UISETP.NE.AND UP3, UPT, UR10, 0x2, UPT ;  /* 0x000000020a00788c */ /* 0x000fe2000bf65270 */
[----:B------:R-:W2:Y:S04]  /*46b0*/  LDG.E.64.CONSTANT R6, desc[UR20][R14.64+0x8] ;  /* 0x000008140e067981 */ /* 0x000ea8000c1e9b00 */
[----:B------:R-:W2:Y:S01]  /*46c0*/  LDS.64 R8, [R0+0x80] ;  /* 0x0000800000087984 */ /* 0x000ea20000000a00 */
[----:B------:R-:W-:-:S13]  /*46d0*/  PLOP3.LUT P0, PT, PT, PT, UP3, 0x80, 0x8 ;  /* 0x000000000008781c */ /* 0x000fda0003f0f038 */
[----:B------:R-:W3:Y:S04]  /*46e0*/  @P0 LDG.E.64.CONSTANT R10, desc[UR20][R14.64+0x10] ;  /* 0x000010140e0a0981 */ /* 0x000ee8000c1e9b00 */
[----:B------:R-:W3:Y:S01]  /*46f0*/  @P0 LDS.64 R12, [R0+0x100] ;  /* 0x00010000000c0984 */ /* 0x000ee20000000a00 */
[----:B--2---:R-:W-:-:S08]  /*4700*/  DFMA R18, R6, R8, R18 ;  /* 0x000000080612722b */ /* 0x004fd00000000012 */
[----:B---3--:R-:W-:-:S11]  /*4710*/  @P0 DFMA R18, R10, R12, R18 ;  /* 0x0000000c0a12022b */ /* 0x008fd60000000012 */
.L_x_75:
[----:B------:R-:W-:Y:S05]  /*4720*/  BRA.U UP0, `(.L_x_78) ;  /* 0xfffffff500947547 */ /* 0x000fea000b83ffff */
.L_x_72:
        /* <DEDUP_REMOVED lines=8> */
.L_x_79:
        /* <DEDUP_REMOVED lines=13> */
.L_x_113:


//--------------------- .text.twocenter_fock_kernel --------------------------
	.section	.text.twocenter_fock_kernel,"ax",@progbits
	.align	128
        .global         twocenter_fock_kernel
        .type           twocenter_fock_kernel,@function
        .size           twocenter_fock_kernel,(.L_x_114 - twocenter_fock_kernel)
        .other          twocenter_fock_kernel,@"STO_CUDA_ENTRY STV_DEFAULT"
twocenter_fock_kernel:
.text.twocenter_fock_kernel:
[----:B------:R-:W-:Y:S08]  /*0000*/  LDC R1, c[0x0][0x37c] ;  /* 0x0000df00ff017b82 */ /* 0x000ff00000000800 */
[----:B------:R-:W0:Y:S01]  /*0010*/  S2UR UR12, SR_CTAID.X ;  /* 0x00000000000c79c3 */ /* 0x000e220000002500 */
[----:B------:R-:W0:Y:S02]  /*0020*/  LDCU UR4, c[0x0][0x3bc] ;  /* 0x00007780ff0477ac */ /* 0x000e240008000800 */
[----:B0-----:R-:W-:-:S06]  /*0030*/  UISETP.GE.AND UP0, UPT, UR12, UR4, UPT ;  /* 0x000000040c00728c */ /* 0x001fcc000bf06270 */
[----:B------:R-:W-:-:S13]  /*0040*/  PLOP3.LUT P0, PT, PT, PT, UP0, 0x80, 0x8 ;  /* 0x000000000008781c */ /* 0x000fda0003f0f008 */
[----:B------:R-:W-:Y:S05]  /*0050*/  @P0 EXIT ;  /* 0x000000000000094d */ /* 0x000fea0003800000 */
[----:B------:R-:W0:Y:S02]  /*0060*/  S2R R7, SR_TID.X ;  /* 0x0000000000077919 */ /* 0x000e240000002100 */
[----:B0-----:R-:W-:-:S13]  /*0070*/  ISETP.GT.U32.AND P0, PT, R7, 0x2f, PT ;  /* 0x0000002f0700780c */ /* 0x001fda0003f04070 */
[----:B------:R-:W-:Y:S05]  /*0080*/  @P0 EXIT ;  /* 0x000000000000094d */ /* 0x000fea0003800000 */
[----:B------:R-:W0:Y:S01]  /*0090*/  LDCU.128 UR8, c[0x0][0x380] ;  /* 0x00007000ff0877ac */ /* 0x000e220008000c00 */
[----:B------:R-:W1:Y:S01]  /*00a0*/  LDC.64 R4, c[0x0][0x390] ;  /* 0x0000e400ff047b82 */ /* 0x000e620000000a00 */
[----:B------:R-:W2:Y:S01]  /*00b0*/  LDCU.64 UR14, c[0x0][0x358] ;  /* 0x00006b00ff0e77ac */ /* 0x000ea20008000a00 */
[----:B------:R-:W3:Y:S06]  /*00c0*/  LDCU.64 UR6, c[0x0][0x3a0] ;  /* 0x00007400ff0677ac */ /* 0x000eec0008000a00 */
[----:B------:R-:W4:Y:S01]  /*00d0*/  LDC.64 R12, c[0x0][0x398] ;  /* 0x0000e600ff0c7b82 */ /* 0x000f220000000a00 */
[----:B0-----:R-:W-:-:S06]  /*00e0*/  UIMAD.WIDE.U32 UR4, UR12, 0x4, UR10 ;  /* 0x000000040c0478a5 */ /* 0x001fcc000f8e000a */
[----:B------:R-:W-:Y:S02]  /*00f0*/  IMAD.U32 R14, RZ, RZ, UR4 ;  /* 0x00000004ff0e7e24 */ /* 0x000fe4000f8e00ff */
[----:B------:R-:W-:Y:S01]  /*0100*/  IMAD.U32 R15, RZ, RZ, UR5 ;  /* 0x00000005ff0f7e24 */ /* 0x000fe2000f8e00ff */
[----:B------:R-:W-:-:S05]  /*0110*/  UIMAD.WIDE.U32 UR4, UR12, 0x4, UR8 ;  /* 0x000000040c0478a5 */ /* 0x000fca000f8e0008 */
[----:B--2---:R-:W1:Y:S01]  /*0120*/  LDG.E.CONSTANT R15, desc[UR14][R14.64] ;  /* 0x0000000e0e0f7981 */ /* 0x004e62000c1e9900 */
[----:B------:R-:W-:Y:S01]  /*0130*/  MOV R3, UR5 ;  /* 0x0000000500037c02 */ /* 0x000fe20008000f00 */
[----:B------:R-:W-:-:S05]  /*0140*/  IMAD.U32 R2, RZ, RZ, UR4 ;  /* 0x00000004ff027e24 */ /* 0x000fca000f8e00ff */
[----:B------:R-:W4:Y:S01]  /*0150*/  LDG.E.CONSTANT R3, desc[UR14][R2.64] ;  /* 0x0000000e02037981 */ /* 0x000f22000c1e9900 */
[----:B-1----:R-:W-:-:S06]  /*0160*/  IMAD.WIDE R8, R15, 0x4, R4 ;  /* 0x000000040f087825 */ /* 0x002fcc00078e0204 */
[----:B------:R-:W2:Y:S01]  /*0170*/  LDG.E.CONSTANT R8, desc[UR14][R8.64] ;  /* 0x0000000e08087981 */ /* 0x000ea2000c1e9900 */
[CC--:B----4-:R-:W-:Y:S01]  /*0180*/  IADD3 R10, P0, PT, R3.reuse, R12.reuse, RZ ;  /* 0x0000000c030a7210 */ /* 0x0d0fe20007f1e0ff */
[----:B------:R-:W-:Y:S01]  /*0190*/  IMAD.WIDE R4, R3, 0x4, R4 ;  /* 0x0000000403047825 */ /* 0x000fe200078e0204 */
[----:B------:R-:W-:Y:S02]  /*01a0*/  IADD3 R12, P1, PT, R15, R12, RZ ;  /* 0x0000000c0f0c7210 */ /* 0x000fe40007f3e0ff */
[-C--:B------:R-:W-:Y:S02]  /*01b0*/  LEA.HI.X.SX32 R11, R3, R13.reuse, 0x1, P0 ;  /* 0x0000000d030b7211 */ /* 0x080fe400000f0eff */
[----:B------:R-:W-:Y:S01]  /*01c0*/  LEA.HI.X.SX32 R13, R15, R13, 0x1, P1 ;  /* 0x0000000d0f0d7211 */ /* 0x000fe200008f0eff */
[----:B------:R0:W5:Y:S04]  /*01d0*/  LDG.E.CONSTANT R0, desc[UR14][R4.64] ;  /* 0x0000000e04007981 */ /* 0x000168000c1e9900 */
[----:B------:R0:W5:Y:S04]  /*01e0*/  LDG.E.U8.CONSTANT R2, desc[UR14][R10.64] ;  /* 0x0000000e0a027981 */ /* 0x000168000c1e9100 */
[----:B------:R0:W5:Y:S01]  /*01f0*/  LDG.E.U8.CONSTANT R3, desc[UR14][R12.64] ;  /* 0x0000000e0c037981 */ /* 0x000162000c1e9100 */
[----:B------:R-:W-:Y:S01]  /*0200*/  ISETP.GT.U32.AND P0, PT, R7, 0xf, PT ;  /* 0x0000000f0700780c */ /* 0x000fe20003f04070 */
[----:B---3--:R-:W-:Y:S01]  /*0210*/  UIMAD.WIDE.U32 UR6, UR12, 0x800, UR6 ;  /* 0x000008000c0678a5 */ /* 0x008fe2000f8e0006 */
[----:B--2---:R-:W-:-:S11]  /*0220*/  R2UR UR9, R8 ;  /* 0x00000000080972ca */ /* 0x004fd600000e0000 */
[----:B0-----:R-:W-:Y:S05]  /*0230*/  @P0 BRA `(.L_x_80) ;  /* 0x0000000800dc0947 */ /* 0x001fea0003800000 */
[----:B------:R-:W-:Y:S02]  /*0240*/  SHF.R.U32.HI R4, RZ, 0x2, R7 ;  /* 0x00000002ff047819 */ /* 0x000fe40000011607 */
[----:B------:R-:W-:-:S04]  /*0250*/  LOP3.LUT R5, R7, 0x3, RZ, 0xc0, !PT ;  /* 0x0000000307057812 */ /* 0x000fc800078ec0ff */
[----:B------:R-:W-:-:S04]  /*0260*/  VIMNMX.U32 R5, PT, PT, R4, R5, !PT ;  /* 0x0000000504057248 */ /* 0x000fc80007fe0000 */
[----:B-----5:R-:W-:-:S13]  /*0270*/  ISETP.GE.U32.AND P0, PT, R5, R2, PT ;  /* 0x000000020500720c */ /* 0x020fda0003f06070 */
[----:B------:R-:W-:Y:S05]  /*0280*/  @P0 EXIT ;  /* 0x000000000000094d */ /* 0x000fea0003800000 */
[----:B------:R-:W-:Y:S02]  /*0290*/  ISETP.NE.AND P0, PT, R3, RZ, PT ;  /* 0x000000ff0300720c */ /* 0x000fe40003f05270 */
[----:B------:R-:W-:-:S11]  /*02a0*/  CS2R R20, SRZ ;  /* 0x0000000000147805 */ /* 0x000fd6000001ff00 */
[----:B------:R-:W-:Y:S05]  /*02b0*/  @!P0 BRA `(.L_x_81) ;  /* 0x0000000800908947 */ /* 0x000fea0003800000 */
[C---:B------:R-:W-:Y:S01]  /*02c0*/  LOP3.LUT R2, R3.reuse, 0xf, RZ, 0xc0, !PT ;  /* 0x0000000f03027812 */ /* 0x040fe200078ec0ff */
[----:B------:R-:W-:Y:S01]  /*02d0*/  UIADD3 UR10, UP0, UPT, UR6, 0x40, URZ ;  /* 0x00000040060a7890 */ /* 0x000fe2000ff1e0ff */
[C---:B------:R-:W-:Y:S02]  /*02e0*/  LOP3.LUT R4, R3.reuse, 0xf0, RZ, 0xc0, !PT ;  /* 0x000000f003047812 */ /* 0x040fe400078ec0ff */
[----:B------:R-:W-:Y:S02]  /*02f0*/  CS2R R20, SRZ ;  /* 0x0000000000147805 */ /* 0x000fe4000001ff00 */
[C---:B------:R-:W-:Y:S01]  /*0300*/  LOP3.LUT R5, R3.reuse, 0x7, RZ, 0xc0, !PT ;  /* 0x0000000703057812 */ /* 0x040fe200078ec0ff */
[----:B------:R-:W-:Y:S01]  /*0310*/  VIADD R2, R2, 0xffffffff ;  /* 0xffffffff02027836 */ /* 0x000fe20000000000 */
[----:B------:R-:W-:Y:S01]  /*0320*/  LOP3.LUT R6, R3, 0x3, RZ, 0xc0, !PT ;  /* 0x0000000303067812 */ /* 0x000fe200078ec0ff */
[----:B------:R-:W-:Y:S01]  /*0330*/  IMAD.MOV R26, RZ, RZ, -R4 ;  /* 0x000000ffff1a7224 */ /* 0x000fe200078e0a04 */
[----:B------:R-:W-:-:S02]  /*0340*/  UIADD3.X UR11, UPT, UPT, URZ, UR7, URZ, UP0, !UPT ;  /* 0x00000007ff0b7290 */ /* 0x000fc400087fe4ff */
[----:B------:R-:W-:Y:S01]  /*0350*/  LOP3.LUT R2, R2, 0xffff, RZ, 0xc0, !PT ;  /* 0x0000ffff02027812 */ /* 0x000fe200078ec0ff */
[----:B------:R-:W-:-:S03]  /*0360*/  UMOV UR4, URZ ;  /* 0x000000ff00047c82 */ /* 0x000fc60008000000 */
[----:B------:R-:W-:-:S13]  /*0370*/  ISETP.GE.U32.AND P0, PT, R2, 0x7, PT ;  /* 0x000000070200780c */ /* 0x000fda0003f06070 */
.L_x_87:
[----:B------:R-:W0:Y:S01]  /*0380*/  LDCU UR8, c[0x0][0x3b8] ;  /* 0x00007700ff0877ac */ /* 0x000e220008000800 */
[----:B------:R-:W-:Y:S01]  /*0390*/  ISETP.GE.U32.AND P2, PT, R3, 0x10, PT ;  /* 0x000000100300780c */ /* 0x000fe20003f46070 */
[----:B------:R-:W-:Y:S01]  /*03a0*/  IMAD.MOV.U32 R2, RZ, RZ, RZ ;  /* 0x000000ffff027224 */ /* 0x000fe200078e00ff */
[----:B------:R-:W-:Y:S01]  /*03b0*/  LEA R27, R7, UR4, 0x2 ;  /* 0x00000004071b7c11 */ /* 0x000fe2000f8e10ff */
[----:B------:R-:W-:Y:S02]  /*03c0*/  UIADD3 UR5, UPT, UPT, UR9, UR4, URZ ;  /* 0x0000000409057290 */ /* 0x000fe4000fffe0ff */
[----:B------:R-:W-:Y:S01]  /*03d0*/  UIADD3 UR4, UPT, UPT, UR4, 0x1, URZ ;  /* 0x0000000104047890 */ /* 0x000fe2000fffe0ff */
[----:B------:R-:W-:-:S05]  /*03e0*/  SHF.L.U32 R27, R27, 0x2, RZ ;  /* 0x000000021b1b7819 */ /* 0x000fca00000006ff */
[----:B------:R-:W-:Y:S01]  /*03f0*/  ISETP.NE.AND P1, PT, R3, UR4, PT ;  /* 0x0000000403007c0c */ /* 0x000fe2000bf25270 */
[----:B0-----:R-:W-:Y:S01]  /*0400*/  UIMAD UR5, UR5, UR8, UR9 ;  /* 0x00000008050572a4 */ /* 0x001fe2000f8e0209 */
[----:B------:R-:W-:Y:S11]  /*0410*/  @!P2 BRA `(.L_x_82) ;  /* 0x0000000000f8a947 */ /* 0x000ff60003800000 */
[----:B------:R-:W-:Y:S02]  /*0420*/  IMAD.MOV.U32 R29, RZ, RZ, R27 ;  /* 0x000000ffff1d7224 */ /* 0x000fe400078e001b */
[----:B------:R-:W-:Y:S02]  /*0430*/  IMAD.U32 R2, RZ, RZ, UR5 ;  /* 0x00000005ff027e24 */ /* 0x000fe4000f8e00ff */
[----:B------:R-:W-:-:S07]  /*0440*/  IMAD.MOV.U32 R28, RZ, RZ, R26 ;  /* 0x000000ffff1c7224 */ /* 0x000fce00078e001a */
.L_x_83:
[----:B------:R-:W0:Y:S01]  /*0450*/  LDC.64 R22, c[0x0][0x3a8] ;  /* 0x0000ea00ff167b82 */ /* 0x000e220000000a00 */
[----:B------:R-:W-:Y:S01]  /*0460*/  MOV R8, UR10 ;  /* 0x0000000a00087c02 */ /* 0x000fe20008000f00 */
[----:B------:R-:W-:-:S04]  /*0470*/  IMAD.U32 R9, RZ, RZ, UR11 ;  /* 0x0000000bff097e24 */ /* 0x000fc8000f8e00ff */
[----:B------:R-:W-:-:S05]  /*0480*/  IMAD.WIDE R8, R29, 0x8, R8 ;  /* 0x000000081d087825 */ /* 0x000fca00078e0208 */
[----:B------:R-:W2:Y:S04]  /*0490*/  LDG.E.64.CONSTANT R16, desc[UR14][R8.64+-0x40] ;  /* 0xffffc00e08107981 */ /* 0x000ea8000c1e9b00 */
[----:B------:R-:W3:Y:S04]  /*04a0*/  LDG.E.64.CONSTANT R14, desc[UR14][R8.64+-0x38] ;  /* 0xffffc80e080e7981 */ /* 0x000ee8000c1e9b00 */
[----:B------:R-:W4:Y:S04]  /*04b0*/  LDG.E.64.CONSTANT R18, desc[UR14][R8.64+-0x30] ;  /* 0xffffd00e08127981 */ /* 0x000f28000c1e9b00 */
[----:B------:R-:W5:Y:S01]  /*04c0*/  LDG.E.64.CONSTANT R24, desc[UR14][R8.64+0x38] ;  /* 0x0000380e08187981 */ /* 0x000f62000c1e9b00 */
[----:B0-----:R-:W-:-:S05]  /*04d0*/  IMAD.WIDE R22, R2, 0x8, R22 ;  /* 0x0000000802167825 */ /* 0x001fca00078e0216 */
[----:B------:R-:W2:Y:S04]  /*04e0*/  LDG.E.64.CONSTANT R12, desc[UR14][R22.64] ;  /* 0x0000000e160c7981 */ /* 0x000ea8000c1e9b00 */
[----:B------:R-:W3:Y:S01]  /*04f0*/  LDG.E.64.CONSTANT R10, desc[UR14][R22.64+0x8] ;  /* 0x0000080e160a7981 */ /* 0x000ee2000c1e9b00 */
[----:B--2---:R-:W-:-:S03]  /*0500*/  DFMA R16, R12, R16, R20 ;  /* 0x000000100c10722b */ /* 0x004fc60000000014 */
[----:B------:R-:W4:Y:S04]  /*0510*/  LDG.E.64.CONSTANT R12, desc[UR14][R22.64+0x10] ;  /* 0x0000100e160c7981 */ /* 0x000f28000c1e9b00 */
[----:B------:R-:W5:Y:S01]  /*0520*/  LDG.E.64.CONSTANT R20, desc[UR14][R22.64+0x78] ;  /* 0x0000780e16147981 */ /* 0x000f62000c1e9b00 */
[----:B---3--:R-:W-:-:S03]  /*0530*/  DFMA R14, R10, R14, R16 ;  /* 0x0000000e0a0e722b */ /* 0x008fc60000000010 */
[----:B------:R-:W2:Y:S04]  /*0540*/  LDG.E.64.CONSTANT R10, desc[UR14][R22.64+0x18] ;  /* 0x0000180e160a7981 */ /* 0x000ea8000c1e9b00 */
[----:B------:R-:W2:Y:S01]  /*0550*/  LDG.E.64.CONSTANT R16, desc[UR14][R8.64+-0x28] ;  /* 0xffffd80e08107981 */ /* 0x000ea2000c1e9b00 */
[----:B----4-:R-:W-:-:S03]  /*0560*/  DFMA R18, R12, R18, R14 ;  /* 0x000000120c12722b */ /* 0x010fc6000000000e */
[----:B------:R-:W3:Y:S04]  /*0570*/  LDG.E.64.CONSTANT R12, desc[UR14][R22.64+0x20] ;  /* 0x0000200e160c7981 */ /* 0x000ee8000c1e9b00 */
[----:B------:R-:W3:Y:S01]  /*0580*/  LDG.E.64.CONSTANT R14, desc[UR14][R8.64+-0x20] ;  /* 0xffffe00e080e7981 */ /* 0x000ee2000c1e9b00 */
[----:B--2---:R-:W-:-:S03]  /*0590*/  DFMA R16, R10, R16, R18 ;  /* 0x000000100a10722b */ /* 0x004fc60000000012 */
[----:B------:R-:W2:Y:S04]  /*05a0*/  LDG.E.64.CONSTANT R10, desc[UR14][R22.64+0x28] ;  /* 0x0000280e160a7981 */ /* 0x000ea8000c1e9b00 */
[----:B------:R-:W2:Y:S01]  /*05b0*/  LDG.E.64.CONSTANT R18, desc[UR14][R8.64+-0x18] ;  /* 0xffffe80e08127981 */ /* 0x000ea2000c1e9b00 */
[----:B---3--:R-:W-:-:S03]  /*05c0*/  DFMA R14, R12, R14, R16 ;  /* 0x0000000e0c0e722b */ /* 0x008fc60000000010 */
        /* <DEDUP_REMOVED lines=26> */
[----:B------:R-:W-:Y:S01]  /*0770*/  VIADD R28, R28, 0x10 ;  /* 0x000000101c1c7836 */ /* 0x000fe20000000000 */
[----:B--2---:R-:W-:-:S04]  /*0780*/  DFMA R10, R10, R12, R14 ;  /* 0x0000000c0a0a722b */ /* 0x004fc8000000000e */
[----:B------:R-:W-:Y:S01]  /*0790*/  ISETP.NE.AND P2, PT, R28, RZ, PT ;  /* 0x000000ff1c00720c */ /* 0x000fe20003f45270 */
[----:B------:R-:W-:Y:S01]  /*07a0*/  VIADD R2, R2, 0x10 ;  /* 0x0000001002027836 */ /* 0x000fe20000000000 */
[----:B------:R-:W-:Y:S02]  /*07b0*/  IADD3 R29, PT, PT, R29, 0x10, RZ ;  /* 0x000000101d1d7810 */ /* 0x000fe40007ffe0ff */
[----:B---3--:R-:W-:-:S08]  /*07c0*/  DFMA R10, R16, R18, R10 ;  /* 0x00000012100a722b */ /* 0x008fd0000000000a */
[----:B-----5:R-:W-:Y:S01]  /*07d0*/  DFMA R20, R20, R24, R10 ;  /* 0x000000181414722b */ /* 0x020fe2000000000a */
[----:B------:R-:W-:Y:S10]  /*07e0*/  @P2 BRA `(.L_x_83) ;  /* 0xfffffffc00182947 */ /* 0x000ff4000383ffff */
[----:B------:R-:W-:-:S07]  /*07f0*/  IMAD.MOV.U32 R2, RZ, RZ, R4 ;  /* 0x000000ffff027224 */ /* 0x000fce00078e0004 */
.L_x_82:
[----:B------:R-:W-:-:S13]  /*0800*/  LOP3.LUT P2, RZ, R3, 0xf, RZ, 0xc0, !PT ;  /* 0x0000000f03ff7812 */ /* 0x000fda000784c0ff */
[----:B------:R-:W-:Y:S05]  /*0810*/  @!P2 BRA `(.L_x_84) ;  /* 0x000000040034a947 */ /* 0x000fea0003800000 */
[----:B------:R-:W-:Y:S01]  /*0820*/  ISETP.NE.AND P2, PT, R5, RZ, PT ;  /* 0x000000ff0500720c */ /* 0x000fe20003f45270 */
[----:B------:R-:W-:-:S12]  /*0830*/  @!P0 BRA `(.L_x_85) ;  /* 0x00000000007c8947 */ /* 0x000fd80003800000 */
[----:B------:R-:W0:Y:S01]  /*0840*/  LDC.64 R8, c[0x0][0x3a8] ;  /* 0x0000ea00ff087b82 */ /* 0x000e220000000a00 */
[----:B------:R-:W-:Y:S01]  /*0850*/  IADD3 R13, PT, PT, R2, UR5, RZ ;  /* 0x00000005020d7c10 */ /* 0x000fe2000fffe0ff */
[----:B------:R-:W-:Y:S02]  /*0860*/  IMAD.IADD R10, R27, 0x1, R2 ;  /* 0x000000011b0a7824 */ /* 0x000fe400078e0202 */
[----:B------:R-:W-:-:S04]  /*0870*/  IMAD.MOV.U32 R11, RZ, RZ, 0x8 ;  /* 0x00000008ff0b7424 */ /* 0x000fc800078e00ff */
[----:B------:R-:W-:-:S05]  /*0880*/  IMAD.WIDE R10, R10, R11, UR6 ;  /* 0x000000060a0a7e25 */ /* 0x000fca000f8e020b */
[----:B------:R-:W2:Y:S04]  /*0890*/  LDG.E.64.CONSTANT R14, desc[UR14][R10.64] ;  /* 0x0000000e0a0e7981 */ /* 0x000ea8000c1e9b00 */
[----:B------:R-:W3:Y:S01]  /*08a0*/  LDG.E.64.CONSTANT R22, desc[UR14][R10.64+0x38] ;  /* 0x0000380e0a167981 */ /* 0x000ee2000c1e9b00 */
[----:B0-----:R-:W-:-:S03]  /*08b0*/  IMAD.WIDE R8, R13, 0x8, R8 ;  /* 0x000000080d087825 */ /* 0x001fc600078e0208 */
[----:B------:R-:W4:Y:S04]  /*08c0*/  LDG.E.64.CONSTANT R12, desc[UR14][R10.64+0x8] ;  /* 0x0000080e0a0c7981 */ /* 0x000f28000c1e9b00 */
[----:B------:R-:W2:Y:S04]  /*08d0*/  LDG.E.64.CONSTANT R18, desc[UR14][R8.64] ;  /* 0x0000000e08127981 */ /* 0x000ea8000c1e9b00 */
[----:B------:R-:W4:Y:S04]  /*08e0*/  LDG.E.64.CONSTANT R16, desc[UR14][R8.64+0x8] ;  /* 0x0000080e08107981 */ /* 0x000f28000c1e9b00 */
[----:B------:R-:W3:Y:S01]  /*08f0*/  LDG.E.64.CONSTANT R24, desc[UR14][R8.64+0x38] ;  /* 0x0000380e08187981 */ /* 0x000ee2000c1e9b00 */
[----:B--2---:R-:W-:-:S03]  /*0900*/  DFMA R20, R18, R14, R20 ;  /* 0x0000000e1214722b */ /* 0x004fc60000000014 */
[----:B------:R-:W2:Y:S04]  /*0910*/  LDG.E.64.CONSTANT R18, desc[UR14][R10.64+0x10] ;  /* 0x0000100e0a127981 */ /* 0x000ea8000c1e9b00 */
[----:B------:R-:W2:Y:S01]  /*0920*/  LDG.E.64.CONSTANT R14, desc[UR14][R8.64+0x10] ;  /* 0x0000100e080e7981 */ /* 0x000ea2000c1e9b00 */
[----:B----4-:R-:W-:-:S03]  /*0930*/  DFMA R20, R16, R12, R20 ;  /* 0x0000000c1014722b */ /* 0x010fc60000000014 */
[----:B------:R-:W4:Y:S04]  /*0940*/  LDG.E.64.CONSTANT R16, desc[UR14][R10.64+0x18] ;  /* 0x0000180e0a107981 */ /* 0x000f28000c1e9b00 */
[----:B------:R-:W4:Y:S01]  /*0950*/  LDG.E.64.CONSTANT R12, desc[UR14][R8.64+0x18] ;  /* 0x0000180e080c7981 */ /* 0x000f22000c1e9b00 */
        /* <DEDUP_REMOVED lines=9> */
[----:B----4-:R-:W-:Y:S01]  /*09f0*/  DFMA R12, R18, R12, R20 ;  /* 0x0000000c120c722b */ /* 0x010fe20000000014 */
[----:B------:R-:W-:-:S07]  /*0a00*/  VIADD R2, R2, 0x8 ;  /* 0x0000000802027836 */ /* 0x000fce0000000000 */
[----:B--2---:R-:W-:-:S08]  /*0a10*/  DFMA R12, R16, R14, R12 ;  /* 0x0000000e100c722b */ /* 0x004fd0000000000c */
[----:B---3--:R-:W-:-:S11]  /*0a20*/  DFMA R20, R24, R22, R12 ;  /* 0x000000161814722b */ /* 0x008fd6000000000c */
.L_x_85:
[----:B------:R-:W-:Y:S05]  /*0a30*/  @!P2 BRA `(.L_x_84) ;  /* 0x0000000000aca947 */ /* 0x000fea0003800000 */
[----:B------:R-:W-:Y:S01]  /*0a40*/  VIADD R8, R5, 0xffffffff ;  /* 0xffffffff05087836 */ /* 0x000fe20000000000 */
[----:B------:R-:W-:-:S04]  /*0a50*/  ISETP.NE.AND P3, PT, R6, RZ, PT ;  /* 0x000000ff0600720c */ /* 0x000fc80003f65270 */
[----:B------:R-:W-:-:S04]  /*0a60*/  LOP3.LUT R8, R8, 0xffff, RZ, 0xc0, !PT ;  /* 0x0000ffff08087812 */ /* 0x000fc800078ec0ff */
[----:B------:R-:W-:-:S13]  /*0a70*/  ISETP.GE.U32.AND P2, PT, R8, 0x3, PT ;  /* 0x000000030800780c */ /* 0x000fda0003f46070 */
[----:B------:R-:W-:Y:S05]  /*0a80*/  @!P2 BRA `(.L_x_86) ;  /* 0x00000000004ca947 */ /* 0x000fea0003800000 */
[----:B------:R-:W0:Y:S01]  /*0a90*/  LDC.64 R8, c[0x0][0x3a8] ;  /* 0x0000ea00ff087b82 */ /* 0x000e220000000a00 */
[----:B------:R-:W-:Y:S01]  /*0aa0*/  MOV R15, 0x8 ;  /* 0x00000008000f7802 */ /* 0x000fe20000000f00 */
[----:B------:R-:W-:Y:S02]  /*0ab0*/  IMAD.IADD R14, R27, 0x1, R2 ;  /* 0x000000011b0e7824 */ /* 0x000fe400078e0202 */
[----:B------:R-:W-:Y:S02]  /*0ac0*/  VIADD R11, R2, UR5 ;  /* 0x00000005020b7c36 */ /* 0x000fe40008000000 */
[----:B------:R-:W-:-:S05]  /*0ad0*/  IMAD.WIDE R14, R14, R15, UR6 ;  /* 0x000000060e0e7e25 */ /* 0x000fca000f8e020f */
[----:B------:R-:W2:Y:S04]  /*0ae0*/  LDG.E.64.CONSTANT R16, desc[UR14][R14.64] ;  /* 0x0000000e0e107981 */ /* 0x000ea8000c1e9b00 */
[----:B------:R-:W3:Y:S04]  /*0af0*/  LDG.E.64.CONSTANT R12, desc[UR14][R14.64+0x8] ;  /* 0x0000080e0e0c7981 */ /* 0x000ee8000c1e9b00 */
[----:B------:R-:W4:Y:S01]  /*0b00*/  LDG.E.64.CONSTANT R22, desc[UR14][R14.64+0x18] ;  /* 0x0000180e0e167981 */ /* 0x000f22000c1e9b00 */
[----:B0-----:R-:W-:-:S05]  /*0b10*/  IMAD.WIDE R8, R11, 0x8, R8 ;  /* 0x000000080b087825 */ /* 0x001fca00078e0208 */
[----:B------:R-:W2:Y:S04]  /*0b20*/  LDG.E.64.CONSTANT R18, desc[UR14][R8.64] ;  /* 0x0000000e08127981 */ /* 0x000ea8000c1e9b00 */
[----:B------:R-:W3:Y:S04]  /*0b30*/  LDG.E.64.CONSTANT R10, desc[UR14][R8.64+0x8] ;  /* 0x0000080e080a7981 */ /* 0x000ee8000c1e9b00 */
[----:B------:R-:W4:Y:S01]  /*0b40*/  LDG.E.64.CONSTANT R24, desc[UR14][R8.64+0x18] ;  /* 0x0000180e08187981 */ /* 0x000f22000c1e9b00 */
[----:B--2---:R-:W-:-:S03]  /*0b50*/  DFMA R20, R18, R16, R20 ;  /* 0x000000101214722b */ /* 0x004fc60000000014 */
[----:B------:R-:W2:Y:S04]  /*0b60*/  LDG.E.64.CONSTANT R16, desc[UR14][R14.64+0x10] ;  /* 0x0000100e0e107981 */ /* 0x000ea8000c1e9b00 */
[----:B------:R-:W2:Y:S01]  /*0b70*/  LDG.E.64.CONSTANT R18, desc[UR14][R8.64+0x10] ;  /* 0x0000100e08127981 */ /* 0x000ea2000c1e9b00 */
[----:B---3--:R-:W-:Y:S01]  /*0b80*/  DFMA R10, R10, R12, R20 ;  /* 0x0000000c0a0a722b */ /* 0x008fe20000000014 */
[----:B------:R-:W-:-:S07]  /*0b90*/  VIADD R2, R2, 0x4 ;  /* 0x0000000402027836 */ /* 0x000fce0000000000 */
[----:B--2---:R-:W-:-:S08]  /*0ba0*/  DFMA R10, R18, R16, R10 ;  /* 0x00000010120a722b */ /* 0x004fd0000000000a */
[----:B----4-:R-:W-:-:S11]  /*0bb0*/  DFMA R20, R24, R22, R10 ;  /* 0x000000161814722b */ /* 0x010fd6000000000a */
.L_x_86:
[----:B------:R-:W-:Y:S05]  /*0bc0*/  @!P3 BRA `(.L_x_84) ;  /* 0x000000000048b947 */ /* 0x000fea0003800000 */
[----:B------:R-:W0:Y:S01]  /*0bd0*/  LDC.64 R10, c[0x0][0x3a8] ;  /* 0x0000ea00ff0a7b82 */ /* 0x000e220000000a00 */
[----:B------:R-:W-:Y:S01]  /*0be0*/  MOV R9, 0x8 ;  /* 0x0000000800097802 */ /* 0x000fe20000000f00 */
[----:B------:R-:W-:Y:S02]  /*0bf0*/  IMAD.IADD R8, R27, 0x1, R2 ;  /* 0x000000011b087824 */ /* 0x000fe400078e0202 */
[----:B------:R-:W-:Y:S02]  /*0c00*/  VIADD R19, R2, UR5 ;  /* 0x0000000502137c36 */ /* 0x000fe40008000000 */
[----:B------:R-:W-:-:S05]  /*0c10*/  IMAD.WIDE R8, R8, R9, UR6 ;  /* 0x0000000608087e25 */ /* 0x000fca000f8e0209 */
[----:B------:R-:W2:Y:S01]  /*0c20*/  LDG.E.64.CONSTANT R12, desc[UR14][R8.64] ;  /* 0x0000000e080c7981 */ /* 0x000ea2000c1e9b00 */
[----:B0-----:R-:W-:-:S05]  /*0c30*/  IMAD.WIDE R18, R19, 0x8, R10 ;  /* 0x0000000813127825 */ /* 0x001fca00078e020a */
[----:B------:R-:W2:Y:S01]  /*0c40*/  LDG.E.64.CONSTANT R10, desc[UR14][R18.64] ;  /* 0x0000000e120a7981 */ /* 0x000ea2000c1e9b00 */
[----:B------:R-:W-:Y:S01]  /*0c50*/  ISETP.NE.AND P2, PT, R6, 0x1, PT ;  /* 0x000000010600780c */ /* 0x000fe20003f45270 */
[----:B--2---:R-:W-:-:S12]  /*0c60*/  DFMA R20, R10, R12, R20 ;  /* 0x0000000c0a14722b */ /* 0x004fd80000000014 */
[----:B------:R-:W-:Y:S05]  /*0c70*/  @!P2 BRA `(.L_x_84) ;  /* 0x00000000001ca947 */ /* 0x000fea0003800000 */
[----:B------:R-:W-:Y:S01]  /*0c80*/  ISETP.NE.AND P2, PT, R6, 0x2, PT ;  /* 0x000000020600780c */ /* 0x000fe20003f45270 */
[----:B------:R-:W2:Y:S04]  /*0c90*/  LDG.E.64.CONSTANT R10, desc[UR14][R18.64+0x8] ;  /* 0x0000080e120a7981 */ /* 0x000ea8000c1e9b00 */
[----:B------:R-:W2:Y:S08]  /*0ca0*/  LDG.E.64.CONSTANT R12, desc[UR14][R8.64+0x8] ;  /* 0x0000080e080c7981 */ /* 0x000eb0000c1e9b00 */
[----:B------:R-:W3:Y:S04]  /*0cb0*/  @P2 LDG.E.64.CONSTANT R14, desc[UR14][R18.64+0x10] ;  /* 0x0000100e120e2981 */ /* 0x000ee8000c1e9b00 */
[----:B------:R-:W3:Y:S01]  /*0cc0*/  @P2 LDG.E.64.CONSTANT R16, desc[UR14][R8.64+0x10] ;  /* 0x0000100e08102981 */ /* 0x000ee2000c1e9b00 */
[----:B--2---:R-:W-:-:S08]  /*0cd0*/  DFMA R20, R10, R12, R20 ;  /* 0x0000000c0a14722b */ /* 0x004fd00000000014 */
[----:B---3--:R-:W-:-:S11]  /*0ce0*/  @P2 DFMA R20, R14, R16, R20 ;  /* 0x000000100e14222b */ /* 0x008fd60000000014 */
.L_x_84:
[----:B------:R-:W-:Y:S05]  /*0cf0*/  @P1 BRA `(.L_x_87) ;  /* 0xfffffff400a01947 */ /* 0x000fea000383ffff */
.L_x_81:
[----:B------:R-:W0:Y:S01]  /*0d00*/  S2R R4, SR_TID.X ;  /* 0x0000000000047919 */ /* 0x000e220000002100 */
[----:B------:R-:W1:Y:S01]  /*0d10*/  LDC.64 R2, c[0x0][0x3b0] ;  /* 0x0000ec00ff027b82 */ /* 0x000e620000000a00 */
[----:B------:R-:W2:Y:S01]  /*0d20*/  LDCU UR4, c[0x0][0x3b8] ;  /* 0x00007700ff0477ac */ /* 0x000ea20008000800 */
[----:B0-----:R-:W-:Y:S02]  /*0d30*/  SHF.R.U32.HI R5, RZ, 0x2, R4 ;  /* 0x00000002ff057819 */ /* 0x001fe40000011604 */
[----:B------:R-:W-:-:S03]  /*0d40*/  LOP3.LUT R7, R4, 0x3, RZ, 0xc0, !PT ;  /* 0x0000000304077812 */ /* 0x000fc600078ec0ff */
[C---:B------:R-:W-:Y:S02]  /*0d50*/  IMAD.IADD R4, R0.reuse, 0x1, R5 ;  /* 0x0000000100047824 */ /* 0x040fe400078e0205 */
[----:B------:R-:W-:-:S04]  /*0d60*/  IMAD.IADD R5, R0, 0x1, R7 ;  /* 0x0000000100057824 */ /* 0x000fc800078e0207 */
[----:B--2---:R-:W-:-:S04]  /*0d70*/  IMAD R5, R4, UR4, R5 ;  /* 0x0000000404057c24 */ /* 0x004fc8000f8e0205 */
[----:B-1----:R-:W-:-:S05]  /*0d80*/  IMAD.WIDE R2, R5, 0x8, R2 ;  /* 0x0000000805027825 */ /* 0x002fca00078e0202 */
[----:B------:R-:W-:Y:S01]  /*0d90*/  REDG.E.ADD.F64.RN.STRONG.GPU desc[UR14][R2.64], R20 ;  /* 0x00000014020079a6 */ /* 0x000fe2000c12ff0e */
[----:B------:R-:W-:Y:S05]  /*0da0*/  EXIT ;  /* 0x000000000000794d */ /* 0x000fea0003800000 */
.L_x_80:
[----:B------:R-:W-:-:S13]  /*0db0*/  ISETP.GT.U32.AND P0, PT, R7, 0x1f, PT ;  /* 0x0000001f0700780c */ /* 0x000fda0003f04070 */
[----:B------:R-:W-:Y:S05]  /*0dc0*/  @P0 BRA `(.L_x_88) ;  /* 0x0000000800d40947 */ /* 0x000fea0003800000 */
[C---:B------:R-:W-:Y:S02]  /*0dd0*/  IADD3 R5, PT, PT, R7.reuse, -0x10, RZ ;  /* 0xfffffff007057810 */ /* 0x040fe40007ffe0ff */
[----:B------:R-:W-:Y:S02]  /*0de0*/  LOP3.LUT R4, R7, 0x3, RZ, 0xc0, !PT ;  /* 0x0000000307047812 */ /* 0x000fe400078ec0ff */
[----:B------:R-:W-:Y:S02]  /*0df0*/  SHF.R.U32.HI R5, RZ, 0x2, R5 ;  /* 0x00000002ff057819 */ /* 0x000fe40000011605 */
[----:B-----5:R-:W-:-:S04]  /*0e00*/  ISETP.GE.U32.AND P0, PT, R4, R3, PT ;  /* 0x000000030400720c */ /* 0x020fc80003f06070 */
[----:B------:R-:W-:-:S13]  /*0e10*/  ISETP.GE.U32.OR P0, PT, R5, R2, P0 ;  /* 0x000000020500720c */ /* 0x000fda0000706470 */
[----:B------:R-:W-:Y:S05]  /*0e20*/  @P0 EXIT ;  /* 0x000000000000094d */ /* 0x000fea0003800000 */
[C---:B------:R-:W-:Y:S02]  /*0e30*/  LOP3.LUT R7, R3.reuse, 0xf, RZ, 0xc0, !PT ;  /* 0x0000000f03077812 */ /* 0x040fe400078ec0ff */
[----:B------:R-:W-:Y:S02]  /*0e40*/  CS2R R22, SRZ ;  /* 0x0000000000167805 */ /* 0x000fe4000001ff00 */
[C---:B------:R-:W-:Y:S02]  /*0e50*/  LOP3.LUT R6, R3.reuse, 0x7, RZ, 0xc0, !PT ;  /* 0x0000000703067812 */ /* 0x040fe400078ec0ff */
[----:B------:R-:W-:Y:S01]  /*0e60*/  LOP3.LUT R24, R3, 0xf0, RZ, 0xc0, !PT ;  /* 0x000000f003187812 */ /* 0x000fe200078ec0ff */
[----:B------:R-:W-:Y:S01]  /*0e70*/  VIADD R7, R7, 0xffffffff ;  /* 0xffffffff07077836 */ /* 0x000fe20000000000 */
[----:B------:R-:W-:Y:S01]  /*0e80*/  LOP3.LUT R25, R3, 0x3, RZ, 0xc0, !PT ;  /* 0x0000000303197812 */ /* 0x000fe200078ec0ff */
[----:B------:R-:W-:Y:S01]  /*0e90*/  VIADD R8, R6, 0xffffffff ;  /* 0xffffffff06087836 */ /* 0x000fe20000000000 */
[----:B------:R-:W-:-:S02]  /*0ea0*/  MOV R27, RZ ;  /* 0x000000ff001b7202 */ /* 0x000fc40000000f00 */
[----:B------:R-:W-:Y:S02]  /*0eb0*/  LOP3.LUT R7, R7, 0xffff, RZ, 0xc0, !PT ;  /* 0x0000ffff07077812 */ /* 0x000fe400078ec0ff */
[----:B------:R-:W-:Y:S02]  /*0ec0*/  LOP3.LUT R8, R8, 0xffff, RZ, 0xc0, !PT ;  /* 0x0000ffff08087812 */ /* 0x000fe400078ec0ff */
[----:B------:R-:W-:Y:S01]  /*0ed0*/  ISETP.GE.U32.AND P1, PT, R7, 0x7, PT ;  /* 0x000000070700780c */ /* 0x000fe20003f26070 */
[----:B------:R-:W-:Y:S01]  /*0ee0*/  IMAD R7, R5, 0x10, R4 ;  /* 0x0000001005077824 */ /* 0x000fe200078e0204 */
[----:B------:R-:W-:-:S13]  /*0ef0*/  ISETP.GE.U32.AND P2, PT, R8, 0x3, PT ;  /* 0x000000030800780c */ /* 0x000fda0003f46070 */
.L_x_94:
[----:B------:R-:W0:Y:S01]  /*0f00*/  LDCU UR10, c[0x0][0x3b8] ;  /* 0x00007700ff0a77ac */ /* 0x000e220008000800 */
[----:B------:R-:W-:Y:S01]  /*0f10*/  IMAD.IADD R8, R0, 0x1, R27 ;  /* 0x0000000100087824 */ /* 0x000fe200078e021b */
[----:B------:R-:W-:Y:S01]  /*0f20*/  ISETP.GE.U32.AND P3, PT, R3, 0x10, PT ;  /* 0x000000100300780c */ /* 0x000fe20003f66070 */
[C---:B------:R-:W-:Y:S02]  /*0f30*/  IMAD R29, R27.reuse, 0x4, R7 ;  /* 0x000000041b1d7824 */ /* 0x040fe400078e0207 */
[----:B------:R-:W-:Y:S02]  /*0f40*/  HFMA2 R26, -RZ, RZ, 0, 0 ;  /* 0x00000000ff1a7431 */ /* 0x000fe400000001ff */
[----:B------:R-:W-:Y:S01]  /*0f50*/  VIADD R27, R27, 0x1 ;  /* 0x000000011b1b7836 */ /* 0x000fe20000000000 */
[----:B------:R-:W-:Y:S01]  /*0f60*/  R2UR UR4, R8 ;  /* 0x00000000080472ca */ /* 0x000fe200000e0000 */
[----:B------:R-:W-:-:S03]  /*0f70*/  IMAD.SHL.U32 R29, R29, 0x4, RZ ;  /* 0x000000041d1d7824 */ /* 0x000fc600078e00ff */
[----:B------:R-:W-:-:S09]  /*0f80*/  ISETP.NE.AND P0, PT, R27, R2, PT ;  /* 0x000000021b00720c */ /* 0x000fd20003f05270 */
[----:B0-----:R-:W-:Y:S01]  /*0f90*/  UIMAD UR5, UR4, UR10, UR9 ;  /* 0x0000000a040572a4 */ /* 0x001fe2000f8e0209 */
[----:B------:R-:W-:Y:S11]  /*0fa0*/  @!P3 BRA `(.L_x_89) ;  /* 0x0000000000f0b947 */ /* 0x000ff60003800000 */
[----:B------:R-:W-:-:S05]  /*0fb0*/  UMOV UR4, URZ ;  /* 0x000000ff00047c82 */ /* 0x000fca0008000000 */
.L_x_90:
[----:B------:R-:W0:Y:S01]  /*0fc0*/  LDC.64 R8, c[0x0][0x3a8] ;  /* 0x0000ea00ff087b82 */ /* 0x000e220000000a00 */
[----:B------:R-:W-:Y:S02]  /*0fd0*/  UIADD3 UR8, UPT, UPT, UR5, UR4, URZ ;  /* 0x0000000405087290 */ /* 0x000fe4000fffe0ff */
[----:B------:R-:W-:Y:S02]  /*0fe0*/  VIADD R10, R29, UR4 ;  /* 0x000000041d0a7c36 */ /* 0x000fe40008000000 */
[----:B------:R-:W-:Y:S02]  /*0ff0*/  IMAD.MOV.U32 R11, RZ, RZ, 0x8 ;  /* 0x00000008ff0b7424 */ /* 0x000fe400078e00ff */
[----:B------:R-:W-:Y:S02]  /*1000*/  MOV R13, UR8 ;  /* 0x00000008000d7c02 */ /* 0x000fe40008000f00 */
[----:B------:R-:W-:-:S05]  /*1010*/  IMAD.WIDE R10, R10, R11, UR6 ;  /* 0x000000060a0a7e25 */ /* 0x000fca000f8e020b */
[----:B------:R-:W2:Y:S04]  /*1020*/  LDG.E.64.CONSTANT R18, desc[UR14][R10.64+0x8] ;  /* 0x0000080e0a127981 */ /* 0x000ea8000c1e9b00 */
[----:B------:R-:W3:Y:S01]  /*1030*/  LDG.E.64.CONSTANT R20, desc[UR14][R10.64+0x18] ;  /* 0x0000180e0a147981 */ /* 0x000ee2000c1e9b00 */
[----:B0-----:R-:W-:-:S03]  /*1040*/  IMAD.WIDE R8, R13, 0x8, R8 ;  /* 0x000000080d087825 */ /* 0x001fc600078e0208 */
[----:B------:R-:W4:Y:S04]  /*1050*/  LDG.E.64.CONSTANT R12, desc[UR14][R10.64] ;  /* 0x0000000e0a0c7981 */ /* 0x000f28000c1e9b00 */
[----:B------:R-:W4:Y:S04]  /*1060*/  LDG.E.64.CONSTANT R16, desc[UR14][R8.64] ;  /* 0x0000000e08107981 */ /* 0x000f28000c1e9b00 */
[----:B------:R-:W2:Y:S01]  /*1070*/  LDG.E.64.CONSTANT R14, desc[UR14][R8.64+0x8] ;  /* 0x0000080e080e7981 */ /* 0x000ea2000c1e9b00 */
[----:B----4-:R-:W-:-:S03]  /*1080*/  DFMA R22, R16, R12, R22 ;  /* 0x0000000c1016722b */ /* 0x010fc60000000016 */
[----:B------:R-:W4:Y:S04]  /*1090*/  LDG.E.64.CONSTANT R16, desc[UR14][R10.64+0x10] ;  /* 0x0000100e0a107981 */ /* 0x000f28000c1e9b00 */
[----:B------:R-:W4:Y:S01]  /*10a0*/  LDG.E.64.CONSTANT R12, desc[UR14][R8.64+0x10] ;  /* 0x0000100e080c7981 */ /* 0x000f22000c1e9b00 */
[----:B--2---:R-:W-:-:S03]  /*10b0*/  DFMA R18, R14, R18, R22 ;  /* 0x000000120e12722b */ /* 0x004fc60000000016 */
[----:B------:R-:W3:Y:S04]  /*10c0*/  LDG.E.64.CONSTANT R14, desc[UR14][R8.64+0x18] ;  /* 0x0000180e080e7981 */ /* 0x000ee8000c1e9b00 */
[----:B------:R-:W2:Y:S01]  /*10d0*/  LDG.E.64.CONSTANT R22, desc[UR14][R10.64+0x78] ;  /* 0x0000780e0a167981 */ /* 0x000ea2000c1e9b00 */
[----:B----4-:R-:W-:-:S03]  /*10e0*/  DFMA R16, R12, R16, R18 ;  /* 0x000000100c10722b */ /* 0x010fc60000000012 */
[----:B------:R-:W4:Y:S04]  /*10f0*/  LDG.E.64.CONSTANT R18, desc[UR14][R10.64+0x20] ;  /* 0x0000200e0a127981 */ /* 0x000f28000c1e9b00 */
[----:B------:R-:W4:Y:S01]  /*1100*/  LDG.E.64.CONSTANT R12, desc[UR14][R8.64+0x20] ;  /* 0x0000200e080c7981 */ /* 0x000f22000c1e9b00 */
[----:B---3--:R-:W-:-:S03]  /*1110*/  DFMA R20, R14, R20, R16 ;  /* 0x000000140e14722b */ /* 0x008fc60000000010 */
[----:B------:R-:W3:Y:S04]  /*1120*/  LDG.E.64.CONSTANT R16, desc[UR14][R10.64+0x28] ;  /* 0x0000280e0a107981 */ /* 0x000ee8000c1e9b00 */
[----:B------:R-:W3:Y:S01]  /*1130*/  LDG.E.64.CONSTANT R14, desc[UR14][R8.64+0x28] ;  /* 0x0000280e080e7981 */ /* 0x000ee2000c1e9b00 */
        /* <DEDUP_REMOVED lines=24> */
[----:B------:R-:W-:Y:S01]  /*12c0*/  UIADD3 UR4, UPT, UPT, UR4, 0x10, URZ ;  /* 0x0000001004047890 */ /* 0x000fe2000fffe0ff */
[----:B----4-:R-:W-:Y:S02]  /*12d0*/  DFMA R20, R12, R20, R14 ;  /* 0x000000140c14722b */ /* 0x010fe4000000000e */
[----:B------:R-:W4:Y:S04]  /*12e0*/  LDG.E.64.CONSTANT R12, desc[UR14][R10.64+0x70] ;  /* 0x0000700e0a0c7981 */ /* 0x000f28000c1e9b00 */
[----:B------:R-:W4:Y:S04]  /*12f0*/  LDG.E.64.CONSTANT R14, desc[UR14][R8.64+0x70] ;  /* 0x0000700e080e7981 */ /* 0x000f28000c1e9b00 */
[----:B------:R-:W2:Y:S01]  /*1300*/  LDG.E.64.CONSTANT R8, desc[UR14][R8.64+0x78] ;  /* 0x0000780e08087981 */ /* 0x000ea2000c1e9b00 */
[----:B---3--:R-:W-:Y:S01]  /*1310*/  DFMA R16, R18, R16, R20 ;  /* 0x000000101210722b */ /* 0x008fe20000000014 */
[----:B------:R-:W-:-:S07]  /*1320*/  ISETP.NE.AND P3, PT, R24, UR4, PT ;  /* 0x0000000418007c0c */ /* 0x000fce000bf65270 */
[----:B----4-:R-:W-:-:S08]  /*1330*/  DFMA R12, R14, R12, R16 ;  /* 0x0000000c0e0c722b */ /* 0x010fd00000000010 */
[----:B--2---:R-:W-:Y:S01]  /*1340*/  DFMA R22, R8, R22, R12 ;  /* 0x000000160816722b */ /* 0x004fe2000000000c */
[----:B------:R-:W-:Y:S10]  /*1350*/  @P3 BRA `(.L_x_90) ;  /* 0xfffffffc00183947 */ /* 0x000ff4000383ffff */
[----:B------:R-:W-:-:S07]  /*1360*/  IMAD.MOV.U32 R26, RZ, RZ, R24 ;  /* 0x000000ffff1a7224 */ /* 0x000fce00078e0018 */
.L_x_89:
        /* <DEDUP_REMOVED lines=16> */
[----:B------:R-:W3:Y:S04]  /*1470*/  LDG.E.64.CONSTANT R12, desc[UR14][R10.64+0x10] ;  /* 0x0000100e0a0c7981 */ /* 0x000ee8000c1e9b00 */
[----:B------:R-:W4:Y:S01]  /*1480*/  LDG.E.64.CONSTANT R16, desc[UR14][R10.64+0x18] ;  /* 0x0000180e0a107981 */ /* 0x000f22000c1e9b00 */
[----:B--2---:R-:W-:-:S03]  /*1490*/  DFMA R20, R14, R20, R22 ;  /* 0x000000140e14722b */ /* 0x004fc60000000016 */
[----:B------:R-:W4:Y:S04]  /*14a0*/  LDG.E.64.CONSTANT R14, desc[UR14][R8.64+0x18] ;  /* 0x0000180e080e7981 */ /* 0x000f28000c1e9b00 */
[----:B------:R-:W2:Y:S01]  /*14b0*/  LDG.E.64.CONSTANT R22, desc[UR14][R8.64+0x38] ;  /* 0x0000380e08167981 */ /* 0x000ea2000c1e9b00 */
        /* <DEDUP_REMOVED lines=8> */
[----:B------:R-:W3:Y:S04]  /*1540*/  LDG.E.64.CONSTANT R14, desc[UR14][R10.64+0x30] ;  /* 0x0000300e0a0e7981 */ /* 0x000ee8000c1e9b00 */
[----:B------:R-:W2:Y:S01]  /*1550*/  LDG.E.64.CONSTANT R10, desc[UR14][R10.64+0x38] ;  /* 0x0000380e0a0a7981 */ /* 0x000ea2000c1e9b00 */
[----:B----4-:R-:W-:Y:S01]  /*1560*/  DFMA R16, R18, R16, R20 ;  /* 0x000000101210722b */ /* 0x010fe20000000014 */
[----:B------:R-:W-:-:S07]  /*1570*/  VIADD R26, R26, 0x8 ;  /* 0x000000081a1a7836 */ /* 0x000fce0000000000 */
[----:B---3--:R-:W-:-:S08]  /*1580*/  DFMA R12, R14, R12, R16 ;  /* 0x0000000c0e0c722b */ /* 0x008fd00000000010 */
[----:B--2---:R-:W-:-:S11]  /*1590*/  DFMA R22, R10, R22, R12 ;  /* 0x000000160a16722b */ /* 0x004fd6000000000c */
.L_x_92:
        /* <DEDUP_REMOVED lines=9> */
[----:B------:R-:W3:Y:S04]  /*1630*/  LDG.E.64.CONSTANT R16, desc[UR14][R8.64+0x8] ;  /* 0x0000080e08107981 */ /* 0x000ee8000c1e9b00 */
[----:B------:R-:W4:Y:S01]  /*1640*/  LDG.E.64.CONSTANT R12, desc[UR14][R8.64+0x10] ;  /* 0x0000100e080c7981 */ /* 0x000f22000c1e9b00 */
[----:B0-----:R-:W-:-:S05]  /*1650*/  IMAD.WIDE R20, R11, 0x8, R20 ;  /* 0x000000080b147825 */ /* 0x001fca00078e0214 */
[----:B------:R-:W2:Y:S04]  /*1660*/  LDG.E.64.CONSTANT R10, desc[UR14][R20.64] ;  /* 0x0000000e140a7981 */ /* 0x000ea8000c1e9b00 */
[----:B------:R-:W3:Y:S04]  /*1670*/  LDG.E.64.CONSTANT R14, desc[UR14][R20.64+0x8] ;  /* 0x0000080e140e7981 */ /* 0x000ee8000c1e9b00 */
[----:B------:R-:W5:Y:S01]  /*1680*/  LDG.E.64.CONSTANT R8, desc[UR14][R8.64+0x18] ;  /* 0x0000180e08087981 */ /* 0x000f62000c1e9b00 */
[----:B--2---:R-:W-:-:S03]  /*1690*/  DFMA R18, R10, R18, R22 ;  /* 0x000000120a12722b */ /* 0x004fc60000000016 */
[----:B------:R-:W4:Y:S04]  /*16a0*/  LDG.E.64.CONSTANT R10, desc[UR14][R20.64+0x10] ;  /* 0x0000100e140a7981 */ /* 0x000f28000c1e9b00 */
[----:B------:R-:W5:Y:S01]  /*16b0*/  LDG.E.64.CONSTANT R22, desc[UR14][R20.64+0x18] ;  /* 0x0000180e14167981 */ /* 0x000f62000c1e9b00 */
[----:B---3--:R-:W-:Y:S01]  /*16c0*/  DFMA R14, R14, R16, R18 ;  /* 0x000000100e0e722b */ /* 0x008fe20000000012 */
[----:B------:R-:W-:-:S07]  /*16d0*/  VIADD R26, R26, 0x4 ;  /* 0x000000041a1a7836 */ /* 0x000fce0000000000 */
[----:B----4-:R-:W-:-:S08]  /*16e0*/  DFMA R10, R10, R12, R14 ;  /* 0x0000000c0a0a722b */ /* 0x010fd0000000000e */
[----:B-----5:R-:W-:-:S11]  /*16f0*/  DFMA R22, R22, R8, R10 ;  /* 0x000000081616722b */ /* 0x020fd6000000000a */
.L_x_93:
[----:B------:R-:W-:Y:S05]  /*1700*/  @!P3 BRA `(.L_x_91) ;  /* 0x000000000048b947 */ /* 0x000fea0003800000 */
[----:B------:R-:W0:Y:S01]  /*1710*/  LDC.64 R8, c[0x0][0x3a8] ;  /* 0x0000ea00ff087b82 */ /* 0x000e220000000a00 */
[----:B------:R-:W-:Y:S01]  /*1720*/  IADD3 R13, PT, PT, R26, UR5, RZ ;  /* 0x000000051a0d7c10 */ /* 0x000fe2000fffe0ff */
[----:B------:R-:W-:Y:S02]  /*1730*/  IMAD.IADD R10, R29, 0x1, R26 ;  /* 0x000000011d0a7824 */ /* 0x000fe400078e021a */
[----:B------:R-:W-:-:S04]  /*1740*/  IMAD.MOV.U32 R11, RZ, RZ, 0x8 ;  /* 0x00000008ff0b7424 */ /* 0x000fc800078e00ff */
[----:B------:R-:W-:-:S04]  /*1750*/  IMAD.WIDE R10, R10, R11, UR6 ;  /* 0x000000060a0a7e25 */ /* 0x000fc8000f8e020b */
[----:B0-----:R-:W-:Y:S02]  /*1760*/  IMAD.WIDE R8, R13, 0x8, R8 ;  /* 0x000000080d087825 */ /* 0x001fe400078e0208 */
[----:B------:R-:W2:Y:S04]  /*1770*/  LDG.E.64.CONSTANT R12, desc[UR14][R10.64] ;  /* 0x0000000e0a0c7981 */ /* 0x000ea8000c1e9b00 */
        /* <DEDUP_REMOVED lines=11> */
.L_x_91:
[----:B------:R-:W-:Y:S05]  /*1830*/  @P0 BRA `(.L_x_94) ;  /* 0xfffffff400b00947 */ /* 0x000fea000383ffff */
[----:B------:R-:W0:Y:S01]  /*1840*/  LDC.64 R6, c[0x0][0x3b0] ;  /* 0x0000ec00ff067b82 */ /* 0x000e220000000a00 */
[----:B------:R-:W-:Y:S02]  /*1850*/  IMAD.IADD R0, R0, 0x1, R5 ;  /* 0x0000000100007824 */ /* 0x000fe400078e0205 */
        /* <DEDUP_REMOVED lines=12> */
.L_x_88:
[C---:B------:R-:W-:Y:S01]  /*1920*/  VIADD R6, R7.reuse, 0xffffffe0 ;  /* 0xffffffe007067836 */ /* 0x040fe20000000000 */
[----:B------:R-:W-:-:S04]  /*1930*/  LOP3.LUT R5, R7, 0x3, RZ, 0xc0, !PT ;  /* 0x0000000307057812 */ /* 0x000fc800078ec0ff */
[----:B------:R-:W-:-:S04]  /*1940*/  SHF.R.U32.HI R4, RZ, 0x2, R6 ;  /* 0x00000002ff047819 */ /* 0x000fc80000011606 */
[----:B------:R-:W-:-:S04]  /*1950*/  VIMNMX.U32 R8, PT, PT, R5, R4, !PT ;  /* 0x0000000405087248 */ /* 0x000fc80007fe0000 */
[----:B-----5:R-:W-:-:S13]  /*1960*/  ISETP.GE.U32.AND P0, PT, R8, R3, PT ;  /* 0x000000030800720c */ /* 0x020fda0003f06070 */
[----:B------:R-:W-:Y:S05]  /*1970*/  @P0 EXIT ;  /* 0x000000000000094d */ /* 0x000fea0003800000 */
[----:B------:R-:W-:Y:S02]  /*1980*/  ISETP.NE.AND P0, PT, R2, RZ, PT ;  /* 0x000000ff0200720c */ /* 0x000fe40003f05270 */
[----:B------:R-:W-:-:S11]  /*1990*/  CS2R R20, SRZ ;  /* 0x0000000000147805 */ /* 0x000fd6000001ff00 */
[----:B------:R-:W-:Y:S05]  /*19a0*/  @!P0 BRA `(.L_x_95) ;  /* 0x00000004009c8947 */ /* 0x000fea0003800000 */
[----:B------:R-:W-:Y:S01]  /*19b0*/  LOP3.LUT R3, R2, 0x7, RZ, 0xc0, !PT ;  /* 0x0000000702037812 */ /* 0x000fe200078ec0ff */
[----:B------:R-:W-:Y:S01]  /*19c0*/  IMAD.MOV.U32 R27, RZ, RZ, RZ ;  /* 0x000000ffff1b7224 */ /* 0x000fe200078e00ff */
[----:B------:R-:W-:Y:S02]  /*19d0*/  LOP3.LUT R8, R6, 0xfffffffc, RZ, 0xc0, !PT ;  /* 0xfffffffc06087812 */ /* 0x000fe400078ec0ff */
[----:B------:R-:W-:Y:S02]  /*19e0*/  CS2R R20, SRZ ;  /* 0x0000000000147805 */ /* 0x000fe4000001ff00 */
[----:B------:R-:W-:Y:S02]  /*19f0*/  IADD3 R3, PT, PT, R3, -0x1, RZ ;  /* 0xffffffff03037810 */ /* 0x000fe40007ffe0ff */
[----:B------:R-:W-:Y:S02]  /*1a00*/  LOP3.LUT R6, R2, 0x3, RZ, 0xc0, !PT ;  /* 0x0000000302067812 */ /* 0x000fe400078ec0ff */
[----:B------:R-:W-:-:S02]  /*1a10*/  LOP3.LUT R3, R3, 0xffff, RZ, 0xc0, !PT ;  /* 0x0000ffff03037812 */ /* 0x000fc400078ec0ff */
[----:B------:R-:W-:Y:S02]  /*1a20*/  LOP3.LUT R7, R8, 0x3, R7, 0xf8, !PT ;  /* 0x0000000308077812 */ /* 0x000fe400078ef807 */
[----:B------:R-:W-:Y:S02]  /*1a30*/  ISETP.GE.U32.AND P0, PT, R3, 0x3, PT ;  /* 0x000000030300780c */ /* 0x000fe40003f06070 */
[----:B------:R-:W-:-:S11]  /*1a40*/  LOP3.LUT R26, R2, 0xf8, RZ, 0xc0, !PT ;  /* 0x000000f8021a7812 */ /* 0x000fd600078ec0ff */
.L_x_100:
[----:B------:R-:W0:Y:S01]  /*1a50*/  LDC R3, c[0x0][0x3b8] ;  /* 0x0000ee00ff037b82 */ /* 0x000e220000000800 */
[----:B------:R-:W-:Y:S01]  /*1a60*/  ISETP.GE.U32.AND P2, PT, R2, 0x8, PT ;  /* 0x000000080200780c */ /* 0x000fe20003f46070 */
[----:B------:R-:W-:Y:S02]  /*1a70*/  IMAD.IADD R29, R0, 0x1, R27 ;  /* 0x00000001001d7824 */ /* 0x000fe400078e021b */
[C---:B------:R-:W-:Y:S01]  /*1a80*/  IMAD R28, R27.reuse, 0x40, R7 ;  /* 0x000000401b1c7824 */ /* 0x040fe200078e0207 */
[----:B------:R-:W-:-:S04]  /*1a90*/  IADD3 R27, PT, PT, R27, 0x1, RZ ;  /* 0x000000011b1b7810 */ /* 0x000fc80007ffe0ff */
[----:B------:R-:W-:Y:S01]  /*1aa0*/  ISETP.NE.AND P1, PT, R27, R2, PT ;  /* 0x000000021b00720c */ /* 0x000fe20003f25270 */
[----:B0-----:R-:W-:Y:S02]  /*1ab0*/  IMAD R29, R29, R3, R0 ;  /* 0x000000031d1d7224 */ /* 0x001fe400078e0200 */
[----:B------:R-:W-:Y:S02]  /*1ac0*/  IMAD.MOV.U32 R3, RZ, RZ, RZ ;  /* 0x000000ffff037224 */ /* 0x000fe400078e00ff */
[----:B------:R-:W-:Y:S08]  /*1ad0*/  @!P2 BRA `(.L_x_96) ;  /* 0x00000000008ca947 */ /* 0x000ff00003800000 */
[----:B------:R-:W-:-:S07]  /*1ae0*/  IMAD.MOV.U32 R3, RZ, RZ, RZ ;  /* 0x000000ffff037224 */ /* 0x000fce00078e00ff */
.L_x_97:
[----:B------:R-:W0:Y:S01]  /*1af0*/  LDC.64 R8, c[0x0][0x3a8] ;  /* 0x0000ea00ff087b82 */ /* 0x000e220000000a00 */
[----:B------:R-:W-:Y:S01]  /*1b00*/  MOV R11, 0x8 ;  /* 0x00000008000b7802 */ /* 0x000fe20000000f00 */
[----:B------:R-:W-:Y:S02]  /*1b10*/  IMAD R10, R3, 0x10, R28 ;  /* 0x00000010030a7824 */ /* 0x000fe400078e021c */
[----:B------:R-:W-:Y:S02]  /*1b20*/  IMAD.IADD R13, R29, 0x1, R3 ;  /* 0x000000011d0d7824 */ /* 0x000fe400078e0203 */
[----:B------:R-:W-:-:S05]  /*1b30*/  IMAD.WIDE R10, R10, R11, UR6 ;  /* 0x000000060a0a7e25 */ /* 0x000fca000f8e020b */
[----:B------:R-:W2:Y:S04]  /*1b40*/  LDG.E.64.CONSTANT R14, desc[UR14][R10.64+0x80] ;  /* 0x0000800e0a0e7981 */ /* 0x000ea8000c1e9b00 */
[----:B------:R-:W3:Y:S01]  /*1b50*/  LDG.E.64.CONSTANT R22, desc[UR14][R10.64+0x380] ;  /* 0x0003800e0a167981 */ /* 0x000ee2000c1e9b00 */
[----:B0-----:R-:W-:-:S03]  /*1b60*/  IMAD.WIDE R8, R13, 0x8, R8 ;  /* 0x000000080d087825 */ /* 0x001fc600078e0208 */
[----:B------:R-:W4:Y:S04]  /*1b70*/  LDG.E.64.CONSTANT R12, desc[UR14][R10.64] ;  /* 0x0000000e0a0c7981 */ /* 0x000f28000c1e9b00 */
[----:B------:R-:W4:Y:S04]  /*1b80*/  LDG.E.64.CONSTANT R18, desc[UR14][R8.64] ;  /* 0x0000000e08127981 */ /* 0x000f28000c1e9b00 */
[----:B------:R-:W2:Y:S04]  /*1b90*/  LDG.E.64.CONSTANT R16, desc[UR14][R8.64+0x8] ;  /* 0x0000080e08107981 */ /* 0x000ea8000c1e9b00 */
[----:B------:R-:W3:Y:S01]  /*1ba0*/  LDG.E.64.CONSTANT R24, desc[UR14][R8.64+0x38] ;  /* 0x0000380e08187981 */ /* 0x000ee2000c1e9b00 */
        /* <DEDUP_REMOVED lines=12> */
[----:B------:R-:W-:Y:S01]  /*1c70*/  VIADD R3, R3, 0x8 ;  /* 0x0000000803037836 */ /* 0x000fe20000000000 */
[----:B----4-:R-:W-:Y:S02]  /*1c80*/  DFMA R20, R12, R20, R14 ;  /* 0x000000140c14722b */ /* 0x010fe4000000000e */
[----:B------:R-:W4:Y:S04]  /*1c90*/  LDG.E.64.CONSTANT R12, desc[UR14][R10.64+0x300] ;  /* 0x0003000e0a0c7981 */ /* 0x000f28000c1e9b00 */
[----:B------:R-:W4:Y:S02]  /*1ca0*/  LDG.E.64.CONSTANT R14, desc[UR14][R8.64+0x30] ;  /* 0x0000300e080e7981 */ /* 0x000f24000c1e9b00 */
[----:B--2---:R-:W-:Y:S01]  /*1cb0*/  DFMA R16, R18, R16, R20 ;  /* 0x000000101210722b */ /* 0x004fe20000000014 */
[----:B------:R-:W-:-:S07]  /*1cc0*/  ISETP.NE.AND P2, PT, R3, R26, PT ;  /* 0x0000001a0300720c */ /* 0x000fce0003f45270 */
[----:B----4-:R-:W-:-:S08]  /*1cd0*/  DFMA R12, R14, R12, R16 ;  /* 0x0000000c0e0c722b */ /* 0x010fd00000000010 */
[----:B---3--:R-:W-:Y:S01]  /*1ce0*/  DFMA R20, R24, R22, R12 ;  /* 0x000000161814722b */ /* 0x008fe2000000000c */
[----:B------:R-:W-:Y:S10]  /*1cf0*/  @P2 BRA `(.L_x_97) ;  /* 0xfffffffc007c2947 */ /* 0x000ff4000383ffff */
[----:B------:R-:W-:-:S07]  /*1d00*/  MOV R3, R26 ;  /* 0x0000001a00037202 */ /* 0x000fce0000000f00 */
.L_x_96:
[----:B------:R-:W-:-:S13]  /*1d10*/  LOP3.LUT P2, RZ, R2, 0x7, RZ, 0xc0, !PT ;  /* 0x0000000702ff7812 */ /* 0x000fda000784c0ff */
[----:B------:R-:W-:Y:S05]  /*1d20*/  @!P2 BRA `(.L_x_98) ;  /* 0x0000000000b8a947 */ /* 0x000fea0003800000 */
[----:B------:R-:W-:Y:S01]  /*1d30*/  ISETP.NE.AND P2, PT, R6, RZ, PT ;  /* 0x000000ff0600720c */ /* 0x000fe20003f45270 */
[----:B------:R-:W-:-:S12]  /*1d40*/  @!P0 BRA `(.L_x_99) ;  /* 0x00000000004c8947 */ /* 0x000fd80003800000 */
[----:B------:R-:W0:Y:S01]  /*1d50*/  LDC.64 R8, c[0x0][0x3a8] ;  /* 0x0000ea00ff087b82 */ /* 0x000e220000000a00 */
[----:B------:R-:W-:Y:S01]  /*1d60*/  IADD3 R11, PT, PT, R29, R3, RZ ;  /* 0x000000031d0b7210 */ /* 0x000fe20007ffe0ff */
[----:B------:R-:W-:Y:S02]  /*1d70*/  IMAD R22, R3, 0x10, R28 ;  /* 0x0000001003167824 */ /* 0x000fe400078e021c */
[----:B------:R-:W-:-:S04]  /*1d80*/  IMAD.MOV.U32 R23, RZ, RZ, 0x8 ;  /* 0x00000008ff177424 */ /* 0x000fc800078e00ff */
[----:B------:R-:W-:-:S05]  /*1d90*/  IMAD.WIDE R22, R22, R23, UR6 ;  /* 0x0000000616167e25 */ /* 0x000fca000f8e0217 */
[----:B------:R-:W2:Y:S01]  /*1da0*/  LDG.E.64.CONSTANT R14, desc[UR14][R22.64] ;  /* 0x0000000e160e7981 */ /* 0x000ea2000c1e9b00 */
[----:B0-----:R-:W-:-:S03]  /*1db0*/  IMAD.WIDE R8, R11, 0x8, R8 ;  /* 0x000000080b087825 */ /* 0x001fc600078e0208 */
[----:B------:R-:W3:Y:S04]  /*1dc0*/  LDG.E.64.CONSTANT R10, desc[UR14][R22.64+0x80] ;  /* 0x0000800e160a7981 */ /* 0x000ee8000c1e9b00 */
[----:B------:R-:W2:Y:S04]  /*1dd0*/  LDG.E.64.CONSTANT R16, desc[UR14][R8.64] ;  /* 0x0000000e08107981 */ /* 0x000ea8000c1e9b00 */
[----:B------:R-:W3:Y:S04]  /*1de0*/  LDG.E.64.CONSTANT R12, desc[UR14][R8.64+0x8] ;  /* 0x0000080e080c7981 */ /* 0x000ee8000c1e9b00 */
[----:B------:R-:W4:Y:S04]  /*1df0*/  LDG.E.64.CONSTANT R18, desc[UR14][R8.64+0x10] ;  /* 0x0000100e08127981 */ /* 0x000f28000c1e9b00 */
        /* <DEDUP_REMOVED lines=8> */
.L_x_99:
[----:B------:R-:W-:Y:S05]  /*1e80*/  @!P2 BRA `(.L_x_98) ;  /* 0x000000000060a947 */ /* 0x000fea0003800000 */
[----:B------:R-:W-:Y:S01]  /*1e90*/  ISETP.NE.AND P2, PT, R6, 0x1, PT ;  /* 0x000000010600780c */ /* 0x000fe20003f45270 */
[----:B------:R-:W-:Y:S01]  /*1ea0*/  IMAD.MOV.U32 R13, RZ, RZ, 0x8 ;  /* 0x00000008ff0d7424 */ /* 0x000fe200078e00ff */
[----:B------:R-:W-:-:S11]  /*1eb0*/  LOP3.LUT P3, RZ, R2, 0x1, RZ, 0xc0, !PT ;  /* 0x0000000102ff7812 */ /* 0x000fd6000786c0ff */
[----:B------:R-:W0:Y:S01]  /*1ec0*/  @P2 LDC.64 R16, c[0x0][0x3a8] ;  /* 0x0000ea00ff102b82 */ /* 0x000e220000000a00 */
[----:B------:R-:W-:Y:S01]  /*1ed0*/  @P2 LEA R12, R3, R28, 0x4 ;  /* 0x0000001c030c2211 */ /* 0x000fe200078e20ff */
[----:B------:R-:W-:-:S04]  /*1ee0*/  @P2 IMAD.IADD R11, R29, 0x1, R3 ;  /* 0x000000011d0b2824 */ /* 0x000fc800078e0203 */
[----:B------:R-:W-:Y:S02]  /*1ef0*/  @P2 IMAD.WIDE R12, R12, R13, UR6 ;  /* 0x000000060c0c2e25 */ /* 0x000fe4000f8e020d */
[----:B------:R-:W1:Y:S02]  /*1f00*/  @P3 LDC.64 R8, c[0x0][0x3a8] ;  /* 0x0000ea00ff083b82 */ /* 0x000e640000000a00 */
[----:B------:R-:W-:Y:S01]  /*1f10*/  @P2 VIADD R3, R3, 0x2 ;  /* 0x0000000203032836 */ /* 0x000fe20000000000 */
[----:B------:R-:W-:Y:S01]  /*1f20*/  MOV R24, 0x8 ;  /* 0x0000000800187802 */ /* 0x000fe20000000f00 */
[----:B------:R-:W2:Y:S01]  /*1f30*/  @P2 LDG.E.64.CONSTANT R18, desc[UR14][R12.64+0x80] ;  /* 0x0000800e0c122981 */ /* 0x000ea2000c1e9b00 */
[----:B0-----:R-:W-:-:S03]  /*1f40*/  @P2 IMAD.WIDE R16, R11, 0x8, R16 ;  /* 0x000000080b102825 */ /* 0x001fc600078e0210 */
[----:B------:R-:W3:Y:S04]  /*1f50*/  @P2 LDG.E.64.CONSTANT R10, desc[UR14][R12.64] ;  /* 0x0000000e0c0a2981 */ /* 0x000ee8000c1e9b00 */
[----:B------:R-:W3:Y:S01]  /*1f60*/  @P2 LDG.E.64.CONSTANT R14, desc[UR14][R16.64] ;  /* 0x0000000e100e2981 */ /* 0x000ee2000c1e9b00 */
[----:B------:R-:W-:Y:S02]  /*1f70*/  @P3 IMAD R25, R3, 0x10, R28 ;  /* 0x0000001003193824 */ /* 0x000fe400078e021c */
[----:B------:R-:W-:Y:S01]  /*1f80*/  @P3 IMAD.IADD R29, R29, 0x1, R3 ;  /* 0x000000011d1d3824 */ /* 0x000fe200078e0203 */
[----:B------:R-:W2:Y:S01]  /*1f90*/  @P2 LDG.E.64.CONSTANT R22, desc[UR14][R16.64+0x8] ;  /* 0x0000080e10162981 */ /* 0x000ea2000c1e9b00 */
[----:B------:R-:W-:-:S04]  /*1fa0*/  @P3 IMAD.WIDE R24, R25, R24, UR6 ;  /* 0x0000000619183e25 */ /* 0x000fc8000f8e0218 */
[----:B-1----:R-:W-:Y:S02]  /*1fb0*/  @P3 IMAD.WIDE R8, R29, 0x8, R8 ;  /* 0x000000081d083825 */ /* 0x002fe400078e0208 */
[----:B------:R-:W4:Y:S04]  /*1fc0*/  @P3 LDG.E.64.CONSTANT R24, desc[UR14][R24.64] ;  /* 0x0000000e18183981 */ /* 0x000f28000c1e9b00 */
[----:B------:R-:W4:Y:S01]  /*1fd0*/  @P3 LDG.E.64.CONSTANT R8, desc[UR14][R8.64] ;  /* 0x0000000e08083981 */ /* 0x000f22000c1e9b00 */
[----:B---3--:R-:W-:-:S08]  /*1fe0*/  @P2 DFMA R10, R14, R10, R20 ;  /* 0x0000000a0e0a222b */ /* 0x008fd00000000014 */
[----:B--2---:R-:W-:-:S08]  /*1ff0*/  @P2 DFMA R20, R22, R18, R10 ;  /* 0x000000121614222b */ /* 0x004fd0000000000a */
[----:B----4-:R-:W-:-:S11]  /*2000*/  @P3 DFMA R20, R8, R24, R20 ;  /* 0x000000180814322b */ /* 0x010fd60000000014 */
.L_x_98:
[----:B------:R-:W-:Y:S05]  /*2010*/  @P1 BRA `(.L_x_100) ;  /* 0xfffffff8008c1947 */ /* 0x000fea000383ffff */
.L_x_95:
        /* <DEDUP_REMOVED lines=8> */
.L_x_101:
        /* <DEDUP_REMOVED lines=14> */
.L_x_114:


//--------------------- .text.onecenter_fock_kernel --------------------------
	.section	.text.onecenter_fock_kernel,"ax",@progbits
	.align	128
        .global         onecenter_fock_kernel
        .type           onecenter_fock_kernel,@function
        .size           onecenter_fock_kernel,(.L_x_115 - onecenter_fock_kernel)
        .other          onecenter_fock_kernel,@"STO_CUDA_ENTRY STV_DEFAULT"
onecenter_fock_kernel:
.text.onecenter_fock_kernel:
[----:B------:R-:W-:Y:S08]  /*0000*/  LDC R1, c[0x0][0x37c] ;  /* 0x0000df00ff017b82 */ /* 0x000ff00000000800 */
[----:B------:R-:W0:Y:S01]  /*0010*/  S2UR UR8, SR_CTAID.X ;  /* 0x00000000000879c3 */ /* 0x000e220000002500 */
[----:B------:R-:W0:Y:S02]  /*0020*/  LDCU UR4, c[0x0][0x3ac] ;  /* 0x00007580ff0477ac */ /* 0x000e240008000800 */
[----:B0-----:R-:W-:-:S06]  /*0030*/  UISETP.GE.AND UP0, UPT, UR8, UR4, UPT ;  /* 0x000000040800728c */ /* 0x001fcc000bf06270 */
[----:B------:R-:W-:-:S13]  /*0040*/  PLOP3.LUT P0, PT, PT, PT, UP0, 0x80, 0x8 ;  /* 0x000000000008781c */ /* 0x000fda0003f0f008 */
[----:B------:R-:W-:Y:S05]  /*0050*/  @P0 EXIT ;  /* 0x000000000000094d */ /* 0x000fea0003800000 */
[----:B------:R-:W0:Y:S01]  /*0060*/  S2R R0, SR_TID.X ;  /* 0x0000000000007919 */ /* 0x000e220000002100 */
[----:B------:R-:W1:Y:S01]  /*0070*/  LDCU.64 UR10, c[0x0][0x388] ;  /* 0x00007100ff0a77ac */ /* 0x000e620008000a00 */
[----:B------:R-:W2:Y:S01]  /*0080*/  LDCU.64 UR4, c[0x0][0x380] ;  /* 0x00007000ff0477ac */ /* 0x000ea20008000a00 */
[----:B------:R-:W3:Y:S01]  /*0090*/  LDCU.64 UR6, c[0x0][0x390] ;  /* 0x00007200ff0677ac */ /* 0x000ee20008000a00 */
[----:B-1----:R-:W-:-:S04]  /*00a0*/  UIADD3 UR9, UP0, UPT, UR8, UR10, URZ ;  /* 0x0000000a08097290 */ /* 0x002fc8000ff1e0ff */
[----:B------:R-:W-:Y:S02]  /*00b0*/  UIADD3.X UR10, UPT, UPT, URZ, UR11, URZ, UP0, !UPT ;  /* 0x0000000bff0a7290 */ /* 0x000fe400087fe4ff */
[----:B--2---:R-:W-:Y:S01]  /*00c0*/  UIMAD.WIDE.U32 UR4, UR8, 0x4, UR4 ;  /* 0x00000004080478a5 */ /* 0x004fe2000f8e0004 */
[----:B------:R-:W-:Y:S01]  /*00d0*/  IMAD.U32 R4, RZ, RZ, UR9 ;  /* 0x00000009ff047e24 */ /* 0x000fe2000f8e00ff */
[----:B---3--:R-:W-:Y:S02]  /*00e0*/  UIMAD.WIDE.U32 UR6, UR8, 0x800, UR6 ;  /* 0x00000800080678a5 */ /* 0x008fe4000f8e0006 */
[----:B------:R-:W-:Y:S02]  /*00f0*/  MOV R5, UR10 ;  /* 0x0000000a00057c02 */ /* 0x000fe40008000f00 */
[----:B0-----:R-:W-:-:S13]  /*0100*/  ISETP.GT.U32.AND P0, PT, R0, 0xf, PT ;  /* 0x0000000f0000780c */ /* 0x001fda0003f04070 */
[----:B------:R-:W-:Y:S05]  /*0110*/  @P0 EXIT ;  /* 0x000000000000094d */ /* 0x000fea0003800000 */
[----:B------:R-:W0:Y:S02]  /*0120*/  LDCU.64 UR18, c[0x0][0x358] ;  /* 0x00006b00ff1277ac */ /* 0x000e240008000a00 */
[----:B0-----:R-:W2:Y:S01]  /*0130*/  LDG.E.U8.CONSTANT R4, desc[UR18][R4.64] ;  /* 0x0000001204047981 */ /* 0x001ea2000c1e9100 */
[----:B------:R-:W-:Y:S02]  /*0140*/  SHF.R.U32.HI R2, RZ, 0x2, R0 ;  /* 0x00000002ff027819 */ /* 0x000fe40000011600 */
[----:B------:R-:W-:-:S04]  /*0150*/  LOP3.LUT R3, R0, 0x3, RZ, 0xc0, !PT ;  /* 0x0000000300037812 */ /* 0x000fc800078ec0ff */
[----:B------:R-:W-:Y:S02]  /*0160*/  VIMNMX.U32 R6, PT, PT, R2, R3, !PT ;  /* 0x0000000302067248 */ /* 0x000fe40007fe0000 */
[----:B--2---:R-:W-:-:S13]  /*0170*/  R2UR UR15, R4 ;  /* 0x00000000040f72ca */ /* 0x004fda00000e0000 */
[----:B------:R-:W-:-:S13]  /*0180*/  ISETP.GE.U32.AND P0, PT, R6, UR15, PT ;  /* 0x0000000f06007c0c */ /* 0x000fda000bf06070 */
[----:B------:R-:W-:Y:S05]  /*0190*/  @P0 EXIT ;  /* 0x000000000000094d */ /* 0x000fea0003800000 */
[----:B------:R-:W-:Y:S01]  /*01a0*/  IMAD.U32 R6, RZ, RZ, UR4 ;  /* 0x00000004ff067e24 */ /* 0x000fe2000f8e00ff */
[----:B------:R-:W-:-:S05]  /*01b0*/  MOV R7, UR5 ;  /* 0x0000000500077c02 */ /* 0x000fca0008000f00 */
[----:B------:R-:W2:Y:S01]  /*01c0*/  LDG.E.CONSTANT R6, desc[UR18][R6.64] ;  /* 0x0000001206067981 */ /* 0x000ea2000c1e9900 */
[----:B------:R-:W-:Y:S01]  /*01d0*/  ULOP3.LUT UR4, UR15, 0x7, URZ, 0xc0, !UPT ;  /* 0x000000070f047892 */ /* 0x000fe2000f8ec0ff */
[----:B------:R-:W-:Y:S01]  /*01e0*/  IMAD R4, R2, 0x10, R3 ;  /* 0x0000001002047824 */ /* 0x000fe200078e0203 */
[----:B------:R-:W-:Y:S02]  /*01f0*/  CS2R R22, SRZ ;  /* 0x0000000000167805 */ /* 0x000fe4000001ff00 */
[----:B------:R-:W-:Y:S01]  /*0200*/  CS2R R24, SRZ ;  /* 0x0000000000187805 */ /* 0x000fe2000001ff00 */
[----:B------:R-:W-:Y:S02]  /*0210*/  UIADD3 UR5, UPT, UPT, UR4, -0x1, URZ ;  /* 0xffffffff04057890 */ /* 0x000fe4000fffe0ff */
[----:B------:R-:W-:Y:S02]  /*0220*/  UIADD3 UR4, UPT, UPT, UR15, -0x1, URZ ;  /* 0xffffffff0f047890 */ /* 0x000fe4000fffe0ff */
[----:B------:R-:W-:-:S02]  /*0230*/  ULOP3.LUT UR5, UR5, 0xffff, URZ, 0xc0, !UPT ;  /* 0x0000ffff05057892 */ /* 0x000fc4000f8ec0ff */
[----:B------:R-:W-:Y:S02]  /*0240*/  ULOP3.LUT UR12, UR4, 0xff, URZ, 0xc0, !UPT ;  /* 0x000000ff040c7892 */ /* 0x000fe4000f8ec0ff */
[----:B------:R-:W-:Y:S02]  /*0250*/  ULOP3.LUT UR17, UR15, 0x3, URZ, 0xc0, !UPT ;  /* 0x000000030f117892 */ /* 0x000fe4000f8ec0ff */
[----:B------:R-:W-:Y:S01]  /*0260*/  UISETP.GE.U32.AND UP0, UPT, UR5, 0x3, UPT ;  /* 0x000000030500788c */ /* 0x000fe2000bf06070 */
[----:B------:R-:W-:Y:S01]  /*0270*/  UMOV UR4, URZ ;  /* 0x000000ff00047c82 */ /* 0x000fe20008000000 */
[----:B--2---:R-:W-:-:S15]  /*0280*/  R2UR UR16, R6 ;  /* 0x00000000061072ca */ /* 0x004fde00000e0000 */
.L_x_106:
[----:B------:R-:W0:Y:S01]  /*0290*/  LDCU UR20, c[0x0][0x3a8] ;  /* 0x00007500ff1477ac */ /* 0x000e220008000800 */
[----:B------:R-:W-:Y:S02]  /*02a0*/  UISETP.GE.U32.AND UP2, UPT, UR12, 0x7, UPT ;  /* 0x000000070c00788c */ /* 0x000fe4000bf46070 */
[----:B------:R-:W-:Y:S02]  /*02b0*/  USHF.L.U32 UR8, UR4, 0x2, URZ ;  /* 0x0000000204087899 */ /* 0x000fe400080006ff */
[----:B------:R-:W-:Y:S02]  /*02c0*/  UIADD3 UR5, UPT, UPT, UR16, UR4, URZ ;  /* 0x0000000410057290 */ /* 0x000fe4000fffe0ff */
[----:B------:R-:W-:Y:S02]  /*02d0*/  UIADD3 UR4, UPT, UPT, UR4, 0x1, URZ ;  /* 0x0000000104047890 */ /* 0x000fe4000fffe0ff */
[----:B------:R-:W-:Y:S02]  /*02e0*/  IADD3 R27, PT, PT, R4, UR8, RZ ;  /* 0x00000008041b7c10 */ /* 0x000fe4000fffe0ff */
[----:B------:R-:W-:Y:S01]  /*02f0*/  LEA R26, R0, UR8, 0x4 ;  /* 0x00000008001a7c11 */ /* 0x000fe2000f8e20ff */
[----:B------:R-:W-:-:S02]  /*0300*/  UISETP.NE.AND UP1, UPT, UR4, UR15, UPT ;  /* 0x0000000f0400728c */ /* 0x000fc4000bf25270 */
[----:B------:R-:W-:Y:S01]  /*0310*/  IMAD.SHL.U32 R27, R27, 0x4, RZ ;  /* 0x000000041b1b7824 */ /* 0x000fe200078e00ff */
[----:B0-----:R-:W-:-:S03]  /*0320*/  UIMAD UR13, UR5, UR20, UR16 ;  /* 0x00000014050d72a4 */ /* 0x001fc6000f8e0210 */
[----:B------:R-:W-:Y:S01]  /*0330*/  UMOV UR5, URZ ;  /* 0x000000ff00057c82 */ /* 0x000fe20008000000 */
[----:B------:R-:W-:Y:S08]  /*0340*/  BRA.U !UP2, `(.L_x_102) ;  /* 0x000000010ae47547 */ /* 0x000ff0000b800000 */
[----:B------:R-:W-:Y:S01]  /*0350*/  ULOP3.LUT UR5, UR15, 0xf8, URZ, 0xc0, !UPT ;  /* 0x000000f80f057892 */ /* 0x000fe2000f8ec0ff */
[----:B------:R-:W-:Y:S01]  /*0360*/  MOV R29, UR13 ;  /* 0x0000000d001d7c02 */ /* 0x000fe20008000f00 */
[----:B------:R-:W-:Y:S01]  /*0370*/  IMAD.MOV.U32 R28, RZ, RZ, R26 ;  /* 0x000000ffff1c7224 */ /* 0x000fe200078e001a */
[----:B------:R-:W-:Y:S01]  /*0380*/  MOV R5, R27 ;  /* 0x0000001b00057202 */ /* 0x000fe20000000f00 */
[----:B------:R-:W-:-:S12]  /*0390*/  UIADD3 UR8, UPT, UPT, -UR5, URZ, URZ ;  /* 0x000000ff05087290 */ /* 0x000fd8000fffe1ff */
.L_x_103:
[----:B------:R-:W0:Y:S01]  /*03a0*/  LDC.64 R8, c[0x0][0x398] ;  /* 0x0000e600ff087b82 */ /* 0x000e220000000a00 */
[----:B------:R-:W-:Y:S02]  /*03b0*/  HFMA2 R10, -RZ, RZ, 0, 4.76837158203125e-07 ;  /* 0x00000008ff0a7431 */ /* 0x000fe400000001ff */
[----:B------:R-:W-:-:S04]  /*03c0*/  IMAD.MOV.U32 R7, RZ, RZ, 0x8 ;  /* 0x00000008ff077424 */ /* 0x000fc800078e00ff */
[----:B------:R-:W-:-:S04]  /*03d0*/  IMAD.WIDE R6, R28, R7, UR6 ;  /* 0x000000061c067e25 */ /* 0x000fc8000f8e0207 */
[----:B------:R-:W-:Y:S01]  /*03e0*/  IMAD.WIDE R10, R5, R10, UR6 ;  /* 0x00000006050a7e25 */ /* 0x000fe2000f8e020a */
[----:B------:R-:W2:Y:S04]  /*03f0*/  LDG.E.64.CONSTANT R12, desc[UR18][R6.64] ;  /* 0x00000012060c7981 */ /* 0x000ea8000c1e9b00 */
[----:B------:R-:W3:Y:S04]  /*0400*/  LDG.E.64.CONSTANT R20, desc[UR18][R10.64] ;  /* 0x000000120a147981 */ /* 0x000ee8000c1e9b00 */
[----:B------:R-:W4:Y:S01]  /*0410*/  LDG.E.64.CONSTANT R16, desc[UR18][R6.64+0x8] ;  /* 0x0000081206107981 */ /* 0x000f22000c1e9b00 */
[----:B0-----:R-:W-:-:S05]  /*0420*/  IMAD.WIDE R8, R29, 0x8, R8 ;  /* 0x000000081d087825 */ /* 0x001fca00078e0208 */
[----:B------:R-:W2:Y:S04]  /*0430*/  LDG.E.64.CONSTANT R14, desc[UR18][R8.64] ;  /* 0x00000012080e7981 */ /* 0x000ea8000c1e9b00 */
[----:B------:R-:W4:Y:S01]  /*0440*/  LDG.E.64.CONSTANT R18, desc[UR18][R8.64+0x8] ;  /* 0x0000081208127981 */ /* 0x000f22000c1e9b00 */
[C---:B--2---:R-:W-:Y:S02]  /*0450*/  DFMA R12, R14.reuse, R12, R24 ;  /* 0x0000000c0e0c722b */ /* 0x044fe40000000018 */
[----:B---3--:R-:W-:Y:S01]  /*0460*/  DFMA R20, R14, R20, R22 ;  /* 0x000000140e14722b */ /* 0x008fe20000000016 */
[----:B------:R-:W2:Y:S04]  /*0470*/  LDG.E.64.CONSTANT R24, desc[UR18][R6.64+0x10] ;  /* 0x0000101206187981 */ /* 0x000ea8000c1e9b00 */
[----:B------:R-:W3:Y:S01]  /*0480*/  LDG.E.64.CONSTANT R14, desc[UR18][R10.64+0x8] ;  /* 0x000008120a0e7981 */ /* 0x000ee2000c1e9b00 */
[----:B----4-:R-:W-:-:S03]  /*0490*/  DFMA R16, R18, R16, R12 ;  /* 0x000000101210722b */ /* 0x010fc6000000000c */
[----:B------:R-:W2:Y:S04]  /*04a0*/  LDG.E.64.CONSTANT R12, desc[UR18][R8.64+0x10] ;  /* 0x00001012080c7981 */ /* 0x000ea8000c1e9b00 */
[----:B------:R-:W4:Y:S01]  /*04b0*/  LDG.E.64.CONSTANT R22, desc[UR18][R10.64+0x10] ;  /* 0x000010120a167981 */ /* 0x000f22000c1e9b00 */
[----:B---3--:R-:W-:-:S03]  /*04c0*/  DFMA R14, R18, R14, R20 ;  /* 0x0000000e120e722b */ /* 0x008fc60000000014 */
[----:B------:R-:W3:Y:S01]  /*04d0*/  LDG.E.64.CONSTANT R20, desc[UR18][R6.64+0x18] ;  /* 0x0000181206147981 */ /* 0x000ee2000c1e9b00 */
[----:B--2---:R-:W-:-:S03]  /*04e0*/  DFMA R24, R12, R24, R16 ;  /* 0x000000180c18722b */ /* 0x004fc60000000010 */
[----:B------:R-:W3:Y:S01]  /*04f0*/  LDG.E.64.CONSTANT R16, desc[UR18][R8.64+0x18] ;  /* 0x0000181208107981 */ /* 0x000ee2000c1e9b00 */
[----:B----4-:R-:W-:-:S03]  /*0500*/  DFMA R22, R12, R22, R14 ;  /* 0x000000160c16722b */ /* 0x010fc6000000000e */
[----:B------:R-:W2:Y:S04]  /*0510*/  LDG.E.64.CONSTANT R14, desc[UR18][R10.64+0x18] ;  /* 0x000018120a0e7981 */ /* 0x000ea8000c1e9b00 */
[----:B------:R-:W4:Y:S04]  /*0520*/  LDG.E.64.CONSTANT R18, desc[UR18][R6.64+0x20] ;  /* 0x0000201206127981 */ /* 0x000f28000c1e9b00 */
[----:B------:R-:W4:Y:S01]  /*0530*/  LDG.E.64.CONSTANT R12, desc[UR18][R8.64+0x20] ;  /* 0x00002012080c7981 */ /* 0x000f22000c1e9b00 */
[----:B---3--:R-:W-:-:S03]  /*0540*/  DFMA R20, R16, R20, R24 ;  /* 0x000000141014722b */ /* 0x008fc60000000018 */
[----:B------:R-:W3:Y:S01]  /*0550*/  LDG.E.64.CONSTANT R24, desc[UR18][R10.64+0x28] ;  /* 0x000028120a187981 */ /* 0x000ee2000c1e9b00 */
[----:B--2---:R-:W-:-:S03]  /*0560*/  DFMA R14, R16, R14, R22 ;  /* 0x0000000e100e722b */ /* 0x004fc60000000016 */
[----:B------:R-:W2:Y:S04]  /*0570*/  LDG.E.64.CONSTANT R16, desc[UR18][R10.64+0x20] ;  /* 0x000020120a107981 */ /* 0x000ea8000c1e9b00 */
[----:B------:R-:W3:Y:S01]  /*0580*/  LDG.E.64.CONSTANT R22, desc[UR18][R8.64+0x28] ;  /* 0x0000281208167981 */ /* 0x000ee2000c1e9b00 */
[----:B----4-:R-:W-:-:S03]  /*0590*/  DFMA R18, R12, R18, R20 ;  /* 0x000000120c12722b */ /* 0x010fc60000000014 */
[----:B------:R-:W4:Y:S01]  /*05a0*/  LDG.E.64.CONSTANT R20, desc[UR18][R6.64+0x28] ;  /* 0x0000281206147981 */ /* 0x000f22000c1e9b00 */
[----:B--2---:R-:W-:-:S03]  /*05b0*/  DFMA R14, R12, R16, R14 ;  /* 0x000000100c0e722b */ /* 0x004fc6000000000e */
[----:B------:R-:W2:Y:S04]  /*05c0*/  LDG.E.64.CONSTANT R16, desc[UR18][R8.64+0x30] ;  /* 0x0000301208107981 */ /* 0x000ea8000c1e9b00 */
[----:B------:R-:W2:Y:S01]  /*05d0*/  LDG.E.64.CONSTANT R12, desc[UR18][R10.64+0x30] ;  /* 0x000030120a0c7981 */ /* 0x000ea2000c1e9b00 */
[----:B---3--:R-:W-:-:S03]  /*05e0*/  DFMA R24, R22, R24, R14 ;  /* 0x000000181618722b */ /* 0x008fc6000000000e */
[----:B------:R-:W3:Y:S01]  /*05f0*/  LDG.E.64.CONSTANT R14, desc[UR18][R6.64+0x30] ;  /* 0x00003012060e7981 */ /* 0x000ee2000c1e9b00 */
[----:B----4-:R-:W-:-:S03]  /*0600*/  DFMA R18, R22, R20, R18 ;  /* 0x000000141612722b */ /* 0x010fc60000000012 */
[----:B------:R-:W4:Y:S04]  /*0610*/  LDG.E.64.CONSTANT R20, desc[UR18][R6.64+0x38] ;  /* 0x0000381206147981 */ /* 0x000f28000c1e9b00 */
[----:B------:R-:W4:Y:S04]  /*0620*/  LDG.E.64.CONSTANT R22, desc[UR18][R8.64+0x38] ;  /* 0x0000381208167981 */ /* 0x000f28000c1e9b00 */
[----:B------:R-:W5:Y:S01]  /*0630*/  LDG.E.64.CONSTANT R10, desc[UR18][R10.64+0x38] ;  /* 0x000038120a0a7981 */ /* 0x000f62000c1e9b00 */
[----:B------:R-:W-:-:S04]  /*0640*/  UIADD3 UR8, UPT, UPT, UR8, 0x8, URZ ;  /* 0x0000000808087890 */ /* 0x000fc8000fffe0ff */
[----:B------:R-:W-:Y:S01]  /*0650*/  UISETP.NE.AND UP2, UPT, UR8, URZ, UPT ;  /* 0x000000ff0800728c */ /* 0x000fe2000bf45270 */
[----:B------:R-:W-:Y:S01]  /*0660*/  VIADD R5, R5, 0x8 ;  /* 0x0000000805057836 */ /* 0x000fe20000000000 */
[----:B------:R-:W-:Y:S01]  /*0670*/  IADD3 R28, PT, PT, R28, 0x8, RZ ;  /* 0x000000081c1c7810 */ /* 0x000fe20007ffe0ff */
[----:B------:R-:W-:Y:S01]  /*0680*/  VIADD R29, R29, 0x8 ;  /* 0x000000081d1d7836 */ /* 0x000fe20000000000 */
[C---:B--2---:R-:W-:Y:S02]  /*0690*/  DFMA R12, R16.reuse, R12, R24 ;  /* 0x0000000c100c722b */ /* 0x044fe40000000018 */
[----:B---3--:R-:W-:-:S08]  /*06a0*/  DFMA R14, R16, R14, R18 ;  /* 0x0000000e100e722b */ /* 0x008fd00000000012 */
[C---:B----4-:R-:W-:Y:S02]  /*06b0*/  DFMA R24, R22.reuse, R20, R14 ;  /* 0x000000141618722b */ /* 0x050fe4000000000e */
[----:B-----5:R-:W-:Y:S01]  /*06c0*/  DFMA R22, R22, R10, R12 ;  /* 0x0000000a1616722b */ /* 0x020fe2000000000c */
[----:B------:R-:W-:Y:S10]  /*06d0*/  BRA.U UP2, `(.L_x_103) ;  /* 0xfffffffd02307547 */ /* 0x000ff4000b83ffff */
.L_x_102:
[----:B------:R-:W-:-:S09]  /*06e0*/  ULOP3.LUT UP2, URZ, UR15, 0x7, URZ, 0xc0, !UPT ;  /* 0x000000070fff7892 */ /* 0x000fd2000f84c0ff */
[----:B------:R-:W-:Y:S05]  /*06f0*/  BRA.U !UP2, `(.L_x_104) ;  /* 0x000000050a547547 */ /* 0x000fea000b800000 */
[----:B------:R-:W-:Y:S01]  /*0700*/  UISETP.NE.AND UP2, UPT, UR17, URZ, UPT ;  /* 0x000000ff1100728c */ /* 0x000fe2000bf45270 */
[----:B------:R-:W-:Y:S10]  /*0710*/  BRA.U !UP0, `(.L_x_105) ;  /* 0x0000000108987547 */ /* 0x000ff4000b800000 */
[----:B------:R-:W0:Y:S01]  /*0720*/  LDCU.64 UR8, c[0x0][0x398] ;  /* 0x00007300ff0877ac */ /* 0x000e220008000a00 */
[----:B------:R-:W-:Y:S01]  /*0730*/  IADD3 R8, PT, PT, R26, UR5, RZ ;  /* 0x000000051a087c10 */ /* 0x000fe2000fffe0ff */
[----:B------:R-:W-:Y:S01]  /*0740*/  IMAD.MOV.U32 R9, RZ, RZ, 0x8 ;  /* 0x00000008ff097424 */ /* 0x000fe200078e00ff */
[----:B------:R-:W-:Y:S01]  /*0750*/  IADD3 R6, PT, PT, R27, UR5, RZ ;  /* 0x000000051b067c10 */ /* 0x000fe2000fffe0ff */
[----:B------:R-:W-:Y:S01]  /*0760*/  UIADD3 UR10, UPT, UPT, UR13, UR5, URZ ;  /* 0x000000050d0a7290 */ /* 0x000fe2000fffe0ff */
[----:B------:R-:W-:Y:S02]  /*0770*/  IMAD.MOV.U32 R7, RZ, RZ, 0x8 ;  /* 0x00000008ff077424 */ /* 0x000fe400078e00ff */
[----:B------:R-:W-:-:S04]  /*0780*/  IMAD.WIDE R8, R8, R9, UR6 ;  /* 0x0000000608087e25 */ /* 0x000fc8000f8e0209 */
[----:B------:R-:W-:Y:S01]  /*0790*/  IMAD.WIDE R6, R6, R7, UR6 ;  /* 0x0000000606067e25 */ /* 0x000fe2000f8e0207 */
[----:B------:R-:W2:Y:S04]  /*07a0*/  LDG.E.64.CONSTANT R20, desc[UR18][R8.64] ;  /* 0x0000001208147981 */ /* 0x000ea8000c1e9b00 */
[----:B------:R-:W3:Y:S01]  /*07b0*/  LDG.E.64.CONSTANT R12, desc[UR18][R6.64] ;  /* 0x00000012060c7981 */ /* 0x000ee2000c1e9b00 */
[----:B0-----:R-:W-:-:S03]  /*07c0*/  UIMAD.WIDE UR8, UR10, 0x8, UR8 ;  /* 0x000000080a0878a5 */ /* 0x001fc6000f8e0208 */
[----:B------:R-:W4:Y:S03]  /*07d0*/  LDG.E.64.CONSTANT R18, desc[UR18][R8.64+0x8] ;  /* 0x0000081208127981 */ /* 0x000f26000c1e9b00 */
[----:B------:R-:W-:Y:S01]  /*07e0*/  MOV R28, UR8 ;  /* 0x00000008001c7c02 */ /* 0x000fe20008000f00 */
[----:B------:R-:W-:Y:S01]  /*07f0*/  IMAD.U32 R29, RZ, RZ, UR9 ;  /* 0x00000009ff1d7e24 */ /* 0x000fe2000f8e00ff */
[----:B------:R-:W-:Y:S01]  /*0800*/  MOV R10, UR8 ;  /* 0x00000008000a7c02 */ /* 0x000fe20008000f00 */
[----:B------:R-:W-:Y:S01]  /*0810*/  IMAD.U32 R11, RZ, RZ, UR9 ;  /* 0x00000009ff0b7e24 */ /* 0x000fe2000f8e00ff */
[----:B------:R-:W5:Y:S04]  /*0820*/  LDG.E.64.CONSTANT R16, desc[UR18][R8.64+0x10] ;  /* 0x0000101208107981 */ /* 0x000f68000c1e9b00 */
[----:B------:R-:W2:Y:S04]  /*0830*/  LDG.E.64.CONSTANT R14, desc[UR18][R28.64] ;  /* 0x000000121c0e7981 */ /* 0x000ea8000c1e9b00 */
[----:B------:R-:W4:Y:S04]  /*0840*/  LDG.E.64.CONSTANT R10, desc[UR18][R10.64+0x8] ;  /* 0x000008120a0a7981 */ /* 0x000f28000c1e9b00 */
[----:B------:R-:W5:Y:S01]  /*0850*/  LDG.E.64.CONSTANT R28, desc[UR18][R8.64+0x18] ;  /* 0x00001812081c7981 */ /* 0x000f62000c1e9b00 */
[----:B--2---:R-:W-:-:S02]  /*0860*/  DFMA R20, R14, R20, R24 ;  /* 0x000000140e14722b */ /* 0x004fc40000000018 */
[----:B---3--:R-:W-:Y:S01]  /*0870*/  DFMA R24, R14, R12, R22 ;  /* 0x0000000c0e18722b */ /* 0x008fe20000000016 */
[----:B------:R-:W2:Y:S01]  /*0880*/  LDG.E.64.CONSTANT R14, desc[UR18][R6.64+0x8] ;  /* 0x00000812060e7981 */ /* 0x000ea2000c1e9b00 */
[----:B------:R-:W-:Y:S01]  /*0890*/  MOV R12, UR8 ;  /* 0x00000008000c7c02 */ /* 0x000fe20008000f00 */
[----:B------:R-:W-:-:S03]  /*08a0*/  IMAD.U32 R13, RZ, RZ, UR9 ;  /* 0x00000009ff0d7e24 */ /* 0x000fc6000f8e00ff */
[C---:B----4-:R-:W-:Y:S01]  /*08b0*/  DFMA R22, R10.reuse, R18, R20 ;  /* 0x000000120a16722b */ /* 0x050fe20000000014 */
[----:B------:R-:W3:Y:S01]  /*08c0*/  LDG.E.64.CONSTANT R18, desc[UR18][R6.64+0x10] ;  /* 0x0000101206127981 */ /* 0x000ee2000c1e9b00 */
[----:B------:R-:W-:Y:S01]  /*08d0*/  MOV R20, UR8 ;  /* 0x0000000800147c02 */ /* 0x000fe20008000f00 */
[----:B------:R-:W-:Y:S02]  /*08e0*/  IMAD.U32 R21, RZ, RZ, UR9 ;  /* 0x00000009ff157e24 */ /* 0x000fe4000f8e00ff */
[----:B------:R-:W5:Y:S04]  /*08f0*/  LDG.E.64.CONSTANT R12, desc[UR18][R12.64+0x10] ;  /* 0x000010120c0c7981 */ /* 0x000f68000c1e9b00 */
[----:B------:R-:W4:Y:S04]  /*0900*/  LDG.E.64.CONSTANT R20, desc[UR18][R20.64+0x18] ;  /* 0x0000181214147981 */ /* 0x000f28000c1e9b00 */
[----:B------:R-:W4:Y:S01]  /*0910*/  LDG.E.64.CONSTANT R6, desc[UR18][R6.64+0x18] ;  /* 0x0000181206067981 */ /* 0x000f22000c1e9b00 */
[----:B------:R-:W-:Y:S01]  /*0920*/  UIADD3 UR5, UPT, UPT, UR5, 0x4, URZ ;  /* 0x0000000405057890 */ /* 0x000fe2000fffe0ff */
[----:B--2---:R-:W-:-:S02]  /*0930*/  DFMA R14, R10, R14, R24 ;  /* 0x0000000e0a0e722b */ /* 0x004fc40000000018 */
[----:B-----5:R-:W-:-:S06]  /*0940*/  DFMA R16, R12, R16, R22 ;  /* 0x000000100c10722b */ /* 0x020fcc0000000016 */
[----:B---3--:R-:W-:Y:S02]  /*0950*/  DFMA R14, R12, R18, R14 ;  /* 0x000000120c0e722b */ /* 0x008fe4000000000e */
[----:B----4-:R-:W-:-:S06]  /*0960*/  DFMA R24, R20, R28, R16 ;  /* 0x0000001c1418722b */ /* 0x010fcc0000000010 */
[----:B------:R-:W-:-:S11]  /*0970*/  DFMA R22, R20, R6, R14 ;  /* 0x000000061416722b */ /* 0x000fd6000000000e */
.L_x_105:
[----:B------:R-:W-:Y:S05]  /*0980*/  BRA.U !UP2, `(.L_x_104) ;  /* 0x000000010ab07547 */ /* 0x000fea000b800000 */
[----:B------:R-:W-:Y:S01]  /*0990*/  UISETP.NE.AND UP2, UPT, UR17, 0x1, UPT ;  /* 0x000000011100788c */ /* 0x000fe2000bf45270 */
[----:B------:R-:W-:Y:S01]  /*09a0*/  MOV R7, 0x8 ;  /* 0x0000000800077802 */ /* 0x000fe20000000f00 */
[----:B------:R-:W-:Y:S01]  /*09b0*/  ULOP3.LUT UP3, URZ, UR15, 0x1, URZ, 0xc0, !UPT ;  /* 0x000000010fff7892 */ /* 0x000fe2000f86c0ff */
[----:B------:R-:W-:Y:S02]  /*09c0*/  IMAD.MOV.U32 R9, RZ, RZ, 0x8 ;  /* 0x00000008ff097424 */ /* 0x000fe400078e00ff */
[----:B------:R-:W-:Y:S02]  /*09d0*/  HFMA2 R18, -RZ, RZ, 0, 4.76837158203125e-07 ;  /* 0x00000008ff127431 */ /* 0x000fe400000001ff */
[----:B------:R-:W-:Y:S01]  /*09e0*/  IMAD.MOV.U32 R5, RZ, RZ, 0x8 ;  /* 0x00000008ff057424 */ /* 0x000fe200078e00ff */
[----:B------:R-:W-:Y:S02]  /*09f0*/  PLOP3.LUT P0, PT, PT, PT, UP2, 0x80, 0x8 ;  /* 0x000000000008781c */ /* 0x000fe40003f0f028 */
[----:B------:R-:W-:Y:S01]  /*0a00*/  PLOP3.LUT P1, PT, PT, PT, UP3, 0x80, 0x8 ;  /* 0x000000000008781c */ /* 0x000fe20003f2f038 */
[----:B------:R-:W0:Y:S01]  /*0a10*/  @UP2 LDCU.64 UR8, c[0x0][0x398] ;  /* 0x00007300ff0827ac */ /* 0x000e220008000a00 */
[----:B------:R-:W-:Y:S01]  /*0a20*/  @UP2 UIADD3 UR14, UPT, UPT, UR13, UR5, URZ ;  /* 0x000000050d0e2290 */ /* 0x000fe2000fffe0ff */
[----:B------:R-:W1:Y:S08]  /*0a30*/  @UP3 LDCU.64 UR10, c[0x0][0x398] ;  /* 0x00007300ff0a37ac */ /* 0x000e700008000a00 */
[----:B------:R-:W-:Y:S01]  /*0a40*/  @P0 IADD3 R6, PT, PT, R26, UR5, RZ ;  /* 0x000000051a060c10 */ /* 0x000fe2000fffe0ff */
[----:B------:R-:W-:Y:S01]  /*0a50*/  @P0 VIADD R8, R27, UR5 ;  /* 0x000000051b080c36 */ /* 0x000fe20008000000 */
[----:B------:R-:W-:-:S03]  /*0a60*/  @UP2 UIADD3 UR5, UPT, UPT, UR5, 0x2, URZ ;  /* 0x0000000205052890 */ /* 0x000fc6000fffe0ff */
[----:B------:R-:W-:-:S04]  /*0a70*/  @P0 IMAD.WIDE R6, R6, R7, UR6 ;  /* 0x0000000606060e25 */ /* 0x000fc8000f8e0207 */
[----:B------:R-:W-:Y:S01]  /*0a80*/  @P0 IMAD.WIDE R8, R8, R9, UR6 ;  /* 0x0000000608080e25 */ /* 0x000fe2000f8e0209 */
[----:B0-----:R-:W-:Y:S01]  /*0a90*/  @UP2 UIMAD.WIDE UR8, UR14, 0x8, UR8 ;  /* 0x000000080e0828a5 */ /* 0x001fe2000f8e0208 */
[----:B------:R-:W2:Y:S01]  /*0aa0*/  @P0 LDG.E.64.CONSTANT R12, desc[UR18][R6.64] ;  /* 0x00000012060c0981 */ /* 0x000ea2000c1e9b00 */
[----:B------:R-:W-:-:S03]  /*0ab0*/  @UP3 UIADD3 UR13, UPT, UPT, UR13, UR5, URZ ;  /* 0x000000050d0d3290 */ /* 0x000fc6000fffe0ff */
[----:B------:R-:W3:Y:S01]  /*0ac0*/  @P0 LDG.E.64.CONSTANT R14, desc[UR18][R8.64] ;  /* 0x00000012080e0981 */ /* 0x000ee2000c1e9b00 */
[----:B------:R-:W-:Y:S01]  /*0ad0*/  IMAD.U32 R10, RZ, RZ, UR8 ;  /* 0x00000008ff0a7e24 */ /* 0x000fe2000f8e00ff */
[----:B------:R-:W-:Y:S01]  /*0ae0*/  MOV R11, UR9 ;  /* 0x00000009000b7c02 */ /* 0x000fe20008000f00 */
[----:B------:R-:W-:Y:S01]  /*0af0*/  IMAD.U32 R17, RZ, RZ, UR9 ;  /* 0x00000009ff117e24 */ /* 0x000fe2000f8e00ff */
[----:B------:R-:W-:Y:S01]  /*0b00*/  MOV R16, UR8 ;  /* 0x0000000800107c02 */ /* 0x000fe20008000f00 */
[----:B------:R0:W4:Y:S04]  /*0b10*/  @P0 LDG.E.64.CONSTANT R20, desc[UR18][R6.64+0x8] ;  /* 0x0000081206140981 */ /* 0x000128000c1e9b00 */
[----:B------:R-:W2:Y:S01]  /*0b20*/  @P0 LDG.E.64.CONSTANT R10, desc[UR18][R10.64] ;  /* 0x000000120a0a0981 */ /* 0x000ea2000c1e9b00 */
[----:B------:R-:W-:Y:S01]  /*0b30*/  @P1 IADD3 R19, PT, PT, R26, UR5, RZ ;  /* 0x000000051a131c10 */ /* 0x000fe2000fffe0ff */
[----:B-1----:R-:W-:Y:S01]  /*0b40*/  @UP3 UIMAD.WIDE UR8, UR13, 0x8, UR10 ;  /* 0x000000080d0838a5 */ /* 0x002fe2000f8e020a */
[----:B------:R-:W-:Y:S01]  /*0b50*/  @P1 VIADD R26, R27, UR5 ;  /* 0x000000051b1a1c36 */ /* 0x000fe20008000000 */
[----:B------:R-:W4:Y:S02]  /*0b60*/  @P0 LDG.E.64.CONSTANT R16, desc[UR18][R16.64+0x8] ;  /* 0x0000081210100981 */ /* 0x000f24000c1e9b00 */
[----:B------:R-:W-:-:S02]  /*0b70*/  @P1 IMAD.WIDE R18, R19, R18, UR6 ;  /* 0x0000000613121e25 */ /* 0x000fc4000f8e0212 */
[----:B------:R-:W5:Y:S02]  /*0b80*/  @P0 LDG.E.64.CONSTANT R28, desc[UR18][R8.64+0x8] ;  /* 0x00000812081c0981 */ /* 0x000f64000c1e9b00 */
[----:B0-----:R-:W-:Y:S01]  /*0b90*/  @P1 IMAD.WIDE R6, R26, R5, UR6 ;  /* 0x000000061a061e25 */ /* 0x001fe2000f8e0205 */
[----:B------:R-:W-:Y:S01]  /*0ba0*/  MOV R26, UR8 ;  /* 0x00000008001a7c02 */ /* 0x000fe20008000f00 */
[----:B------:R-:W5:Y:S02]  /*0bb0*/  @P1 LDG.E.64.CONSTANT R18, desc[UR18][R18.64] ;  /* 0x0000001212121981 */ /* 0x000f64000c1e9b00 */
[----:B------:R-:W-:Y:S02]  /*0bc0*/  IMAD.U32 R27, RZ, RZ, UR9 ;  /* 0x00000009ff1b7e24 */ /* 0x000fe4000f8e00ff */
[----:B------:R-:W5:Y:S04]  /*0bd0*/  @P1 LDG.E.64.CONSTANT R6, desc[UR18][R6.64] ;  /* 0x0000001206061981 */ /* 0x000f68000c1e9b00 */
[----:B------:R-:W5:Y:S01]  /*0be0*/  @P1 LDG.E.64.CONSTANT R26, desc[UR18][R26.64] ;  /* 0x000000121a1a1981 */ /* 0x000f62000c1e9b00 */
[----:B--2---:R-:W-:-:S02]  /*0bf0*/  @P0 DFMA R12, R10, R12, R24 ;  /* 0x0000000c0a0c022b */ /* 0x004fc40000000018 */
[----:B---3--:R-:W-:-:S06]  /*0c00*/  @P0 DFMA R14, R10, R14, R22 ;  /* 0x0000000e0a0e022b */ /* 0x008fcc0000000016 */
[C---:B----4-:R-:W-:Y:S02]  /*0c10*/  @P0 DFMA R24, R16.reuse, R20, R12 ;  /* 0x000000141018022b */ /* 0x050fe4000000000c */
[----:B-----5:R-:W-:-:S06]  /*0c20*/  @P0 DFMA R22, R16, R28, R14 ;  /* 0x0000001c1016022b */ /* 0x020fcc000000000e */
[C---:B------:R-:W-:Y:S02]  /*0c30*/  @P1 DFMA R24, R26.reuse, R18, R24 ;  /* 0x000000121a18122b */ /* 0x040fe40000000018 */
[----:B------:R-:W-:-:S11]  /*0c40*/  @P1 DFMA R22, R26, R6, R22 ;  /* 0x000000061a16122b */ /* 0x000fd60000000016 */
.L_x_104:
[----:B------:R-:W-:Y:S05]  /*0c50*/  BRA.U UP1, `(.L_x_106) ;  /* 0xfffffff5018c7547 */ /* 0x000fea000b83ffff */
[----:B------:R-:W0:Y:S01]  /*0c60*/  LDC.64 R4, c[0x0][0x3a0] ;  /* 0x0000e800ff047b82 */ /* 0x000e220000000a00 */
[----:B------:R-:W-:Y:S01]  /*0c70*/  IADD3 R2, PT, PT, R2, UR16, RZ ;  /* 0x0000001002027c10 */ /* 0x000fe2000fffe0ff */
[----:B------:R-:W-:-:S04]  /*0c80*/  VIADD R3, R3, UR16 ;  /* 0x0000001003037c36 */ /* 0x000fc80008000000 */
[----:B------:R-:W-:-:S04]  /*0c90*/  IMAD R3, R2, UR20, R3 ;  /* 0x0000001402037c24 */ /* 0x000fc8000f8e0203 */
[----:B0-----:R-:W-:-:S05]  /*0ca0*/  IMAD.WIDE R2, R3, 0x8, R4 ;  /* 0x0000000803027825 */ /* 0x001fca00078e0204 */
[----:B------:R-:W2:Y:S01]  /*0cb0*/  LDG.E.64 R4, desc[UR18][R2.64] ;  /* 0x0000001202047981 */ /* 0x000ea2000c1e1b00 */
[----:B------:R-:W-:-:S08]  /*0cc0*/  DFMA R22, R22, -0.5, R24 ;  /* 0xbfe000001616782b */ /* 0x000fd00000000018 */
[----:B--2---:R-:W-:-:S07]  /*0cd0*/  DADD R4, R22, R4 ;  /* 0x0000000016047229 */ /* 0x004fce0000000004 */
[----:B------:R-:W-:Y:S01]  /*0ce0*/  STG.E.64 desc[UR18][R2.64], R4 ;  /* 0x0000000402007986 */ /* 0x000fe2000c101b12 */
[----:B------:R-:W-:Y:S05]  /*0cf0*/  EXIT ;  /* 0x000000000000794d */ /* 0x000fea0003800000 */
.L_x_107:
        /* <DEDUP_REMOVED lines=16> */
.L_x_115:


//--------------------- .nv.shared.reserved.0     --------------------------
	.section	.nv.shared.reserved.0,"aw",@nobits
	.weak		__nv_reservedSMEM_offset_0_alias
	.size		__nv_reservedSMEM_offset_0_alias, 0, 64
	.other		__nv_reservedSMEM_offset_0_alias,@"STO_CUDA_RESERVED_SHARED STV_DEFAULT"
__nv_reservedSMEM_offset_0_alias:
	.zero		0
	.zero		64


//--------------------- .nv.shared.twocenter_fock_ri_44_kernel --------------------------
	.section	.nv.shared.twocenter_fock_ri_44_kernel,"aw",@nobits
	.sectionflags	@""
	.align	8
.nv.shared.twocenter_fock_ri_44_kernel:
	.zero		3072


//--------------------- .nv.shared.twocenter_fock_ri_41_kernel --------------------------
	.section	.nv.shared.twocenter_fock_ri_41_kernel,"aw",@nobits
	.sectionflags	@""
	.align	8
.nv.shared.twocenter_fock_ri_41_kernel:
	.zero		3072


//--------------------- .nv.shared.twocenter_fock_ri_14_kernel --------------------------
	.section	.nv.shared.twocenter_fock_ri_14_kernel,"aw",@nobits
	.sectionflags	@""
	.align	8
.nv.shared.twocenter_fock_ri_14_kernel:
	.zero		3072


//--------------------- .nv.shared.twocenter_fock_ri_11_kernel --------------------------
	.section	.nv.shared.twocenter_fock_ri_11_kernel,"aw",@nobits
	.sectionflags	@""
	.align	8
.nv.shared.twocenter_fock_ri_11_kernel:
	.zero		3072


//--------------------- .nv.shared.twocenter_fock_ri_kernel --------------------------
	.section	.nv.shared.twocenter_fock_ri_kernel,"aw",@nobits
	.sectionflags	@""
	.align	8
.nv.shared.twocenter_fock_ri_kernel:
	.zero		3072


//--------------------- .nv.constant0.build_wblocks_from_ri_kernel --------------------------
	.section	.nv.constant0.build_wblocks_from_ri_kernel,"a",@progbits
	.sectionflags	@""
	.align	4
.nv.constant0.build_wblocks_from_ri_kernel:
	.zero		964


//--------------------- .nv.constant0.twocenter_fock_ri_44_kernel --------------------------
	.section	.nv.constant0.twocenter_fock_ri_44_kernel,"a",@progbits
	.sectionflags	@""
	.align	4
.nv.constant0.twocenter_fock_ri_44_kernel:
	.zero		968


//--------------------- .nv.constant0.twocenter_fock_ri_41_kernel --------------------------
	.section	.nv.constant0.twocenter_fock_ri_41_kernel,"a",@progbits
	.sectionflags	@""
	.align	4
.nv.constant0.twocenter_fock_ri_41_kernel:
	.zero		968


//--------------------- .nv.constant0.twocenter_fock_ri_14_kernel --------------------------
	.section	.nv.constant0.twocenter_fock_ri_14_kernel,"a",@progbits
	.sectionflags	@""
	.align	4
.nv.constant0.twocenter_fock_ri_14_kernel:
	.zero		968


//--------------------- .nv.constant0.twocenter_fock_ri_11_kernel --------------------------
	.section	.nv.constant0.twocenter_fock_ri_11_kernel,"a",@progbits
	.sectionflags	@""
	.align	4
.nv.constant0.twocenter_fock_ri_11_kernel:
	.zero		968


//--------------------- .nv.constant0.twocenter_fock_ri_kernel --------------------------
	.section	.nv.constant0.twocenter_fock_ri_kernel,"a",@progbits
	.sectionflags	@""
	.align	4
.nv.constant0.twocenter_fock_ri_kernel:
	.zero		976


//--------------------- .nv.constant0.twocenter_fock_kernel --------------------------
	.section	.nv.constant0.twocenter_fock_kernel,"a",@progbits
	.sectionflags	@""
	.align	4
.nv.constant0.twocenter_fock_kernel:
	.zero		960


//--------------------- .nv.constant0.onecenter_fock_kernel --------------------------
	.section	.nv.constant0.onecenter_fock_kernel,"a",@progbits
	.sectionflags	@""
	.align	4
.nv.constant0.onecenter_fock_kernel:
	.zero		944


//--------------------- SYMBOLS --------------------------

	.type		.nv.reservedSmem.offset0,@object
	.size		.nv.reservedSmem.offset0,0x4
	.type		.nv.reservedSmem.cap,@object
	.size		.nv.reservedSmem.cap,0x4
